//
// Generated by NVIDIA NVVM Compiler
//
// Compiler Build ID: CL-36424714
// Cuda compilation tools, release 13.0, V13.0.88
// Based on NVVM 20.0.0
//

.version 9.0
.target sm_100
.address_size 64

	// .globl	_Z31cross_exchange_arbitrage_kernelPK9PriceDataP15ArbitrageResultPK8GasPricejjff
// _ZZ36filter_and_rank_opportunities_kernelPK15ArbitrageResultPS_PjjE12shared_count has been demoted
.global .align 1 .b8 _ZN34_INTERNAL_e37981fd_4_k_cu_7b5fcaae4cuda3std3__45__cpo5beginE[1];
.global .align 1 .b8 _ZN34_INTERNAL_e37981fd_4_k_cu_7b5fcaae4cuda3std3__45__cpo3endE[1];
.global .align 1 .b8 _ZN34_INTERNAL_e37981fd_4_k_cu_7b5fcaae4cuda3std3__45__cpo6cbeginE[1];
.global .align 1 .b8 _ZN34_INTERNAL_e37981fd_4_k_cu_7b5fcaae4cuda3std3__45__cpo4cendE[1];
.global .align 1 .b8 _ZN34_INTERNAL_e37981fd_4_k_cu_7b5fcaae4cuda3std3__45__cpo6rbeginE[1];
.global .align 1 .b8 _ZN34_INTERNAL_e37981fd_4_k_cu_7b5fcaae4cuda3std3__45__cpo4rendE[1];
.global .align 1 .b8 _ZN34_INTERNAL_e37981fd_4_k_cu_7b5fcaae4cuda3std3__45__cpo7crbeginE[1];
.global .align 1 .b8 _ZN34_INTERNAL_e37981fd_4_k_cu_7b5fcaae4cuda3std3__45__cpo5crendE[1];
.global .align 1 .b8 _ZN34_INTERNAL_e37981fd_4_k_cu_7b5fcaae4cuda3std3__436_GLOBAL__N__e37981fd_4_k_cu_7b5fcaae6ignoreE[1];
.global .align 1 .b8 _ZN34_INTERNAL_e37981fd_4_k_cu_7b5fcaae4cuda3std3__419piecewise_constructE[1];
.global .align 1 .b8 _ZN34_INTERNAL_e37981fd_4_k_cu_7b5fcaae4cuda3std3__48in_placeE[1];
.global .align 1 .b8 _ZN34_INTERNAL_e37981fd_4_k_cu_7b5fcaae4cuda3std3__420unreachable_sentinelE[1];
.global .align 1 .b8 _ZN34_INTERNAL_e37981fd_4_k_cu_7b5fcaae4cuda3std3__47nulloptE[1];
.global .align 1 .b8 _ZN34_INTERNAL_e37981fd_4_k_cu_7b5fcaae4cuda3std3__48unexpectE[1];
.global .align 1 .b8 _ZN34_INTERNAL_e37981fd_4_k_cu_7b5fcaae4cuda3std6ranges3__45__cpo4swapE[1];
.global .align 1 .b8 _ZN34_INTERNAL_e37981fd_4_k_cu_7b5fcaae4cuda3std6ranges3__45__cpo9iter_moveE[1];
.global .align 1 .b8 _ZN34_INTERNAL_e37981fd_4_k_cu_7b5fcaae4cuda3std6ranges3__45__cpo5beginE[1];
.global .align 1 .b8 _ZN34_INTERNAL_e37981fd_4_k_cu_7b5fcaae4cuda3std6ranges3__45__cpo3endE[1];
.global .align 1 .b8 _ZN34_INTERNAL_e37981fd_4_k_cu_7b5fcaae4cuda3std6ranges3__45__cpo6cbeginE[1];
.global .align 1 .b8 _ZN34_INTERNAL_e37981fd_4_k_cu_7b5fcaae4cuda3std6ranges3__45__cpo4cendE[1];
.global .align 1 .b8 _ZN34_INTERNAL_e37981fd_4_k_cu_7b5fcaae4cuda3std6ranges3__45__cpo7advanceE[1];
.global .align 1 .b8 _ZN34_INTERNAL_e37981fd_4_k_cu_7b5fcaae4cuda3std6ranges3__45__cpo9iter_swapE[1];
.global .align 1 .b8 _ZN34_INTERNAL_e37981fd_4_k_cu_7b5fcaae4cuda3std6ranges3__45__cpo4nextE[1];
.global .align 1 .b8 _ZN34_INTERNAL_e37981fd_4_k_cu_7b5fcaae4cuda3std6ranges3__45__cpo4prevE[1];
.global .align 1 .b8 _ZN34_INTERNAL_e37981fd_4_k_cu_7b5fcaae4cuda3std6ranges3__45__cpo4dataE[1];
.global .align 1 .b8 _ZN34_INTERNAL_e37981fd_4_k_cu_7b5fcaae4cuda3std6ranges3__45__cpo5cdataE[1];
.global .align 1 .b8 _ZN34_INTERNAL_e37981fd_4_k_cu_7b5fcaae4cuda3std6ranges3__45__cpo4sizeE[1];
.global .align 1 .b8 _ZN34_INTERNAL_e37981fd_4_k_cu_7b5fcaae4cuda3std6ranges3__45__cpo5ssizeE[1];
.global .align 1 .b8 _ZN34_INTERNAL_e37981fd_4_k_cu_7b5fcaae4cuda3std6ranges3__45__cpo8distanceE[1];
.global .align 1 .b8 _ZN34_INTERNAL_e37981fd_4_k_cu_7b5fcaae6thrust24THRUST_300001_SM_1000_NS8cuda_cub3parE[1];
.global .align 1 .b8 _ZN34_INTERNAL_e37981fd_4_k_cu_7b5fcaae6thrust24THRUST_300001_SM_1000_NS8cuda_cub10par_nosyncE[1];
.global .align 1 .b8 _ZN34_INTERNAL_e37981fd_4_k_cu_7b5fcaae6thrust24THRUST_300001_SM_1000_NS6system6detail10sequential3seqE[1];
.global .align 1 .b8 _ZN34_INTERNAL_e37981fd_4_k_cu_7b5fcaae6thrust24THRUST_300001_SM_1000_NS6system3cpp3parE[1];
.global .align 1 .b8 _ZN34_INTERNAL_e37981fd_4_k_cu_7b5fcaae6thrust24THRUST_300001_SM_1000_NS12placeholders2_1E[1];
.global .align 1 .b8 _ZN34_INTERNAL_e37981fd_4_k_cu_7b5fcaae6thrust24THRUST_300001_SM_1000_NS12placeholders2_2E[1];
.global .align 1 .b8 _ZN34_INTERNAL_e37981fd_4_k_cu_7b5fcaae6thrust24THRUST_300001_SM_1000_NS12placeholders2_3E[1];
.global .align 1 .b8 _ZN34_INTERNAL_e37981fd_4_k_cu_7b5fcaae6thrust24THRUST_300001_SM_1000_NS12placeholders2_4E[1];
.global .align 1 .b8 _ZN34_INTERNAL_e37981fd_4_k_cu_7b5fcaae6thrust24THRUST_300001_SM_1000_NS12placeholders2_5E[1];
.global .align 1 .b8 _ZN34_INTERNAL_e37981fd_4_k_cu_7b5fcaae6thrust24THRUST_300001_SM_1000_NS12placeholders2_6E[1];
.global .align 1 .b8 _ZN34_INTERNAL_e37981fd_4_k_cu_7b5fcaae6thrust24THRUST_300001_SM_1000_NS12placeholders2_7E[1];
.global .align 1 .b8 _ZN34_INTERNAL_e37981fd_4_k_cu_7b5fcaae6thrust24THRUST_300001_SM_1000_NS12placeholders2_8E[1];
.global .align 1 .b8 _ZN34_INTERNAL_e37981fd_4_k_cu_7b5fcaae6thrust24THRUST_300001_SM_1000_NS12placeholders2_9E[1];
.global .align 1 .b8 _ZN34_INTERNAL_e37981fd_4_k_cu_7b5fcaae6thrust24THRUST_300001_SM_1000_NS12placeholders3_10E[1];
.global .align 1 .b8 _ZN34_INTERNAL_e37981fd_4_k_cu_7b5fcaae6thrust24THRUST_300001_SM_1000_NS3seqE[1];
.global .align 1 .b8 _ZN34_INTERNAL_e37981fd_4_k_cu_7b5fcaae6thrust24THRUST_300001_SM_1000_NS6deviceE[1];

.visible .entry _Z31cross_exchange_arbitrage_kernelPK9PriceDataP15ArbitrageResultPK8GasPricejjff(
	.param .u64 .ptr .align 1 _Z31cross_exchange_arbitrage_kernelPK9PriceDataP15ArbitrageResultPK8GasPricejjff_param_0,
	.param .u64 .ptr .align 1 _Z31cross_exchange_arbitrage_kernelPK9PriceDataP15ArbitrageResultPK8GasPricejjff_param_1,
	.param .u64 .ptr .align 1 _Z31cross_exchange_arbitrage_kernelPK9PriceDataP15ArbitrageResultPK8GasPricejjff_param_2,
	.param .u32 _Z31cross_exchange_arbitrage_kernelPK9PriceDataP15ArbitrageResultPK8GasPricejjff_param_3,
	.param .u32 _Z31cross_exchange_arbitrage_kernelPK9PriceDataP15ArbitrageResultPK8GasPricejjff_param_4,
	.param .f32 _Z31cross_exchange_arbitrage_kernelPK9PriceDataP15ArbitrageResultPK8GasPricejjff_param_5,
	.param .f32 _Z31cross_exchange_arbitrage_kernelPK9PriceDataP15ArbitrageResultPK8GasPricejjff_param_6
)
{
	.reg .pred 	%p<122>;
	.reg .b16 	%rs<11>;
	.reg .b32 	%r<65>;
	.reg .b32 	%f<282>;
	.reg .b64 	%rd<29>;

	ld.param.u64 	%rd11, [_Z31cross_exchange_arbitrage_kernelPK9PriceDataP15ArbitrageResultPK8GasPricejjff_param_0];
	ld.param.u64 	%rd12, [_Z31cross_exchange_arbitrage_kernelPK9PriceDataP15ArbitrageResultPK8GasPricejjff_param_1];
	ld.param.u64 	%rd13, [_Z31cross_exchange_arbitrage_kernelPK9PriceDataP15ArbitrageResultPK8GasPricejjff_param_2];
	ld.param.u32 	%r32, [_Z31cross_exchange_arbitrage_kernelPK9PriceDataP15ArbitrageResultPK8GasPricejjff_param_3];
	ld.param.u32 	%r33, [_Z31cross_exchange_arbitrage_kernelPK9PriceDataP15ArbitrageResultPK8GasPricejjff_param_4];
	ld.param.f32 	%f79, [_Z31cross_exchange_arbitrage_kernelPK9PriceDataP15ArbitrageResultPK8GasPricejjff_param_5];
	ld.param.f32 	%f80, [_Z31cross_exchange_arbitrage_kernelPK9PriceDataP15ArbitrageResultPK8GasPricejjff_param_6];
	cvta.to.global.u64 	%rd1, %rd13;
	cvta.to.global.u64 	%rd2, %rd12;
	mov.u32 	%r34, %ctaid.x;
	mov.u32 	%r35, %ntid.x;
	mov.u32 	%r36, %tid.x;
	mad.lo.s32 	%r1, %r34, %r35, %r36;
	add.s32 	%r53, %r32, -1;
	mul.lo.s32 	%r37, %r53, %r32;
	shr.u32 	%r38, %r37, 1;
	setp.ge.u32 	%p3, %r1, %r38;
	@%p3 bra 	$L__BB0_170;
	setp.lt.u32 	%p4, %r1, %r53;
	mov.b32 	%r9, 0;
	mov.u32 	%r57, %r1;
	@%p4 bra 	$L__BB0_4;
	mov.b32 	%r55, 0;
	mov.u32 	%r57, %r1;
$L__BB0_3:
	sub.s32 	%r57, %r57, %r53;
	add.s32 	%r9, %r55, 1;
	sub.s32 	%r41, %r32, %r55;
	add.s32 	%r53, %r41, -2;
	setp.ge.u32 	%p5, %r57, %r53;
	mov.u32 	%r55, %r9;
	@%p5 bra 	$L__BB0_3;
$L__BB0_4:
	add.s32 	%r42, %r9, %r57;
	add.s32 	%r59, %r42, 1;
	max.u32 	%r43, %r9, %r59;
	setp.ge.u32 	%p6, %r43, %r32;
	@%p6 bra 	$L__BB0_170;
	cvta.to.global.u64 	%rd14, %rd11;
	mul.wide.u32 	%rd15, %r9, 40;
	add.s64 	%rd3, %rd14, %rd15;
	mul.wide.u32 	%rd16, %r59, 40;
	add.s64 	%rd4, %rd14, %rd16;
	ld.global.nc.u32 	%r44, [%rd3+24];
	ld.global.nc.u32 	%r45, [%rd4+24];
	xor.b32  	%r46, %r45, %r44;
	setp.lt.u32 	%p7, %r46, 65536;
	@%p7 bra 	$L__BB0_7;
	mul.wide.u32 	%rd17, %r1, 52;
	add.s64 	%rd18, %rd2, %rd17;
	mov.b16 	%rs2, 0;
	st.global.u8 	[%rd18+48], %rs2;
	bra.uni 	$L__BB0_170;
$L__BB0_7:
	ld.global.nc.u32 	%r12, [%rd3+28];
	ld.global.nc.u32 	%r13, [%rd4+28];
	ld.global.nc.f32 	%f1, [%rd3+4];
	setp.leu.f32 	%p8, %f1, 0f00000000;
	@%p8 bra 	$L__BB0_10;
	ld.global.nc.f32 	%f2, [%rd4];
	setp.leu.f32 	%p9, %f2, 0f00000000;
	setp.geu.f32 	%p10, %f1, %f2;
	or.pred  	%p11, %p9, %p10;
	@%p11 bra 	$L__BB0_10;
	sub.f32 	%f82, %f2, %f1;
	div.rn.f32 	%f248, %f82, %f1;
	mov.u32 	%r58, %r9;
	mov.u32 	%r60, %r12;
	mov.u32 	%r61, %r13;
	bra.uni 	$L__BB0_13;
$L__BB0_10:
	ld.global.nc.f32 	%f4, [%rd4+4];
	setp.leu.f32 	%p12, %f4, 0f00000000;
	@%p12 bra 	$L__BB0_171;
	ld.global.nc.f32 	%f5, [%rd3];
	setp.leu.f32 	%p13, %f5, 0f00000000;
	setp.geu.f32 	%p14, %f4, %f5;
	or.pred  	%p15, %p13, %p14;
	@%p15 bra 	$L__BB0_171;
	sub.f32 	%f81, %f5, %f4;
	div.rn.f32 	%f248, %f81, %f4;
	mov.u32 	%r58, %r59;
	mov.u32 	%r59, %r9;
	mov.u32 	%r60, %r13;
	mov.u32 	%r61, %r12;
$L__BB0_13:
	setp.geu.f32 	%p16, %f248, 0f38D1B717;
	@%p16 bra 	$L__BB0_15;
	mul.wide.u32 	%rd25, %r1, 52;
	add.s64 	%rd26, %rd2, %rd25;
	mov.b16 	%rs10, 0;
	st.global.u8 	[%rd26+48], %rs10;
	bra.uni 	$L__BB0_170;
$L__BB0_15:
	mul.f32 	%f8, %f248, 0f42C80000;
	min.f32 	%f84, %f8, 0f40400000;
	ld.global.nc.f32 	%f85, [%rd3+12];
	ld.global.nc.f32 	%f86, [%rd4+12];
	min.f32 	%f9, %f85, %f86;
	div.rn.f32 	%f87, %f9, 0f49742400;
	sqrt.rn.f32 	%f88, %f87;
	min.f32 	%f89, %f88, 0f40000000;
	mul.f32 	%f90, %f84, 0f46C35000;
	mul.f32 	%f10, %f90, %f89;
	setp.eq.s32 	%p17, %r33, 0;
	mov.f32 	%f279, 0f00000000;
	@%p17 bra 	$L__BB0_163;
	and.b32  	%r18, %r33, 3;
	setp.lt.u32 	%p18, %r33, 4;
	mov.f32 	%f258, 0f00000000;
	mov.b32 	%r63, 0;
	mov.f32 	%f256, %f258;
	@%p18 bra 	$L__BB0_131;
	and.b32  	%r63, %r33, -4;
	neg.s32 	%r62, %r63;
	add.s64 	%rd27, %rd1, 24;
	mov.f32 	%f258, 0f00000000;
$L__BB0_18:
	ld.global.nc.u32 	%r22, [%rd27+-24];
	setp.ne.s32 	%p19, %r22, %r60;
	@%p19 bra 	$L__BB0_32;
	ld.global.nc.f32 	%f13, [%rd27+-20];
	ld.global.nc.f32 	%f14, [%rd27+-16];
	mov.f32 	%f251, 0f3F800000;
	mov.f32 	%f256, 0f00000000;
	setp.gt.s32 	%p20, %r60, 55;
	@%p20 bra 	$L__BB0_24;
	setp.eq.s32 	%p24, %r60, 0;
	@%p24 bra 	$L__BB0_32;
	setp.eq.s32 	%p25, %r60, 1;
	@%p25 bra 	$L__BB0_31;
	setp.eq.s32 	%p26, %r60, 10;
	@%p26 bra 	$L__BB0_23;
	bra.uni 	$L__BB0_30;
$L__BB0_23:
	mov.f32 	%f251, 0f3E4CCCCD;
	bra.uni 	$L__BB0_31;
$L__BB0_24:
	setp.eq.s32 	%p21, %r60, 42161;
	@%p21 bra 	$L__BB0_29;
	setp.eq.s32 	%p22, %r60, 137;
	@%p22 bra 	$L__BB0_28;
	setp.ne.s32 	%p23, %r60, 56;
	@%p23 bra 	$L__BB0_30;
	mov.f32 	%f251, 0f3DCCCCCD;
	bra.uni 	$L__BB0_31;
$L__BB0_28:
	mov.f32 	%f251, 0f3D4CCCCD;
	bra.uni 	$L__BB0_31;
$L__BB0_29:
	mov.f32 	%f251, 0f3E99999A;
	bra.uni 	$L__BB0_31;
$L__BB0_30:
	mov.f32 	%f251, 0f3F000000;
$L__BB0_31:
	mul.f32 	%f101, %f13, 0f48435000;
	mul.f32 	%f102, %f101, %f251;
	mul.f32 	%f103, %f14, %f102;
	div.rn.f32 	%f256, %f103, 0f4E6E6B28;
$L__BB0_32:
	setp.ne.s32 	%p27, %r22, %r61;
	@%p27 bra 	$L__BB0_46;
	ld.global.nc.f32 	%f18, [%rd27+-20];
	ld.global.nc.f32 	%f19, [%rd27+-16];
	mov.f32 	%f253, 0f3F800000;
	mov.f32 	%f258, 0f00000000;
	setp.gt.s32 	%p28, %r61, 55;
	@%p28 bra 	$L__BB0_38;
	setp.eq.s32 	%p32, %r61, 0;
	@%p32 bra 	$L__BB0_46;
	setp.eq.s32 	%p33, %r61, 1;
	@%p33 bra 	$L__BB0_45;
	setp.eq.s32 	%p34, %r61, 10;
	@%p34 bra 	$L__BB0_37;
	bra.uni 	$L__BB0_44;
$L__BB0_37:
	mov.f32 	%f253, 0f3E4CCCCD;
	bra.uni 	$L__BB0_45;
$L__BB0_38:
	setp.eq.s32 	%p29, %r61, 42161;
	@%p29 bra 	$L__BB0_43;
	setp.eq.s32 	%p30, %r61, 137;
	@%p30 bra 	$L__BB0_42;
	setp.ne.s32 	%p31, %r61, 56;
	@%p31 bra 	$L__BB0_44;
	mov.f32 	%f253, 0f3DCCCCCD;
	bra.uni 	$L__BB0_45;
$L__BB0_42:
	mov.f32 	%f253, 0f3D4CCCCD;
	bra.uni 	$L__BB0_45;
$L__BB0_43:
	mov.f32 	%f253, 0f3E99999A;
	bra.uni 	$L__BB0_45;
$L__BB0_44:
	mov.f32 	%f253, 0f3F000000;
$L__BB0_45:
	mul.f32 	%f111, %f18, 0f48127C00;
	mul.f32 	%f112, %f111, %f253;
	mul.f32 	%f113, %f19, %f112;
	div.rn.f32 	%f258, %f113, 0f4E6E6B28;
$L__BB0_46:
	ld.global.nc.u32 	%r23, [%rd27+-12];
	setp.ne.s32 	%p35, %r23, %r60;
	@%p35 bra 	$L__BB0_60;
	ld.global.nc.f32 	%f23, [%rd27+-8];
	ld.global.nc.f32 	%f24, [%rd27+-4];
	mov.f32 	%f255, 0f3F800000;
	mov.f32 	%f256, 0f00000000;
	setp.gt.s32 	%p36, %r60, 55;
	@%p36 bra 	$L__BB0_52;
	setp.eq.s32 	%p40, %r60, 0;
	@%p40 bra 	$L__BB0_60;
	setp.eq.s32 	%p41, %r60, 1;
	@%p41 bra 	$L__BB0_59;
	setp.eq.s32 	%p42, %r60, 10;
	@%p42 bra 	$L__BB0_51;
	bra.uni 	$L__BB0_58;
$L__BB0_51:
	mov.f32 	%f255, 0f3E4CCCCD;
	bra.uni 	$L__BB0_59;
$L__BB0_52:
	setp.eq.s32 	%p37, %r60, 56;
	@%p37 bra 	$L__BB0_57;
	setp.eq.s32 	%p38, %r60, 137;
	@%p38 bra 	$L__BB0_56;
	setp.ne.s32 	%p39, %r60, 42161;
	@%p39 bra 	$L__BB0_58;
	mov.f32 	%f255, 0f3E99999A;
	bra.uni 	$L__BB0_59;
$L__BB0_56:
	mov.f32 	%f255, 0f3D4CCCCD;
	bra.uni 	$L__BB0_59;
$L__BB0_57:
	mov.f32 	%f255, 0f3DCCCCCD;
	bra.uni 	$L__BB0_59;
$L__BB0_58:
	mov.f32 	%f255, 0f3F000000;
$L__BB0_59:
	mul.f32 	%f121, %f23, 0f48435000;
	mul.f32 	%f122, %f121, %f255;
	mul.f32 	%f123, %f24, %f122;
	div.rn.f32 	%f256, %f123, 0f4E6E6B28;
$L__BB0_60:
	setp.ne.s32 	%p43, %r23, %r61;
	@%p43 bra 	$L__BB0_74;
	ld.global.nc.f32 	%f28, [%rd27+-8];
	ld.global.nc.f32 	%f29, [%rd27+-4];
	mov.f32 	%f257, 0f3F800000;
	mov.f32 	%f258, 0f00000000;
	setp.gt.s32 	%p44, %r61, 55;
	@%p44 bra 	$L__BB0_66;
	setp.eq.s32 	%p48, %r61, 0;
	@%p48 bra 	$L__BB0_74;
	setp.eq.s32 	%p49, %r61, 1;
	@%p49 bra 	$L__BB0_73;
	setp.eq.s32 	%p50, %r61, 10;
	@%p50 bra 	$L__BB0_65;
	bra.uni 	$L__BB0_72;
$L__BB0_65:
	mov.f32 	%f257, 0f3E4CCCCD;
	bra.uni 	$L__BB0_73;
$L__BB0_66:
	setp.eq.s32 	%p45, %r61, 56;
	@%p45 bra 	$L__BB0_71;
	setp.eq.s32 	%p46, %r61, 137;
	@%p46 bra 	$L__BB0_70;
	setp.ne.s32 	%p47, %r61, 42161;
	@%p47 bra 	$L__BB0_72;
	mov.f32 	%f257, 0f3E99999A;
	bra.uni 	$L__BB0_73;
$L__BB0_70:
	mov.f32 	%f257, 0f3D4CCCCD;
	bra.uni 	$L__BB0_73;
$L__BB0_71:
	mov.f32 	%f257, 0f3DCCCCCD;
	bra.uni 	$L__BB0_73;
$L__BB0_72:
	mov.f32 	%f257, 0f3F000000;
$L__BB0_73:
	mul.f32 	%f131, %f28, 0f48127C00;
	mul.f32 	%f132, %f131, %f257;
	mul.f32 	%f133, %f29, %f132;
	div.rn.f32 	%f258, %f133, 0f4E6E6B28;
$L__BB0_74:
	ld.global.nc.u32 	%r24, [%rd27];
	setp.ne.s32 	%p51, %r24, %r60;
	@%p51 bra 	$L__BB0_88;
	ld.global.nc.f32 	%f33, [%rd27+4];
	ld.global.nc.f32 	%f34, [%rd27+8];
	mov.f32 	%f259, 0f3F800000;
	mov.f32 	%f256, 0f00000000;
	setp.gt.s32 	%p52, %r60, 55;
	@%p52 bra 	$L__BB0_80;
	setp.eq.s32 	%p56, %r60, 0;
	@%p56 bra 	$L__BB0_88;
	setp.eq.s32 	%p57, %r60, 1;
	@%p57 bra 	$L__BB0_87;
	setp.eq.s32 	%p58, %r60, 10;
	@%p58 bra 	$L__BB0_79;
	bra.uni 	$L__BB0_86;
$L__BB0_79:
	mov.f32 	%f259, 0f3E4CCCCD;
	bra.uni 	$L__BB0_87;
$L__BB0_80:
	setp.eq.s32 	%p53, %r60, 56;
	@%p53 bra 	$L__BB0_85;
	setp.eq.s32 	%p54, %r60, 137;
	@%p54 bra 	$L__BB0_84;
	setp.ne.s32 	%p55, %r60, 42161;
	@%p55 bra 	$L__BB0_86;
	mov.f32 	%f259, 0f3E99999A;
	bra.uni 	$L__BB0_87;
$L__BB0_84:
	mov.f32 	%f259, 0f3D4CCCCD;
	bra.uni 	$L__BB0_87;
$L__BB0_85:
	mov.f32 	%f259, 0f3DCCCCCD;
	bra.uni 	$L__BB0_87;
$L__BB0_86:
	mov.f32 	%f259, 0f3F000000;
$L__BB0_87:
	mul.f32 	%f141, %f33, 0f48435000;
	mul.f32 	%f142, %f141, %f259;
	mul.f32 	%f143, %f34, %f142;
	div.rn.f32 	%f256, %f143, 0f4E6E6B28;
$L__BB0_88:
	setp.ne.s32 	%p59, %r24, %r61;
	@%p59 bra 	$L__BB0_102;
	ld.global.nc.f32 	%f38, [%rd27+4];
	ld.global.nc.f32 	%f39, [%rd27+8];
	mov.f32 	%f261, 0f3F800000;
	mov.f32 	%f258, 0f00000000;
	setp.gt.s32 	%p60, %r61, 55;
	@%p60 bra 	$L__BB0_94;
	setp.eq.s32 	%p64, %r61, 0;
	@%p64 bra 	$L__BB0_102;
	setp.eq.s32 	%p65, %r61, 1;
	@%p65 bra 	$L__BB0_101;
	setp.eq.s32 	%p66, %r61, 10;
	@%p66 bra 	$L__BB0_93;
	bra.uni 	$L__BB0_100;
$L__BB0_93:
	mov.f32 	%f261, 0f3E4CCCCD;
	bra.uni 	$L__BB0_101;
$L__BB0_94:
	setp.eq.s32 	%p61, %r61, 56;
	@%p61 bra 	$L__BB0_99;
	setp.eq.s32 	%p62, %r61, 137;
	@%p62 bra 	$L__BB0_98;
	setp.ne.s32 	%p63, %r61, 42161;
	@%p63 bra 	$L__BB0_100;
	mov.f32 	%f261, 0f3E99999A;
	bra.uni 	$L__BB0_101;
$L__BB0_98:
	mov.f32 	%f261, 0f3D4CCCCD;
	bra.uni 	$L__BB0_101;
$L__BB0_99:
	mov.f32 	%f261, 0f3DCCCCCD;
	bra.uni 	$L__BB0_101;
$L__BB0_100:
	mov.f32 	%f261, 0f3F000000;
$L__BB0_101:
	mul.f32 	%f151, %f38, 0f48127C00;
	mul.f32 	%f152, %f151, %f261;
	mul.f32 	%f153, %f39, %f152;
	div.rn.f32 	%f258, %f153, 0f4E6E6B28;
$L__BB0_102:
	ld.global.nc.u32 	%r25, [%rd27+12];
	setp.ne.s32 	%p67, %r25, %r60;
	@%p67 bra 	$L__BB0_116;
	ld.global.nc.f32 	%f43, [%rd27+16];
	ld.global.nc.f32 	%f44, [%rd27+20];
	mov.f32 	%f263, 0f3F800000;
	mov.f32 	%f256, 0f00000000;
	setp.gt.s32 	%p68, %r60, 55;
	@%p68 bra 	$L__BB0_108;
	setp.eq.s32 	%p72, %r60, 0;
	@%p72 bra 	$L__BB0_116;
	setp.eq.s32 	%p73, %r60, 1;
	@%p73 bra 	$L__BB0_115;
	setp.eq.s32 	%p74, %r60, 10;
	@%p74 bra 	$L__BB0_107;
	bra.uni 	$L__BB0_114;
$L__BB0_107:
	mov.f32 	%f263, 0f3E4CCCCD;
	bra.uni 	$L__BB0_115;
$L__BB0_108:
	setp.eq.s32 	%p69, %r60, 56;
	@%p69 bra 	$L__BB0_113;
	setp.eq.s32 	%p70, %r60, 137;
	@%p70 bra 	$L__BB0_112;
	setp.ne.s32 	%p71, %r60, 42161;
	@%p71 bra 	$L__BB0_114;
	mov.f32 	%f263, 0f3E99999A;
	bra.uni 	$L__BB0_115;
$L__BB0_112:
	mov.f32 	%f263, 0f3D4CCCCD;
	bra.uni 	$L__BB0_115;
$L__BB0_113:
	mov.f32 	%f263, 0f3DCCCCCD;
	bra.uni 	$L__BB0_115;
$L__BB0_114:
	mov.f32 	%f263, 0f3F000000;
$L__BB0_115:
	mul.f32 	%f161, %f43, 0f48435000;
	mul.f32 	%f162, %f161, %f263;
	mul.f32 	%f163, %f44, %f162;
	div.rn.f32 	%f256, %f163, 0f4E6E6B28;
$L__BB0_116:
	setp.ne.s32 	%p75, %r25, %r61;
	@%p75 bra 	$L__BB0_130;
	ld.global.nc.f32 	%f48, [%rd27+16];
	ld.global.nc.f32 	%f49, [%rd27+20];
	mov.f32 	%f265, 0f3F800000;
	mov.f32 	%f258, 0f00000000;
	setp.gt.s32 	%p76, %r61, 55;
	@%p76 bra 	$L__BB0_122;
	setp.eq.s32 	%p80, %r61, 0;
	@%p80 bra 	$L__BB0_130;
	setp.eq.s32 	%p81, %r61, 1;
	@%p81 bra 	$L__BB0_129;
	setp.eq.s32 	%p82, %r61, 10;
	@%p82 bra 	$L__BB0_121;
	bra.uni 	$L__BB0_128;
$L__BB0_121:
	mov.f32 	%f265, 0f3E4CCCCD;
	bra.uni 	$L__BB0_129;
$L__BB0_122:
	setp.eq.s32 	%p77, %r61, 56;
	@%p77 bra 	$L__BB0_127;
	setp.eq.s32 	%p78, %r61, 137;
	@%p78 bra 	$L__BB0_126;
	setp.ne.s32 	%p79, %r61, 42161;
	@%p79 bra 	$L__BB0_128;
	mov.f32 	%f265, 0f3E99999A;
	bra.uni 	$L__BB0_129;
$L__BB0_126:
	mov.f32 	%f265, 0f3D4CCCCD;
	bra.uni 	$L__BB0_129;
$L__BB0_127:
	mov.f32 	%f265, 0f3DCCCCCD;
	bra.uni 	$L__BB0_129;
$L__BB0_128:
	mov.f32 	%f265, 0f3F000000;
$L__BB0_129:
	mul.f32 	%f171, %f48, 0f48127C00;
	mul.f32 	%f172, %f171, %f265;
	mul.f32 	%f173, %f49, %f172;
	div.rn.f32 	%f258, %f173, 0f4E6E6B28;
$L__BB0_130:
	add.s32 	%r62, %r62, 4;
	add.s64 	%rd27, %rd27, 48;
	setp.ne.s32 	%p83, %r62, 0;
	@%p83 bra 	$L__BB0_18;
$L__BB0_131:
	setp.eq.s32 	%p84, %r18, 0;
	@%p84 bra 	$L__BB0_162;
	mul.wide.u32 	%rd21, %r63, 12;
	add.s64 	%rd22, %rd21, %rd1;
	add.s64 	%rd28, %rd22, 8;
	neg.s32 	%r64, %r18;
$L__BB0_133:
	.pragma "nounroll";
	ld.global.nc.u32 	%r30, [%rd28+-8];
	setp.ne.s32 	%p85, %r30, %r60;
	@%p85 bra 	$L__BB0_147;
	ld.global.nc.f32 	%f59, [%rd28+-4];
	ld.global.nc.f32 	%f60, [%rd28];
	mov.f32 	%f273, 0f3F800000;
	mov.f32 	%f256, 0f00000000;
	setp.gt.s32 	%p86, %r60, 55;
	@%p86 bra 	$L__BB0_139;
	setp.eq.s32 	%p90, %r60, 0;
	@%p90 bra 	$L__BB0_147;
	setp.eq.s32 	%p91, %r60, 1;
	@%p91 bra 	$L__BB0_146;
	setp.eq.s32 	%p92, %r60, 10;
	@%p92 bra 	$L__BB0_138;
	bra.uni 	$L__BB0_145;
$L__BB0_138:
	mov.f32 	%f273, 0f3E4CCCCD;
	bra.uni 	$L__BB0_146;
$L__BB0_139:
	setp.eq.s32 	%p87, %r60, 56;
	@%p87 bra 	$L__BB0_144;
	setp.eq.s32 	%p88, %r60, 137;
	@%p88 bra 	$L__BB0_143;
	setp.ne.s32 	%p89, %r60, 42161;
	@%p89 bra 	$L__BB0_145;
	mov.f32 	%f273, 0f3E99999A;
	bra.uni 	$L__BB0_146;
$L__BB0_143:
	mov.f32 	%f273, 0f3D4CCCCD;
	bra.uni 	$L__BB0_146;
$L__BB0_144:
	mov.f32 	%f273, 0f3DCCCCCD;
	bra.uni 	$L__BB0_146;
$L__BB0_145:
	mov.f32 	%f273, 0f3F000000;
$L__BB0_146:
	mul.f32 	%f181, %f59, 0f48435000;
	mul.f32 	%f182, %f181, %f273;
	mul.f32 	%f183, %f60, %f182;
	div.rn.f32 	%f256, %f183, 0f4E6E6B28;
$L__BB0_147:
	setp.ne.s32 	%p93, %r30, %r61;
	@%p93 bra 	$L__BB0_161;
	ld.global.nc.f32 	%f64, [%rd28+-4];
	ld.global.nc.f32 	%f65, [%rd28];
	mov.f32 	%f275, 0f3F800000;
	mov.f32 	%f258, 0f00000000;
	setp.gt.s32 	%p94, %r61, 55;
	@%p94 bra 	$L__BB0_153;
	setp.eq.s32 	%p98, %r61, 0;
	@%p98 bra 	$L__BB0_161;
	setp.eq.s32 	%p99, %r61, 1;
	@%p99 bra 	$L__BB0_160;
	setp.eq.s32 	%p100, %r61, 10;
	@%p100 bra 	$L__BB0_152;
	bra.uni 	$L__BB0_159;
$L__BB0_152:
	mov.f32 	%f275, 0f3E4CCCCD;
	bra.uni 	$L__BB0_160;
$L__BB0_153:
	setp.eq.s32 	%p95, %r61, 56;
	@%p95 bra 	$L__BB0_158;
	setp.eq.s32 	%p96, %r61, 137;
	@%p96 bra 	$L__BB0_157;
	setp.ne.s32 	%p97, %r61, 42161;
	@%p97 bra 	$L__BB0_159;
	mov.f32 	%f275, 0f3E99999A;
	bra.uni 	$L__BB0_160;
$L__BB0_157:
	mov.f32 	%f275, 0f3D4CCCCD;
	bra.uni 	$L__BB0_160;
$L__BB0_158:
	mov.f32 	%f275, 0f3DCCCCCD;
	bra.uni 	$L__BB0_160;
$L__BB0_159:
	mov.f32 	%f275, 0f3F000000;
$L__BB0_160:
	mul.f32 	%f191, %f64, 0f48127C00;
	mul.f32 	%f192, %f191, %f275;
	mul.f32 	%f193, %f65, %f192;
	div.rn.f32 	%f258, %f193, 0f4E6E6B28;
$L__BB0_161:
	add.s64 	%rd28, %rd28, 12;
	add.s32 	%r64, %r64, 1;
	setp.ne.s32 	%p101, %r64, 0;
	@%p101 bra 	$L__BB0_133;
$L__BB0_162:
	add.f32 	%f279, %f256, %f258;
$L__BB0_163:
	setp.le.f32 	%p102, %f9, 0f00000000;
	mov.f32 	%f280, 0f3F800000;
	@%p102 bra 	$L__BB0_165;
	div.rn.f32 	%f195, %f10, %f9;
	sqrt.rn.f32 	%f196, %f195;
	mul.f32 	%f197, %f196, 0f3DCCCCCD;
	min.f32 	%f280, %f197, 0f3D4CCCCD;
$L__BB0_165:
	ld.global.nc.u8 	%rs4, [%rd3+36];
	cvt.u16.u8 	%rs1, %rs4;
	setp.ne.s16 	%p104, %rs1, 0;
	mov.pred 	%p121, -1;
	@%p104 bra 	$L__BB0_167;
	ld.global.nc.u8 	%rs5, [%rd4+36];
	cvt.u16.u8 	%rs6, %rs5;
	setp.ne.s16 	%p121, %rs6, 0;
$L__BB0_167:
	setp.ne.s16 	%p105, %rs1, 0;
	mul.f32 	%f199, %f10, 0f3A03126F;
	selp.f32 	%f200, %f199, 0f00000000, %p121;
	mul.f32 	%f75, %f248, %f10;
	fma.rn.f32 	%f201, %f10, 0f3B03126F, %f279;
	mul.f32 	%f202, %f10, 0f3A83126F;
	setp.ne.s32 	%p106, %r61, 0;
	setp.ne.s32 	%p107, %r60, 0;
	setp.ne.s32 	%p108, %r12, %r13;
	selp.f32 	%f203, %f202, 0f00000000, %p108;
	selp.f32 	%f204, %f203, 0f00000000, %p107;
	selp.f32 	%f205, %f204, 0f00000000, %p106;
	add.f32 	%f206, %f205, %f201;
	fma.rn.f32 	%f207, %f10, %f280, %f206;
	add.f32 	%f76, %f207, %f200;
	mov.f32 	%f281, 0f43160000;
	@%p105 bra 	$L__BB0_169;
	ld.global.nc.u8 	%rs7, [%rd4+36];
	cvt.u16.u8 	%rs8, %rs7;
	setp.eq.s16 	%p109, %rs8, 0;
	selp.f32 	%f281, 0f42C80000, 0f43160000, %p109;
$L__BB0_169:
	sub.f32 	%f208, %f75, %f76;
	setp.eq.s32 	%p110, %r12, %r13;
	add.f32 	%f209, %f281, 0f46EA6000;
	selp.f32 	%f210, %f281, %f209, %p110;
	ld.global.nc.f32 	%f211, [%rd3+8];
	ld.global.nc.f32 	%f212, [%rd4+8];
	min.f32 	%f213, %f211, %f212;
	mul.f32 	%f214, %f248, 0f447A0000;
	min.f32 	%f215, %f214, 0f3F800000;
	add.f32 	%f216, %f213, 0f3F800000;
	setp.lt.f32 	%p111, %f216, 0f00800000;
	mul.f32 	%f217, %f216, 0f4B000000;
	selp.f32 	%f218, %f217, %f216, %p111;
	selp.f32 	%f219, 0fC1B80000, 0f00000000, %p111;
	mov.b32 	%r48, %f218;
	add.s32 	%r49, %r48, -1059760811;
	and.b32  	%r50, %r49, -8388608;
	sub.s32 	%r51, %r48, %r50;
	mov.b32 	%f220, %r51;
	cvt.rn.f32.s32 	%f221, %r50;
	fma.rn.f32 	%f222, %f221, 0f34000000, %f219;
	add.f32 	%f223, %f220, 0fBF800000;
	fma.rn.f32 	%f224, %f223, 0fBE055027, 0f3E1039F6;
	fma.rn.f32 	%f225, %f224, %f223, 0fBDF8CDCC;
	fma.rn.f32 	%f226, %f225, %f223, 0f3E0F2955;
	fma.rn.f32 	%f227, %f226, %f223, 0fBE2AD8B9;
	fma.rn.f32 	%f228, %f227, %f223, 0f3E4CED0B;
	fma.rn.f32 	%f229, %f228, %f223, 0fBE7FFF22;
	fma.rn.f32 	%f230, %f229, %f223, 0f3EAAAA78;
	fma.rn.f32 	%f231, %f230, %f223, 0fBF000000;
	mul.f32 	%f232, %f223, %f231;
	fma.rn.f32 	%f233, %f232, %f223, %f223;
	fma.rn.f32 	%f234, %f222, 0f3F317218, %f233;
	setp.gt.u32 	%p112, %r48, 2139095039;
	fma.rn.f32 	%f235, %f218, 0f7F800000, 0f7F800000;
	selp.f32 	%f236, %f235, %f234, %p112;
	setp.eq.f32 	%p113, %f218, 0f00000000;
	div.rn.f32 	%f237, %f236, 0f41700000;
	min.f32 	%f238, %f237, 0f3F800000;
	mov.f32 	%f239, 0f3F800000;
	sub.f32 	%f240, %f239, %f280;
	max.f32 	%f241, %f240, 0f00000000;
	mul.f32 	%f242, %f238, 0f3E99999A;
	selp.f32 	%f243, 0fFF800000, %f242, %p113;
	fma.rn.f32 	%f244, %f215, 0f3ECCCCCD, %f243;
	fma.rn.f32 	%f245, %f241, 0f3E99999A, %f244;
	setp.gt.f32 	%p114, %f208, %f79;
	setp.lt.f32 	%p115, %f280, %f80;
	setp.gt.f32 	%p116, %f245, 0f3F000000;
	and.pred  	%p117, %p114, %p116;
	and.pred  	%p118, %p117, %p115;
	setp.gt.f32 	%p119, %f248, 0f38D1B717;
	and.pred  	%p120, %p119, %p118;
	selp.u16 	%rs9, 1, 0, %p120;
	mul.wide.u32 	%rd23, %r1, 52;
	add.s64 	%rd24, %rd2, %rd23;
	st.global.f32 	[%rd24], %f8;
	st.global.f32 	[%rd24+4], %f75;
	st.global.f32 	[%rd24+8], %f208;
	st.global.f32 	[%rd24+12], %f245;
	st.global.f32 	[%rd24+16], %f210;
	st.global.f32 	[%rd24+20], %f279;
	mul.f32 	%f247, %f280, 0f42C80000;
	st.global.f32 	[%rd24+24], %f247;
	st.global.u32 	[%rd24+28], %r58;
	st.global.u32 	[%rd24+32], %r59;
	st.global.u32 	[%rd24+36], %r60;
	st.global.u32 	[%rd24+40], %r61;
	mov.b32 	%r52, 0;
	st.global.u32 	[%rd24+44], %r52;
	st.global.u8 	[%rd24+48], %rs9;
$L__BB0_170:
	ret;
$L__BB0_171:
	mul.wide.u32 	%rd19, %r1, 52;
	add.s64 	%rd20, %rd2, %rd19;
	mov.b16 	%rs3, 0;
	st.global.u8 	[%rd20+48], %rs3;
	bra.uni 	$L__BB0_170;

}
	// .globl	_Z27triangular_arbitrage_kernelPK9PriceDataPK14TriangularPathP15ArbitrageResultPK8GasPricejjjf
.visible .entry _Z27triangular_arbitrage_kernelPK9PriceDataPK14TriangularPathP15ArbitrageResultPK8GasPricejjjf(
	.param .u64 .ptr .align 1 _Z27triangular_arbitrage_kernelPK9PriceDataPK14TriangularPathP15ArbitrageResultPK8GasPricejjjf_param_0,
	.param .u64 .ptr .align 1 _Z27triangular_arbitrage_kernelPK9PriceDataPK14TriangularPathP15ArbitrageResultPK8GasPricejjjf_param_1,
	.param .u64 .ptr .align 1 _Z27triangular_arbitrage_kernelPK9PriceDataPK14TriangularPathP15ArbitrageResultPK8GasPricejjjf_param_2,
	.param .u64 .ptr .align 1 _Z27triangular_arbitrage_kernelPK9PriceDataPK14TriangularPathP15ArbitrageResultPK8GasPricejjjf_param_3,
	.param .u32 _Z27triangular_arbitrage_kernelPK9PriceDataPK14TriangularPathP15ArbitrageResultPK8GasPricejjjf_param_4,
	.param .u32 _Z27triangular_arbitrage_kernelPK9PriceDataPK14TriangularPathP15ArbitrageResultPK8GasPricejjjf_param_5,
	.param .u32 _Z27triangular_arbitrage_kernelPK9PriceDataPK14TriangularPathP15ArbitrageResultPK8GasPricejjjf_param_6,
	.param .f32 _Z27triangular_arbitrage_kernelPK9PriceDataPK14TriangularPathP15ArbitrageResultPK8GasPricejjjf_param_7
)
{
	.reg .pred 	%p<59>;
	.reg .b16 	%rs<6>;
	.reg .b32 	%r<73>;
	.reg .b32 	%f<100>;
	.reg .b64 	%rd<189>;

	ld.param.u64 	%rd98, [_Z27triangular_arbitrage_kernelPK9PriceDataPK14TriangularPathP15ArbitrageResultPK8GasPricejjjf_param_0];
	ld.param.u64 	%rd99, [_Z27triangular_arbitrage_kernelPK9PriceDataPK14TriangularPathP15ArbitrageResultPK8GasPricejjjf_param_1];
	ld.param.u32 	%r22, [_Z27triangular_arbitrage_kernelPK9PriceDataPK14TriangularPathP15ArbitrageResultPK8GasPricejjjf_param_4];
	cvta.to.global.u64 	%rd1, %rd98;
	mov.u32 	%r23, %ctaid.x;
	mov.u32 	%r24, %ntid.x;
	mov.u32 	%r25, %tid.x;
	mad.lo.s32 	%r1, %r23, %r24, %r25;
	setp.ge.u32 	%p3, %r1, %r22;
	@%p3 bra 	$L__BB1_66;
	ld.param.u32 	%r62, [_Z27triangular_arbitrage_kernelPK9PriceDataPK14TriangularPathP15ArbitrageResultPK8GasPricejjjf_param_5];
	cvta.to.global.u64 	%rd103, %rd99;
	mul.wide.u32 	%rd104, %r1, 16;
	add.s64 	%rd2, %rd103, %rd104;
	setp.eq.s32 	%p5, %r62, 0;
	mov.pred 	%p58, -1;
	mov.b64 	%rd130, 0;
	mov.u64 	%rd132, %rd130;
	mov.u64 	%rd134, %rd130;
	@%p5 bra 	$L__BB1_42;
	ld.param.u32 	%r63, [_Z27triangular_arbitrage_kernelPK9PriceDataPK14TriangularPathP15ArbitrageResultPK8GasPricejjjf_param_5];
	ld.global.nc.u32 	%r2, [%rd2+12];
	setp.lt.u32 	%p6, %r63, 4;
	mov.b64 	%rd135, 0;
	mov.b32 	%r70, 0;
	mov.u64 	%rd134, %rd135;
	mov.u64 	%rd133, %rd135;
	mov.u64 	%rd132, %rd135;
	mov.u64 	%rd131, %rd135;
	mov.u64 	%rd130, %rd135;
	@%p6 bra 	$L__BB1_33;
	ld.param.u32 	%r64, [_Z27triangular_arbitrage_kernelPK9PriceDataPK14TriangularPathP15ArbitrageResultPK8GasPricejjjf_param_5];
	and.b32  	%r27, %r64, -4;
	neg.s32 	%r69, %r27;
	add.s64 	%rd122, %rd1, 80;
	mov.b64 	%rd135, 0;
	mov.u64 	%rd123, %rd98;
$L__BB1_4:
	ld.global.nc.u32 	%r28, [%rd122+-56];
	shr.u32 	%r5, %r28, 16;
	and.b32  	%r29, %r28, 65535;
	setp.ne.s32 	%p7, %r29, %r2;
	@%p7 bra 	$L__BB1_11;
	ld.global.nc.u32 	%r30, [%rd2];
	setp.ne.s32 	%p8, %r5, %r30;
	@%p8 bra 	$L__BB1_7;
	add.s64 	%rd130, %rd122, -80;
	mov.u64 	%rd131, %rd123;
	bra.uni 	$L__BB1_11;
$L__BB1_7:
	ld.global.nc.u32 	%r31, [%rd2+4];
	setp.ne.s32 	%p9, %r5, %r31;
	@%p9 bra 	$L__BB1_9;
	add.s64 	%rd132, %rd122, -80;
	mov.u64 	%rd133, %rd123;
	bra.uni 	$L__BB1_11;
$L__BB1_9:
	ld.global.nc.u32 	%r32, [%rd2+8];
	setp.ne.s32 	%p10, %r5, %r32;
	@%p10 bra 	$L__BB1_11;
	add.s64 	%rd134, %rd122, -80;
	mov.u64 	%rd135, %rd123;
$L__BB1_11:
	ld.global.nc.u32 	%r33, [%rd122+-16];
	shr.u32 	%r6, %r33, 16;
	and.b32  	%r34, %r33, 65535;
	setp.ne.s32 	%p11, %r34, %r2;
	@%p11 bra 	$L__BB1_18;
	ld.global.nc.u32 	%r35, [%rd2];
	setp.eq.s32 	%p12, %r6, %r35;
	@%p12 bra 	$L__BB1_17;
	ld.global.nc.u32 	%r36, [%rd2+4];
	setp.eq.s32 	%p13, %r6, %r36;
	@%p13 bra 	$L__BB1_16;
	ld.global.nc.u32 	%r37, [%rd2+8];
	setp.ne.s32 	%p14, %r6, %r37;
	@%p14 bra 	$L__BB1_18;
	add.s64 	%rd134, %rd122, -40;
	add.s64 	%rd135, %rd123, 40;
	bra.uni 	$L__BB1_18;
$L__BB1_16:
	add.s64 	%rd132, %rd122, -40;
	add.s64 	%rd133, %rd123, 40;
	bra.uni 	$L__BB1_18;
$L__BB1_17:
	add.s64 	%rd130, %rd122, -40;
	add.s64 	%rd131, %rd123, 40;
$L__BB1_18:
	ld.global.nc.u32 	%r38, [%rd122+24];
	shr.u32 	%r7, %r38, 16;
	and.b32  	%r39, %r38, 65535;
	setp.ne.s32 	%p15, %r39, %r2;
	@%p15 bra 	$L__BB1_25;
	ld.global.nc.u32 	%r40, [%rd2];
	setp.eq.s32 	%p16, %r7, %r40;
	@%p16 bra 	$L__BB1_24;
	ld.global.nc.u32 	%r41, [%rd2+4];
	setp.eq.s32 	%p17, %r7, %r41;
	@%p17 bra 	$L__BB1_23;
	ld.global.nc.u32 	%r42, [%rd2+8];
	setp.ne.s32 	%p18, %r7, %r42;
	@%p18 bra 	$L__BB1_25;
	add.s64 	%rd135, %rd123, 80;
	mov.u64 	%rd134, %rd122;
	bra.uni 	$L__BB1_25;
$L__BB1_23:
	add.s64 	%rd133, %rd123, 80;
	mov.u64 	%rd132, %rd122;
	bra.uni 	$L__BB1_25;
$L__BB1_24:
	add.s64 	%rd131, %rd123, 80;
	mov.u64 	%rd130, %rd122;
$L__BB1_25:
	ld.global.nc.u32 	%r43, [%rd122+64];
	shr.u32 	%r8, %r43, 16;
	and.b32  	%r44, %r43, 65535;
	setp.ne.s32 	%p19, %r44, %r2;
	@%p19 bra 	$L__BB1_32;
	ld.global.nc.u32 	%r45, [%rd2];
	setp.eq.s32 	%p20, %r8, %r45;
	@%p20 bra 	$L__BB1_31;
	ld.global.nc.u32 	%r46, [%rd2+4];
	setp.eq.s32 	%p21, %r8, %r46;
	@%p21 bra 	$L__BB1_30;
	ld.global.nc.u32 	%r47, [%rd2+8];
	setp.ne.s32 	%p22, %r8, %r47;
	@%p22 bra 	$L__BB1_32;
	add.s64 	%rd134, %rd122, 40;
	add.s64 	%rd135, %rd123, 120;
	bra.uni 	$L__BB1_32;
$L__BB1_30:
	add.s64 	%rd132, %rd122, 40;
	add.s64 	%rd133, %rd123, 120;
	bra.uni 	$L__BB1_32;
$L__BB1_31:
	add.s64 	%rd130, %rd122, 40;
	add.s64 	%rd131, %rd123, 120;
$L__BB1_32:
	ld.param.u32 	%r65, [_Z27triangular_arbitrage_kernelPK9PriceDataPK14TriangularPathP15ArbitrageResultPK8GasPricejjjf_param_5];
	and.b32  	%r70, %r65, -4;
	add.s32 	%r69, %r69, 4;
	add.s64 	%rd123, %rd123, 160;
	add.s64 	%rd122, %rd122, 160;
	setp.ne.s32 	%p23, %r69, 0;
	@%p23 bra 	$L__BB1_4;
$L__BB1_33:
	ld.param.u32 	%r66, [_Z27triangular_arbitrage_kernelPK9PriceDataPK14TriangularPathP15ArbitrageResultPK8GasPricejjjf_param_5];
	and.b32  	%r12, %r66, 3;
	setp.eq.s32 	%p24, %r12, 0;
	@%p24 bra 	$L__BB1_41;
	mul.wide.u32 	%rd111, %r70, 40;
	add.s64 	%rd167, %rd98, %rd111;
	cvta.to.global.u64 	%rd112, %rd98;
	add.s64 	%rd166, %rd112, %rd111;
	neg.s32 	%r71, %r12;
$L__BB1_35:
	.pragma "nounroll";
	mov.u64 	%rd77, %rd130;
	mov.u64 	%rd76, %rd131;
	mov.u64 	%rd75, %rd132;
	mov.u64 	%rd74, %rd133;
	ld.global.nc.u32 	%r48, [%rd166+24];
	shr.u32 	%r15, %r48, 16;
	and.b32  	%r49, %r48, 65535;
	setp.ne.s32 	%p25, %r49, %r2;
	@%p25 bra 	$L__BB1_40;
	ld.global.nc.u32 	%r50, [%rd2];
	setp.eq.s32 	%p26, %r15, %r50;
	mov.u64 	%rd130, %rd166;
	mov.u64 	%rd131, %rd167;
	mov.u64 	%rd132, %rd75;
	mov.u64 	%rd133, %rd74;
	@%p26 bra 	$L__BB1_40;
	ld.global.nc.u32 	%r51, [%rd2+4];
	setp.eq.s32 	%p27, %r15, %r51;
	mov.u64 	%rd130, %rd77;
	mov.u64 	%rd131, %rd76;
	mov.u64 	%rd132, %rd166;
	mov.u64 	%rd133, %rd167;
	@%p27 bra 	$L__BB1_40;
	ld.global.nc.u32 	%r52, [%rd2+8];
	setp.ne.s32 	%p28, %r15, %r52;
	mov.u64 	%rd130, %rd77;
	mov.u64 	%rd131, %rd76;
	mov.u64 	%rd132, %rd75;
	mov.u64 	%rd133, %rd74;
	@%p28 bra 	$L__BB1_40;
	mov.u64 	%rd130, %rd77;
	mov.u64 	%rd131, %rd76;
	mov.u64 	%rd132, %rd75;
	mov.u64 	%rd133, %rd74;
	mov.u64 	%rd134, %rd166;
	mov.u64 	%rd135, %rd167;
$L__BB1_40:
	add.s64 	%rd167, %rd167, 40;
	add.s64 	%rd166, %rd166, 40;
	add.s32 	%r71, %r71, 1;
	setp.ne.s32 	%p29, %r71, 0;
	@%p29 bra 	$L__BB1_35;
$L__BB1_41:
	setp.eq.s64 	%p30, %rd131, 0;
	setp.eq.s64 	%p31, %rd133, 0;
	or.pred  	%p32, %p30, %p31;
	setp.eq.s64 	%p33, %rd135, 0;
	or.pred  	%p58, %p32, %p33;
$L__BB1_42:
	ld.param.u64 	%rd120, [_Z27triangular_arbitrage_kernelPK9PriceDataPK14TriangularPathP15ArbitrageResultPK8GasPricejjjf_param_2];
	cvta.to.global.u64 	%rd95, %rd120;
	not.pred 	%p34, %p58;
	@%p34 bra 	$L__BB1_44;
	mul.wide.u32 	%rd118, %r1, 52;
	add.s64 	%rd119, %rd95, %rd118;
	mov.b16 	%rs5, 0;
	st.global.u8 	[%rd119+48], %rs5;
	bra.uni 	$L__BB1_66;
$L__BB1_44:
	ld.global.nc.f32 	%f13, [%rd130];
	ld.global.nc.f32 	%f14, [%rd132];
	ld.global.nc.f32 	%f15, [%rd134+4];
	rcp.rn.f32 	%f16, %f15;
	mul.f32 	%f17, %f13, %f14;
	fma.rn.f32 	%f1, %f17, %f16, 0fBF800000;
	setp.geu.f32 	%p35, %f1, 0f3A03126F;
	mov.f32 	%f98, 0f00000000;
	@%p35 bra 	$L__BB1_46;
	mul.wide.u32 	%rd116, %r1, 52;
	add.s64 	%rd117, %rd95, %rd116;
	mov.b16 	%rs4, 0;
	st.global.u8 	[%rd117+48], %rs4;
	bra.uni 	$L__BB1_66;
$L__BB1_46:
	ld.param.u32 	%r67, [_Z27triangular_arbitrage_kernelPK9PriceDataPK14TriangularPathP15ArbitrageResultPK8GasPricejjjf_param_6];
	ld.global.nc.f32 	%f19, [%rd130+8];
	ld.global.nc.f32 	%f20, [%rd132+8];
	min.f32 	%f21, %f19, %f20;
	ld.global.nc.f32 	%f22, [%rd134+8];
	min.f32 	%f2, %f21, %f22;
	div.rn.f32 	%f23, %f2, 0f48F42400;
	sqrt.rn.f32 	%f24, %f23;
	min.f32 	%f25, %f24, 0f40000000;
	mul.f32 	%f26, %f1, 0f43480000;
	min.f32 	%f27, %f26, 0f40000000;
	mul.f32 	%f28, %f25, 0f466A6000;
	mul.f32 	%f3, %f27, %f28;
	ld.global.nc.u8 	%rs2, [%rd130+36];
	cvt.u16.u8 	%rs1, %rs2;
	setp.eq.s16 	%p36, %rs1, 0;
	setp.eq.s32 	%p37, %r67, 0;
	or.pred  	%p38, %p36, %p37;
	@%p38 bra 	$L__BB1_63;
	ld.param.u64 	%rd121, [_Z27triangular_arbitrage_kernelPK9PriceDataPK14TriangularPathP15ArbitrageResultPK8GasPricejjjf_param_3];
	ld.global.nc.u32 	%r17, [%rd130+28];
	cvta.to.global.u64 	%rd96, %rd121;
	mov.b32 	%r72, 0;
	bra.uni 	$L__BB1_49;
$L__BB1_48:
	ld.param.u32 	%r68, [_Z27triangular_arbitrage_kernelPK9PriceDataPK14TriangularPathP15ArbitrageResultPK8GasPricejjjf_param_6];
	add.s32 	%r72, %r72, 1;
	setp.eq.s32 	%p40, %r72, %r68;
	@%p40 bra 	$L__BB1_63;
$L__BB1_49:
	mul.wide.u32 	%rd113, %r72, 12;
	add.s64 	%rd97, %rd96, %rd113;
	ld.global.nc.u32 	%r54, [%rd97];
	setp.ne.s32 	%p39, %r54, %r17;
	@%p39 bra 	$L__BB1_48;
	ld.global.nc.f32 	%f4, [%rd97+4];
	ld.global.nc.f32 	%f5, [%rd97+8];
	mov.f32 	%f97, 0f3F800000;
	setp.gt.s32 	%p41, %r17, 55;
	@%p41 bra 	$L__BB1_55;
	setp.eq.s32 	%p45, %r17, 0;
	@%p45 bra 	$L__BB1_63;
	setp.eq.s32 	%p46, %r17, 1;
	@%p46 bra 	$L__BB1_62;
	setp.eq.s32 	%p47, %r17, 10;
	@%p47 bra 	$L__BB1_54;
	bra.uni 	$L__BB1_61;
$L__BB1_54:
	mov.f32 	%f97, 0f3E4CCCCD;
	bra.uni 	$L__BB1_62;
$L__BB1_55:
	setp.eq.s32 	%p42, %r17, 42161;
	@%p42 bra 	$L__BB1_60;
	setp.eq.s32 	%p43, %r17, 137;
	@%p43 bra 	$L__BB1_59;
	setp.ne.s32 	%p44, %r17, 56;
	@%p44 bra 	$L__BB1_61;
	mov.f32 	%f97, 0f3DCCCCCD;
	bra.uni 	$L__BB1_62;
$L__BB1_59:
	mov.f32 	%f97, 0f3D4CCCCD;
	bra.uni 	$L__BB1_62;
$L__BB1_60:
	mov.f32 	%f97, 0f3E99999A;
	bra.uni 	$L__BB1_62;
$L__BB1_61:
	mov.f32 	%f97, 0f3F000000;
$L__BB1_62:
	mul.f32 	%f37, %f4, 0f48C35000;
	mul.f32 	%f38, %f37, %f97;
	mul.f32 	%f39, %f5, %f38;
	div.rn.f32 	%f98, %f39, 0f4E6E6B28;
$L__BB1_63:
	ld.global.nc.f32 	%f41, [%rd130+12];
	ld.global.nc.f32 	%f42, [%rd132+12];
	add.f32 	%f43, %f41, %f42;
	ld.global.nc.f32 	%f44, [%rd134+12];
	add.f32 	%f45, %f43, %f44;
	div.rn.f32 	%f9, %f45, 0f40400000;
	setp.le.f32 	%p48, %f9, 0f00000000;
	mov.f32 	%f99, 0f3FC00000;
	@%p48 bra 	$L__BB1_65;
	div.rn.f32 	%f46, %f3, %f9;
	sqrt.rn.f32 	%f47, %f46;
	mul.f32 	%f48, %f47, 0f3DCCCCCD;
	min.f32 	%f49, %f48, 0f3D4CCCCD;
	mul.f32 	%f99, %f49, 0f3FC00000;
$L__BB1_65:
	ld.param.f32 	%f95, [_Z27triangular_arbitrage_kernelPK9PriceDataPK14TriangularPathP15ArbitrageResultPK8GasPricejjjf_param_7];
	mul.f32 	%f50, %f1, %f3;
	setp.eq.s16 	%p49, %rs1, 0;
	mul.f32 	%f51, %f3, %f99;
	mul.f32 	%f52, %f3, 0f3A83126F;
	selp.f32 	%f53, 0f00000000, %f52, %p49;
	fma.rn.f32 	%f54, %f3, 0fBB449BA6, %f50;
	sub.f32 	%f55, %f54, %f98;
	sub.f32 	%f56, %f55, %f51;
	sub.f32 	%f57, %f56, %f53;
	selp.f32 	%f58, 0f43160000, 0f43960000, %p49;
	mul.f32 	%f59, %f1, 0f447A0000;
	min.f32 	%f60, %f59, 0f3F800000;
	add.f32 	%f61, %f2, 0f3F800000;
	setp.lt.f32 	%p50, %f61, 0f00800000;
	mul.f32 	%f62, %f61, 0f4B000000;
	selp.f32 	%f63, %f62, %f61, %p50;
	selp.f32 	%f64, 0fC1B80000, 0f00000000, %p50;
	mov.b32 	%r55, %f63;
	add.s32 	%r56, %r55, -1059760811;
	and.b32  	%r57, %r56, -8388608;
	sub.s32 	%r58, %r55, %r57;
	mov.b32 	%f65, %r58;
	cvt.rn.f32.s32 	%f66, %r57;
	fma.rn.f32 	%f67, %f66, 0f34000000, %f64;
	add.f32 	%f68, %f65, 0fBF800000;
	fma.rn.f32 	%f69, %f68, 0fBE055027, 0f3E1039F6;
	fma.rn.f32 	%f70, %f69, %f68, 0fBDF8CDCC;
	fma.rn.f32 	%f71, %f70, %f68, 0f3E0F2955;
	fma.rn.f32 	%f72, %f71, %f68, 0fBE2AD8B9;
	fma.rn.f32 	%f73, %f72, %f68, 0f3E4CED0B;
	fma.rn.f32 	%f74, %f73, %f68, 0fBE7FFF22;
	fma.rn.f32 	%f75, %f74, %f68, 0f3EAAAA78;
	fma.rn.f32 	%f76, %f75, %f68, 0fBF000000;
	mul.f32 	%f77, %f68, %f76;
	fma.rn.f32 	%f78, %f77, %f68, %f68;
	fma.rn.f32 	%f79, %f67, 0f3F317218, %f78;
	setp.gt.u32 	%p51, %r55, 2139095039;
	fma.rn.f32 	%f80, %f63, 0f7F800000, 0f7F800000;
	selp.f32 	%f81, %f80, %f79, %p51;
	setp.eq.f32 	%p52, %f63, 0f00000000;
	div.rn.f32 	%f82, %f81, 0f41700000;
	min.f32 	%f83, %f82, 0f3F800000;
	mov.f32 	%f84, 0f3F800000;
	sub.f32 	%f85, %f84, %f99;
	max.f32 	%f86, %f85, 0f00000000;
	mul.f32 	%f87, %f83, 0f3E99999A;
	selp.f32 	%f88, 0fFF800000, %f87, %p52;
	fma.rn.f32 	%f89, %f60, 0f3ECCCCCD, %f88;
	fma.rn.f32 	%f90, %f86, 0f3E99999A, %f89;
	mul.f32 	%f91, %f90, 0f3F666666;
	setp.gt.f32 	%p53, %f57, %f95;
	setp.gt.f32 	%p54, %f91, 0f3F19999A;
	and.pred  	%p55, %p53, %p54;
	setp.lt.f32 	%p56, %f99, 0f3CF5C28F;
	and.pred  	%p57, %p55, %p56;
	selp.u16 	%rs3, 1, 0, %p57;
	mul.f32 	%f93, %f1, 0f42C80000;
	mul.wide.u32 	%rd114, %r1, 52;
	add.s64 	%rd115, %rd95, %rd114;
	st.global.f32 	[%rd115], %f93;
	st.global.f32 	[%rd115+4], %f50;
	st.global.f32 	[%rd115+8], %f57;
	st.global.f32 	[%rd115+12], %f91;
	st.global.f32 	[%rd115+16], %f58;
	st.global.f32 	[%rd115+20], %f98;
	mul.f32 	%f94, %f99, 0f42C80000;
	st.global.f32 	[%rd115+24], %f94;
	ld.global.nc.u32 	%r59, [%rd2+12];
	st.global.u32 	[%rd115+28], %r59;
	st.global.u32 	[%rd115+32], %r59;
	ld.global.nc.u32 	%r60, [%rd130+28];
	st.global.u32 	[%rd115+36], %r60;
	st.global.u32 	[%rd115+40], %r60;
	mov.b32 	%r61, 1;
	st.global.u32 	[%rd115+44], %r61;
	st.global.u8 	[%rd115+48], %rs3;
$L__BB1_66:
	ret;

}
	// .globl	_Z27flash_loan_arbitrage_kernelPK9PriceDataP15ArbitrageResultPK8GasPricejjff
.visible .entry _Z27flash_loan_arbitrage_kernelPK9PriceDataP15ArbitrageResultPK8GasPricejjff(
	.param .u64 .ptr .align 1 _Z27flash_loan_arbitrage_kernelPK9PriceDataP15ArbitrageResultPK8GasPricejjff_param_0,
	.param .u64 .ptr .align 1 _Z27flash_loan_arbitrage_kernelPK9PriceDataP15ArbitrageResultPK8GasPricejjff_param_1,
	.param .u64 .ptr .align 1 _Z27flash_loan_arbitrage_kernelPK9PriceDataP15ArbitrageResultPK8GasPricejjff_param_2,
	.param .u32 _Z27flash_loan_arbitrage_kernelPK9PriceDataP15ArbitrageResultPK8GasPricejjff_param_3,
	.param .u32 _Z27flash_loan_arbitrage_kernelPK9PriceDataP15ArbitrageResultPK8GasPricejjff_param_4,
	.param .f32 _Z27flash_loan_arbitrage_kernelPK9PriceDataP15ArbitrageResultPK8GasPricejjff_param_5,
	.param .f32 _Z27flash_loan_arbitrage_kernelPK9PriceDataP15ArbitrageResultPK8GasPricejjff_param_6
)
{
	.reg .pred 	%p<28>;
	.reg .b16 	%rs<10>;
	.reg .b32 	%r<30>;
	.reg .b32 	%f<85>;
	.reg .b64 	%rd<24>;

	ld.param.u64 	%rd7, [_Z27flash_loan_arbitrage_kernelPK9PriceDataP15ArbitrageResultPK8GasPricejjff_param_0];
	ld.param.u64 	%rd9, [_Z27flash_loan_arbitrage_kernelPK9PriceDataP15ArbitrageResultPK8GasPricejjff_param_1];
	ld.param.u64 	%rd8, [_Z27flash_loan_arbitrage_kernelPK9PriceDataP15ArbitrageResultPK8GasPricejjff_param_2];
	ld.param.u32 	%r7, [_Z27flash_loan_arbitrage_kernelPK9PriceDataP15ArbitrageResultPK8GasPricejjff_param_3];
	ld.param.u32 	%r8, [_Z27flash_loan_arbitrage_kernelPK9PriceDataP15ArbitrageResultPK8GasPricejjff_param_4];
	ld.param.f32 	%f14, [_Z27flash_loan_arbitrage_kernelPK9PriceDataP15ArbitrageResultPK8GasPricejjff_param_5];
	ld.param.f32 	%f15, [_Z27flash_loan_arbitrage_kernelPK9PriceDataP15ArbitrageResultPK8GasPricejjff_param_6];
	cvta.to.global.u64 	%rd1, %rd9;
	cvta.to.global.u64 	%rd2, %rd7;
	mov.u32 	%r9, %ctaid.x;
	mov.u32 	%r10, %ntid.x;
	mov.u32 	%r11, %tid.x;
	mad.lo.s32 	%r1, %r9, %r10, %r11;
	setp.ge.u32 	%p1, %r1, %r7;
	@%p1 bra 	$L__BB2_24;
	mul.wide.u32 	%rd10, %r1, 40;
	add.s64 	%rd3, %rd2, %rd10;
	ld.global.nc.u8 	%rs1, [%rd3+36];
	cvt.u16.u8 	%rs2, %rs1;
	setp.eq.s16 	%p2, %rs2, 0;
	@%p2 bra 	$L__BB2_3;
	ld.global.nc.u32 	%r12, [%rd3+28];
	setp.eq.s32 	%p3, %r12, 1;
	@%p3 bra 	$L__BB2_4;
$L__BB2_3:
	mul.wide.u32 	%rd22, %r1, 52;
	add.s64 	%rd23, %rd1, %rd22;
	mov.b16 	%rs9, 0;
	st.global.u8 	[%rd23+48], %rs9;
	bra.uni 	$L__BB2_24;
$L__BB2_4:
	ld.global.nc.u32 	%r2, [%rd3+24];
	mov.b32 	%r28, 0;
$L__BB2_5:
	setp.eq.s32 	%p4, %r28, %r1;
	@%p4 bra 	$L__BB2_8;
	mul.wide.u32 	%rd11, %r28, 40;
	add.s64 	%rd12, %rd2, %rd11;
	add.s64 	%rd4, %rd12, 24;
	ld.global.nc.u32 	%r14, [%rd12+24];
	xor.b32  	%r15, %r14, %r2;
	setp.gt.u32 	%p5, %r15, 65535;
	@%p5 bra 	$L__BB2_8;
	ld.global.nc.u8 	%rs3, [%rd4+12];
	cvt.u16.u8 	%rs4, %rs3;
	setp.eq.s16 	%p6, %rs4, 0;
	@%p6 bra 	$L__BB2_9;
$L__BB2_8:
	add.s32 	%r28, %r28, 1;
	setp.eq.s32 	%p27, %r28, %r7;
	@%p27 bra 	$L__BB2_10;
	bra.uni 	$L__BB2_5;
$L__BB2_9:
	setp.ne.s64 	%p7, %rd7, 0;
	@%p7 bra 	$L__BB2_11;
$L__BB2_10:
	mul.wide.u32 	%rd20, %r1, 52;
	add.s64 	%rd21, %rd1, %rd20;
	mov.b16 	%rs8, 0;
	st.global.u8 	[%rd21+48], %rs8;
	bra.uni 	$L__BB2_24;
$L__BB2_11:
	ld.global.nc.f32 	%f1, [%rd3+4];
	ld.global.nc.f32 	%f2, [%rd4+-24];
	setp.lt.f32 	%p8, %f1, %f2;
	mov.f32 	%f81, %f1;
	mov.f32 	%f82, %f2;
	@%p8 bra 	$L__BB2_14;
	ld.global.nc.f32 	%f81, [%rd4+-20];
	ld.global.nc.f32 	%f82, [%rd3];
	setp.lt.f32 	%p9, %f81, %f82;
	@%p9 bra 	$L__BB2_14;
	mul.wide.u32 	%rd13, %r1, 52;
	add.s64 	%rd14, %rd1, %rd13;
	mov.b16 	%rs5, 0;
	st.global.u8 	[%rd14+48], %rs5;
	bra.uni 	$L__BB2_24;
$L__BB2_14:
	sub.f32 	%f16, %f82, %f81;
	div.rn.f32 	%f7, %f16, %f81;
	setp.geu.f32 	%p10, %f7, 0f3B449BA6;
	mov.f32 	%f83, 0f00000000;
	@%p10 bra 	$L__BB2_16;
	mul.wide.u32 	%rd18, %r1, 52;
	add.s64 	%rd19, %rd1, %rd18;
	mov.b16 	%rs7, 0;
	st.global.u8 	[%rd19+48], %rs7;
	bra.uni 	$L__BB2_24;
$L__BB2_16:
	mul.f32 	%f18, %f7, 0f42480000;
	min.f32 	%f19, %f18, 0f40A00000;
	ld.global.nc.f32 	%f8, [%rd3+12];
	div.rn.f32 	%f20, %f8, 0f4A989680;
	sqrt.rn.f32 	%f21, %f20;
	min.f32 	%f22, %f21, 0f40400000;
	mul.f32 	%f23, %f19, 0f48435000;
	mul.f32 	%f9, %f23, %f22;
	setp.eq.s32 	%p11, %r8, 0;
	@%p11 bra 	$L__BB2_21;
	cvta.to.global.u64 	%rd5, %rd8;
	mov.b32 	%r29, 0;
	bra.uni 	$L__BB2_19;
$L__BB2_18:
	add.s32 	%r29, %r29, 1;
	setp.eq.s32 	%p13, %r29, %r8;
	@%p13 bra 	$L__BB2_21;
$L__BB2_19:
	mul.wide.u32 	%rd15, %r29, 12;
	add.s64 	%rd6, %rd5, %rd15;
	ld.global.nc.u32 	%r17, [%rd6];
	setp.ne.s32 	%p12, %r17, 1;
	@%p12 bra 	$L__BB2_18;
	ld.global.nc.f32 	%f25, [%rd6+4];
	ld.global.nc.f32 	%f26, [%rd6+8];
	mul.f32 	%f27, %f25, 0f49435000;
	mul.f32 	%f28, %f27, %f26;
	div.rn.f32 	%f83, %f28, 0f4E6E6B28;
$L__BB2_21:
	setp.le.f32 	%p14, %f8, 0f00000000;
	mov.f32 	%f84, 0f3F99999A;
	@%p14 bra 	$L__BB2_23;
	div.rn.f32 	%f30, %f9, %f8;
	sqrt.rn.f32 	%f31, %f30;
	mul.f32 	%f32, %f31, 0f3DCCCCCD;
	min.f32 	%f33, %f32, 0f3D4CCCCD;
	mul.f32 	%f84, %f33, 0f3F99999A;
$L__BB2_23:
	mul.f32 	%f34, %f7, %f9;
	mul.f32 	%f35, %f9, 0f3A03126F;
	setp.geu.f32 	%p15, %f1, %f2;
	setp.lt.f32 	%p16, %f1, %f2;
	mul.f32 	%f36, %f9, %f84;
	sub.f32 	%f37, %f34, %f35;
	sub.f32 	%f38, %f37, %f83;
	sub.f32 	%f39, %f38, %f36;
	fma.rn.f32 	%f40, %f9, 0fBA83126F, %f39;
	fma.rn.f32 	%f41, %f9, 0fB951B717, %f40;
	mul.f32 	%f42, %f7, 0f447A0000;
	min.f32 	%f43, %f42, 0f3F800000;
	add.f32 	%f44, %f9, 0f3F800000;
	setp.lt.f32 	%p17, %f44, 0f00800000;
	mul.f32 	%f45, %f44, 0f4B000000;
	selp.f32 	%f46, %f45, %f44, %p17;
	selp.f32 	%f47, 0fC1B80000, 0f00000000, %p17;
	mov.b32 	%r18, %f46;
	add.s32 	%r19, %r18, -1059760811;
	and.b32  	%r20, %r19, -8388608;
	sub.s32 	%r21, %r18, %r20;
	mov.b32 	%f48, %r21;
	cvt.rn.f32.s32 	%f49, %r20;
	fma.rn.f32 	%f50, %f49, 0f34000000, %f47;
	add.f32 	%f51, %f48, 0fBF800000;
	fma.rn.f32 	%f52, %f51, 0fBE055027, 0f3E1039F6;
	fma.rn.f32 	%f53, %f52, %f51, 0fBDF8CDCC;
	fma.rn.f32 	%f54, %f53, %f51, 0f3E0F2955;
	fma.rn.f32 	%f55, %f54, %f51, 0fBE2AD8B9;
	fma.rn.f32 	%f56, %f55, %f51, 0f3E4CED0B;
	fma.rn.f32 	%f57, %f56, %f51, 0fBE7FFF22;
	fma.rn.f32 	%f58, %f57, %f51, 0f3EAAAA78;
	fma.rn.f32 	%f59, %f58, %f51, 0fBF000000;
	mul.f32 	%f60, %f51, %f59;
	fma.rn.f32 	%f61, %f60, %f51, %f51;
	fma.rn.f32 	%f62, %f50, 0f3F317218, %f61;
	setp.gt.u32 	%p18, %r18, 2139095039;
	fma.rn.f32 	%f63, %f46, 0f7F800000, 0f7F800000;
	selp.f32 	%f64, %f63, %f62, %p18;
	setp.eq.f32 	%p19, %f46, 0f00000000;
	div.rn.f32 	%f65, %f64, 0f41700000;
	min.f32 	%f66, %f65, 0f3F800000;
	mov.f32 	%f67, 0f3F800000;
	sub.f32 	%f68, %f67, %f84;
	max.f32 	%f69, %f68, 0f00000000;
	mul.f32 	%f70, %f66, 0f3E99999A;
	selp.f32 	%f71, 0fFF800000, %f70, %p19;
	fma.rn.f32 	%f72, %f43, 0f3ECCCCCD, %f71;
	fma.rn.f32 	%f73, %f69, 0f3E99999A, %f72;
	mul.f32 	%f74, %f73, 0f3F733333;
	mul.f32 	%f76, %f14, 0f41200000;
	setp.gt.f32 	%p20, %f41, %f76;
	setp.lt.f32 	%p21, %f84, %f15;
	setp.gt.f32 	%p22, %f74, 0f3F4CCCCD;
	and.pred  	%p23, %p20, %p22;
	and.pred  	%p24, %p23, %p21;
	setp.gt.f32 	%p25, %f7, 0f3B449BA6;
	and.pred  	%p26, %p25, %p24;
	selp.u16 	%rs6, 1, 0, %p26;
	mul.f32 	%f77, %f7, 0f42C80000;
	mul.wide.u32 	%rd16, %r1, 52;
	add.s64 	%rd17, %rd1, %rd16;
	st.global.f32 	[%rd17], %f77;
	st.global.f32 	[%rd17+4], %f34;
	st.global.f32 	[%rd17+8], %f41;
	st.global.f32 	[%rd17+12], %f74;
	mov.b32 	%r22, 1140457472;
	st.global.u32 	[%rd17+16], %r22;
	add.f32 	%f78, %f35, %f83;
	st.global.f32 	[%rd17+20], %f78;
	mul.f32 	%f79, %f84, 0f42C80000;
	st.global.f32 	[%rd17+24], %f79;
	selp.b32 	%r23, %r1, 999, %p16;
	st.global.u32 	[%rd17+28], %r23;
	selp.b32 	%r24, 999, %r1, %p16;
	st.global.u32 	[%rd17+32], %r24;
	selp.u32 	%r25, 1, 0, %p16;
	st.global.u32 	[%rd17+36], %r25;
	selp.u32 	%r26, 1, 0, %p15;
	st.global.u32 	[%rd17+40], %r26;
	mov.b32 	%r27, 2;
	st.global.u32 	[%rd17+44], %r27;
	st.global.u8 	[%rd17+48], %rs6;
$L__BB2_24:
	ret;

}
	// .globl	_Z28cross_chain_arbitrage_kernelPK9PriceDataP15ArbitrageResultPK8GasPricejjf
.visible .entry _Z28cross_chain_arbitrage_kernelPK9PriceDataP15ArbitrageResultPK8GasPricejjf(
	.param .u64 .ptr .align 1 _Z28cross_chain_arbitrage_kernelPK9PriceDataP15ArbitrageResultPK8GasPricejjf_param_0,
	.param .u64 .ptr .align 1 _Z28cross_chain_arbitrage_kernelPK9PriceDataP15ArbitrageResultPK8GasPricejjf_param_1,
	.param .u64 .ptr .align 1 _Z28cross_chain_arbitrage_kernelPK9PriceDataP15ArbitrageResultPK8GasPricejjf_param_2,
	.param .u32 _Z28cross_chain_arbitrage_kernelPK9PriceDataP15ArbitrageResultPK8GasPricejjf_param_3,
	.param .u32 _Z28cross_chain_arbitrage_kernelPK9PriceDataP15ArbitrageResultPK8GasPricejjf_param_4,
	.param .f32 _Z28cross_chain_arbitrage_kernelPK9PriceDataP15ArbitrageResultPK8GasPricejjf_param_5
)
{
	.reg .pred 	%p<116>;
	.reg .b16 	%rs<9>;
	.reg .b32 	%r<61>;
	.reg .b32 	%f<292>;
	.reg .b64 	%rd<29>;

	ld.param.u64 	%rd11, [_Z28cross_chain_arbitrage_kernelPK9PriceDataP15ArbitrageResultPK8GasPricejjf_param_0];
	ld.param.u64 	%rd12, [_Z28cross_chain_arbitrage_kernelPK9PriceDataP15ArbitrageResultPK8GasPricejjf_param_1];
	ld.param.u64 	%rd13, [_Z28cross_chain_arbitrage_kernelPK9PriceDataP15ArbitrageResultPK8GasPricejjf_param_2];
	ld.param.u32 	%r30, [_Z28cross_chain_arbitrage_kernelPK9PriceDataP15ArbitrageResultPK8GasPricejjf_param_3];
	ld.param.u32 	%r31, [_Z28cross_chain_arbitrage_kernelPK9PriceDataP15ArbitrageResultPK8GasPricejjf_param_4];
	ld.param.f32 	%f79, [_Z28cross_chain_arbitrage_kernelPK9PriceDataP15ArbitrageResultPK8GasPricejjf_param_5];
	cvta.to.global.u64 	%rd1, %rd13;
	cvta.to.global.u64 	%rd2, %rd12;
	mov.u32 	%r32, %ctaid.x;
	mov.u32 	%r33, %ntid.x;
	mov.u32 	%r34, %tid.x;
	mad.lo.s32 	%r1, %r32, %r33, %r34;
	add.s32 	%r51, %r30, -1;
	mul.lo.s32 	%r35, %r51, %r30;
	shr.u32 	%r36, %r35, 1;
	setp.ge.u32 	%p1, %r1, %r36;
	@%p1 bra 	$L__BB3_171;
	setp.lt.u32 	%p2, %r1, %r51;
	mov.b32 	%r9, 0;
	mov.u32 	%r55, %r1;
	@%p2 bra 	$L__BB3_4;
	mov.b32 	%r53, 0;
	mov.u32 	%r55, %r1;
$L__BB3_3:
	sub.s32 	%r55, %r55, %r51;
	add.s32 	%r9, %r53, 1;
	sub.s32 	%r39, %r30, %r53;
	add.s32 	%r51, %r39, -2;
	setp.ge.u32 	%p3, %r55, %r51;
	mov.u32 	%r53, %r9;
	@%p3 bra 	$L__BB3_3;
$L__BB3_4:
	cvta.to.global.u64 	%rd14, %rd11;
	add.s32 	%r40, %r9, %r55;
	add.s32 	%r11, %r40, 1;
	mul.wide.u32 	%rd15, %r9, 40;
	add.s64 	%rd3, %rd14, %rd15;
	mul.wide.u32 	%rd16, %r11, 40;
	add.s64 	%rd4, %rd14, %rd16;
	ld.global.nc.u32 	%r12, [%rd3+28];
	ld.global.nc.u32 	%r57, [%rd4+28];
	setp.eq.s32 	%p4, %r12, %r57;
	@%p4 bra 	$L__BB3_8;
	ld.global.nc.u8 	%rs1, [%rd3+36];
	cvt.u16.u8 	%rs2, %rs1;
	setp.eq.s16 	%p5, %rs2, 0;
	@%p5 bra 	$L__BB3_8;
	ld.global.nc.u8 	%rs3, [%rd4+36];
	cvt.u16.u8 	%rs4, %rs3;
	setp.eq.s16 	%p6, %rs4, 0;
	@%p6 bra 	$L__BB3_8;
	ld.global.nc.u32 	%r41, [%rd3+24];
	ld.global.nc.u32 	%r42, [%rd4+24];
	xor.b32  	%r43, %r42, %r41;
	setp.lt.u32 	%p7, %r43, 65536;
	@%p7 bra 	$L__BB3_9;
$L__BB3_8:
	mul.wide.u32 	%rd25, %r1, 52;
	add.s64 	%rd26, %rd2, %rd25;
	mov.b16 	%rs8, 0;
	st.global.u8 	[%rd26+48], %rs8;
	bra.uni 	$L__BB3_171;
$L__BB3_9:
	ld.global.nc.f32 	%f1, [%rd3+4];
	ld.global.nc.f32 	%f2, [%rd4];
	setp.geu.f32 	%p8, %f1, %f2;
	@%p8 bra 	$L__BB3_11;
	sub.f32 	%f81, %f2, %f1;
	div.rn.f32 	%f257, %f81, %f1;
	mov.u32 	%r56, %r12;
	bra.uni 	$L__BB3_13;
$L__BB3_11:
	ld.global.nc.f32 	%f4, [%rd4+4];
	ld.global.nc.f32 	%f5, [%rd3];
	setp.geu.f32 	%p9, %f4, %f5;
	@%p9 bra 	$L__BB3_172;
	sub.f32 	%f80, %f5, %f4;
	div.rn.f32 	%f257, %f80, %f4;
	mov.u32 	%r56, %r57;
	mov.u32 	%r57, %r12;
$L__BB3_13:
	setp.geu.f32 	%p10, %f257, 0f3C03126F;
	mov.f32 	%f258, 0f3A83126F;
	@%p10 bra 	$L__BB3_15;
	mul.wide.u32 	%rd23, %r1, 52;
	add.s64 	%rd24, %rd2, %rd23;
	mov.b16 	%rs7, 0;
	st.global.u8 	[%rd24+48], %rs7;
	bra.uni 	$L__BB3_171;
$L__BB3_15:
	mul.f32 	%f83, %f257, 0f41A00000;
	min.f32 	%f84, %f83, 0f40800000;
	ld.global.nc.f32 	%f8, [%rd3+12];
	ld.global.nc.f32 	%f9, [%rd4+12];
	min.f32 	%f85, %f8, %f9;
	div.rn.f32 	%f86, %f85, 0f49F42400;
	sqrt.rn.f32 	%f87, %f86;
	min.f32 	%f88, %f87, 0f40200000;
	mul.f32 	%f89, %f84, 0f47927C00;
	mul.f32 	%f10, %f89, %f88;
	setp.eq.s32 	%p11, %r56, 1;
	setp.eq.s32 	%p12, %r57, 137;
	and.pred  	%p13, %p11, %p12;
	@%p13 bra 	$L__BB3_18;
	setp.eq.s32 	%p14, %r56, 137;
	setp.eq.s32 	%p15, %r57, 1;
	and.pred  	%p16, %p14, %p15;
	@%p16 bra 	$L__BB3_18;
	setp.eq.s32 	%p17, %r57, 1;
	setp.eq.s32 	%p18, %r56, 1;
	setp.eq.s32 	%p19, %r57, 42161;
	setp.eq.s32 	%p20, %r56, 42161;
	selp.f32 	%f91, 0f3AC49BA6, 0f3B03126F, %p17;
	selp.f32 	%f92, %f91, 0f3B03126F, %p20;
	selp.f32 	%f93, 0f3AC49BA6, %f92, %p19;
	selp.f32 	%f258, %f93, %f92, %p18;
$L__BB3_18:
	setp.eq.s32 	%p21, %r31, 0;
	mov.f32 	%f289, 0f00000000;
	@%p21 bra 	$L__BB3_166;
	and.b32  	%r16, %r31, 3;
	setp.lt.u32 	%p22, %r31, 4;
	mov.f32 	%f268, 0f00000000;
	mov.b32 	%r59, 0;
	mov.f32 	%f266, %f268;
	@%p22 bra 	$L__BB3_134;
	and.b32  	%r59, %r31, -4;
	neg.s32 	%r58, %r59;
	add.s64 	%rd27, %rd1, 24;
	mov.f32 	%f268, 0f00000000;
$L__BB3_21:
	ld.global.nc.u32 	%r20, [%rd27+-24];
	setp.ne.s32 	%p23, %r20, %r56;
	@%p23 bra 	$L__BB3_35;
	ld.global.nc.f32 	%f15, [%rd27+-20];
	ld.global.nc.f32 	%f16, [%rd27+-16];
	mov.f32 	%f261, 0f3F800000;
	mov.f32 	%f266, 0f00000000;
	setp.gt.s32 	%p24, %r56, 55;
	@%p24 bra 	$L__BB3_27;
	setp.eq.s32 	%p28, %r56, 0;
	@%p28 bra 	$L__BB3_35;
	setp.eq.s32 	%p29, %r56, 1;
	@%p29 bra 	$L__BB3_34;
	setp.eq.s32 	%p30, %r56, 10;
	@%p30 bra 	$L__BB3_26;
	bra.uni 	$L__BB3_33;
$L__BB3_26:
	mov.f32 	%f261, 0f3E4CCCCD;
	bra.uni 	$L__BB3_34;
$L__BB3_27:
	setp.eq.s32 	%p25, %r56, 42161;
	@%p25 bra 	$L__BB3_32;
	setp.eq.s32 	%p26, %r56, 137;
	@%p26 bra 	$L__BB3_31;
	setp.ne.s32 	%p27, %r56, 56;
	@%p27 bra 	$L__BB3_33;
	mov.f32 	%f261, 0f3DCCCCCD;
	bra.uni 	$L__BB3_34;
$L__BB3_31:
	mov.f32 	%f261, 0f3D4CCCCD;
	bra.uni 	$L__BB3_34;
$L__BB3_32:
	mov.f32 	%f261, 0f3E99999A;
	bra.uni 	$L__BB3_34;
$L__BB3_33:
	mov.f32 	%f261, 0f3F000000;
$L__BB3_34:
	mul.f32 	%f105, %f15, 0f48927C00;
	mul.f32 	%f106, %f105, %f261;
	mul.f32 	%f107, %f16, %f106;
	div.rn.f32 	%f266, %f107, 0f4E6E6B28;
$L__BB3_35:
	setp.ne.s32 	%p31, %r20, %r57;
	@%p31 bra 	$L__BB3_49;
	ld.global.nc.f32 	%f20, [%rd27+-20];
	ld.global.nc.f32 	%f21, [%rd27+-16];
	mov.f32 	%f263, 0f3F800000;
	mov.f32 	%f268, 0f00000000;
	setp.gt.s32 	%p32, %r57, 55;
	@%p32 bra 	$L__BB3_41;
	setp.eq.s32 	%p36, %r57, 0;
	@%p36 bra 	$L__BB3_49;
	setp.eq.s32 	%p37, %r57, 1;
	@%p37 bra 	$L__BB3_48;
	setp.eq.s32 	%p38, %r57, 10;
	@%p38 bra 	$L__BB3_40;
	bra.uni 	$L__BB3_47;
$L__BB3_40:
	mov.f32 	%f263, 0f3E4CCCCD;
	bra.uni 	$L__BB3_48;
$L__BB3_41:
	setp.eq.s32 	%p33, %r57, 42161;
	@%p33 bra 	$L__BB3_46;
	setp.eq.s32 	%p34, %r57, 137;
	@%p34 bra 	$L__BB3_45;
	setp.ne.s32 	%p35, %r57, 56;
	@%p35 bra 	$L__BB3_47;
	mov.f32 	%f263, 0f3DCCCCCD;
	bra.uni 	$L__BB3_48;
$L__BB3_45:
	mov.f32 	%f263, 0f3D4CCCCD;
	bra.uni 	$L__BB3_48;
$L__BB3_46:
	mov.f32 	%f263, 0f3E99999A;
	bra.uni 	$L__BB3_48;
$L__BB3_47:
	mov.f32 	%f263, 0f3F000000;
$L__BB3_48:
	mul.f32 	%f115, %f20, 0f48435000;
	mul.f32 	%f116, %f115, %f263;
	mul.f32 	%f117, %f21, %f116;
	div.rn.f32 	%f268, %f117, 0f4E6E6B28;
$L__BB3_49:
	ld.global.nc.u32 	%r21, [%rd27+-12];
	setp.ne.s32 	%p39, %r21, %r56;
	@%p39 bra 	$L__BB3_63;
	ld.global.nc.f32 	%f25, [%rd27+-8];
	ld.global.nc.f32 	%f26, [%rd27+-4];
	mov.f32 	%f265, 0f3F800000;
	mov.f32 	%f266, 0f00000000;
	setp.gt.s32 	%p40, %r56, 55;
	@%p40 bra 	$L__BB3_55;
	setp.eq.s32 	%p44, %r56, 0;
	@%p44 bra 	$L__BB3_63;
	setp.eq.s32 	%p45, %r56, 1;
	@%p45 bra 	$L__BB3_62;
	setp.eq.s32 	%p46, %r56, 10;
	@%p46 bra 	$L__BB3_54;
	bra.uni 	$L__BB3_61;
$L__BB3_54:
	mov.f32 	%f265, 0f3E4CCCCD;
	bra.uni 	$L__BB3_62;
$L__BB3_55:
	setp.eq.s32 	%p41, %r56, 56;
	@%p41 bra 	$L__BB3_60;
	setp.eq.s32 	%p42, %r56, 137;
	@%p42 bra 	$L__BB3_59;
	setp.ne.s32 	%p43, %r56, 42161;
	@%p43 bra 	$L__BB3_61;
	mov.f32 	%f265, 0f3E99999A;
	bra.uni 	$L__BB3_62;
$L__BB3_59:
	mov.f32 	%f265, 0f3D4CCCCD;
	bra.uni 	$L__BB3_62;
$L__BB3_60:
	mov.f32 	%f265, 0f3DCCCCCD;
	bra.uni 	$L__BB3_62;
$L__BB3_61:
	mov.f32 	%f265, 0f3F000000;
$L__BB3_62:
	mul.f32 	%f125, %f25, 0f48927C00;
	mul.f32 	%f126, %f125, %f265;
	mul.f32 	%f127, %f26, %f126;
	div.rn.f32 	%f266, %f127, 0f4E6E6B28;
$L__BB3_63:
	setp.ne.s32 	%p47, %r21, %r57;
	@%p47 bra 	$L__BB3_77;
	ld.global.nc.f32 	%f30, [%rd27+-8];
	ld.global.nc.f32 	%f31, [%rd27+-4];
	mov.f32 	%f267, 0f3F800000;
	mov.f32 	%f268, 0f00000000;
	setp.gt.s32 	%p48, %r57, 55;
	@%p48 bra 	$L__BB3_69;
	setp.eq.s32 	%p52, %r57, 0;
	@%p52 bra 	$L__BB3_77;
	setp.eq.s32 	%p53, %r57, 1;
	@%p53 bra 	$L__BB3_76;
	setp.eq.s32 	%p54, %r57, 10;
	@%p54 bra 	$L__BB3_68;
	bra.uni 	$L__BB3_75;
$L__BB3_68:
	mov.f32 	%f267, 0f3E4CCCCD;
	bra.uni 	$L__BB3_76;
$L__BB3_69:
	setp.eq.s32 	%p49, %r57, 56;
	@%p49 bra 	$L__BB3_74;
	setp.eq.s32 	%p50, %r57, 137;
	@%p50 bra 	$L__BB3_73;
	setp.ne.s32 	%p51, %r57, 42161;
	@%p51 bra 	$L__BB3_75;
	mov.f32 	%f267, 0f3E99999A;
	bra.uni 	$L__BB3_76;
$L__BB3_73:
	mov.f32 	%f267, 0f3D4CCCCD;
	bra.uni 	$L__BB3_76;
$L__BB3_74:
	mov.f32 	%f267, 0f3DCCCCCD;
	bra.uni 	$L__BB3_76;
$L__BB3_75:
	mov.f32 	%f267, 0f3F000000;
$L__BB3_76:
	mul.f32 	%f135, %f30, 0f48435000;
	mul.f32 	%f136, %f135, %f267;
	mul.f32 	%f137, %f31, %f136;
	div.rn.f32 	%f268, %f137, 0f4E6E6B28;
$L__BB3_77:
	ld.global.nc.u32 	%r22, [%rd27];
	setp.ne.s32 	%p55, %r22, %r56;
	@%p55 bra 	$L__BB3_91;
	ld.global.nc.f32 	%f35, [%rd27+4];
	ld.global.nc.f32 	%f36, [%rd27+8];
	mov.f32 	%f269, 0f3F800000;
	mov.f32 	%f266, 0f00000000;
	setp.gt.s32 	%p56, %r56, 55;
	@%p56 bra 	$L__BB3_83;
	setp.eq.s32 	%p60, %r56, 0;
	@%p60 bra 	$L__BB3_91;
	setp.eq.s32 	%p61, %r56, 1;
	@%p61 bra 	$L__BB3_90;
	setp.eq.s32 	%p62, %r56, 10;
	@%p62 bra 	$L__BB3_82;
	bra.uni 	$L__BB3_89;
$L__BB3_82:
	mov.f32 	%f269, 0f3E4CCCCD;
	bra.uni 	$L__BB3_90;
$L__BB3_83:
	setp.eq.s32 	%p57, %r56, 56;
	@%p57 bra 	$L__BB3_88;
	setp.eq.s32 	%p58, %r56, 137;
	@%p58 bra 	$L__BB3_87;
	setp.ne.s32 	%p59, %r56, 42161;
	@%p59 bra 	$L__BB3_89;
	mov.f32 	%f269, 0f3E99999A;
	bra.uni 	$L__BB3_90;
$L__BB3_87:
	mov.f32 	%f269, 0f3D4CCCCD;
	bra.uni 	$L__BB3_90;
$L__BB3_88:
	mov.f32 	%f269, 0f3DCCCCCD;
	bra.uni 	$L__BB3_90;
$L__BB3_89:
	mov.f32 	%f269, 0f3F000000;
$L__BB3_90:
	mul.f32 	%f145, %f35, 0f48927C00;
	mul.f32 	%f146, %f145, %f269;
	mul.f32 	%f147, %f36, %f146;
	div.rn.f32 	%f266, %f147, 0f4E6E6B28;
$L__BB3_91:
	setp.ne.s32 	%p63, %r22, %r57;
	@%p63 bra 	$L__BB3_105;
	ld.global.nc.f32 	%f40, [%rd27+4];
	ld.global.nc.f32 	%f41, [%rd27+8];
	mov.f32 	%f271, 0f3F800000;
	mov.f32 	%f268, 0f00000000;
	setp.gt.s32 	%p64, %r57, 55;
	@%p64 bra 	$L__BB3_97;
	setp.eq.s32 	%p68, %r57, 0;
	@%p68 bra 	$L__BB3_105;
	setp.eq.s32 	%p69, %r57, 1;
	@%p69 bra 	$L__BB3_104;
	setp.eq.s32 	%p70, %r57, 10;
	@%p70 bra 	$L__BB3_96;
	bra.uni 	$L__BB3_103;
$L__BB3_96:
	mov.f32 	%f271, 0f3E4CCCCD;
	bra.uni 	$L__BB3_104;
$L__BB3_97:
	setp.eq.s32 	%p65, %r57, 56;
	@%p65 bra 	$L__BB3_102;
	setp.eq.s32 	%p66, %r57, 137;
	@%p66 bra 	$L__BB3_101;
	setp.ne.s32 	%p67, %r57, 42161;
	@%p67 bra 	$L__BB3_103;
	mov.f32 	%f271, 0f3E99999A;
	bra.uni 	$L__BB3_104;
$L__BB3_101:
	mov.f32 	%f271, 0f3D4CCCCD;
	bra.uni 	$L__BB3_104;
$L__BB3_102:
	mov.f32 	%f271, 0f3DCCCCCD;
	bra.uni 	$L__BB3_104;
$L__BB3_103:
	mov.f32 	%f271, 0f3F000000;
$L__BB3_104:
	mul.f32 	%f155, %f40, 0f48435000;
	mul.f32 	%f156, %f155, %f271;
	mul.f32 	%f157, %f41, %f156;
	div.rn.f32 	%f268, %f157, 0f4E6E6B28;
$L__BB3_105:
	ld.global.nc.u32 	%r23, [%rd27+12];
	setp.ne.s32 	%p71, %r23, %r56;
	@%p71 bra 	$L__BB3_119;
	ld.global.nc.f32 	%f45, [%rd27+16];
	ld.global.nc.f32 	%f46, [%rd27+20];
	mov.f32 	%f273, 0f3F800000;
	mov.f32 	%f266, 0f00000000;
	setp.gt.s32 	%p72, %r56, 55;
	@%p72 bra 	$L__BB3_111;
	setp.eq.s32 	%p76, %r56, 0;
	@%p76 bra 	$L__BB3_119;
	setp.eq.s32 	%p77, %r56, 1;
	@%p77 bra 	$L__BB3_118;
	setp.eq.s32 	%p78, %r56, 10;
	@%p78 bra 	$L__BB3_110;
	bra.uni 	$L__BB3_117;
$L__BB3_110:
	mov.f32 	%f273, 0f3E4CCCCD;
	bra.uni 	$L__BB3_118;
$L__BB3_111:
	setp.eq.s32 	%p73, %r56, 56;
	@%p73 bra 	$L__BB3_116;
	setp.eq.s32 	%p74, %r56, 137;
	@%p74 bra 	$L__BB3_115;
	setp.ne.s32 	%p75, %r56, 42161;
	@%p75 bra 	$L__BB3_117;
	mov.f32 	%f273, 0f3E99999A;
	bra.uni 	$L__BB3_118;
$L__BB3_115:
	mov.f32 	%f273, 0f3D4CCCCD;
	bra.uni 	$L__BB3_118;
$L__BB3_116:
	mov.f32 	%f273, 0f3DCCCCCD;
	bra.uni 	$L__BB3_118;
$L__BB3_117:
	mov.f32 	%f273, 0f3F000000;
$L__BB3_118:
	mul.f32 	%f165, %f45, 0f48927C00;
	mul.f32 	%f166, %f165, %f273;
	mul.f32 	%f167, %f46, %f166;
	div.rn.f32 	%f266, %f167, 0f4E6E6B28;
$L__BB3_119:
	setp.ne.s32 	%p79, %r23, %r57;
	@%p79 bra 	$L__BB3_133;
	ld.global.nc.f32 	%f50, [%rd27+16];
	ld.global.nc.f32 	%f51, [%rd27+20];
	mov.f32 	%f275, 0f3F800000;
	mov.f32 	%f268, 0f00000000;
	setp.gt.s32 	%p80, %r57, 55;
	@%p80 bra 	$L__BB3_125;
	setp.eq.s32 	%p84, %r57, 0;
	@%p84 bra 	$L__BB3_133;
	setp.eq.s32 	%p85, %r57, 1;
	@%p85 bra 	$L__BB3_132;
	setp.eq.s32 	%p86, %r57, 10;
	@%p86 bra 	$L__BB3_124;
	bra.uni 	$L__BB3_131;
$L__BB3_124:
	mov.f32 	%f275, 0f3E4CCCCD;
	bra.uni 	$L__BB3_132;
$L__BB3_125:
	setp.eq.s32 	%p81, %r57, 56;
	@%p81 bra 	$L__BB3_130;
	setp.eq.s32 	%p82, %r57, 137;
	@%p82 bra 	$L__BB3_129;
	setp.ne.s32 	%p83, %r57, 42161;
	@%p83 bra 	$L__BB3_131;
	mov.f32 	%f275, 0f3E99999A;
	bra.uni 	$L__BB3_132;
$L__BB3_129:
	mov.f32 	%f275, 0f3D4CCCCD;
	bra.uni 	$L__BB3_132;
$L__BB3_130:
	mov.f32 	%f275, 0f3DCCCCCD;
	bra.uni 	$L__BB3_132;
$L__BB3_131:
	mov.f32 	%f275, 0f3F000000;
$L__BB3_132:
	mul.f32 	%f175, %f50, 0f48435000;
	mul.f32 	%f176, %f175, %f275;
	mul.f32 	%f177, %f51, %f176;
	div.rn.f32 	%f268, %f177, 0f4E6E6B28;
$L__BB3_133:
	add.s32 	%r58, %r58, 4;
	add.s64 	%rd27, %rd27, 48;
	setp.ne.s32 	%p87, %r58, 0;
	@%p87 bra 	$L__BB3_21;
$L__BB3_134:
	setp.eq.s32 	%p88, %r16, 0;
	@%p88 bra 	$L__BB3_165;
	mul.wide.u32 	%rd19, %r59, 12;
	add.s64 	%rd20, %rd19, %rd1;
	add.s64 	%rd28, %rd20, 8;
	neg.s32 	%r60, %r16;
$L__BB3_136:
	.pragma "nounroll";
	ld.global.nc.u32 	%r28, [%rd28+-8];
	setp.ne.s32 	%p89, %r28, %r56;
	@%p89 bra 	$L__BB3_150;
	ld.global.nc.f32 	%f61, [%rd28+-4];
	ld.global.nc.f32 	%f62, [%rd28];
	mov.f32 	%f283, 0f3F800000;
	mov.f32 	%f266, 0f00000000;
	setp.gt.s32 	%p90, %r56, 55;
	@%p90 bra 	$L__BB3_142;
	setp.eq.s32 	%p94, %r56, 0;
	@%p94 bra 	$L__BB3_150;
	setp.eq.s32 	%p95, %r56, 1;
	@%p95 bra 	$L__BB3_149;
	setp.eq.s32 	%p96, %r56, 10;
	@%p96 bra 	$L__BB3_141;
	bra.uni 	$L__BB3_148;
$L__BB3_141:
	mov.f32 	%f283, 0f3E4CCCCD;
	bra.uni 	$L__BB3_149;
$L__BB3_142:
	setp.eq.s32 	%p91, %r56, 56;
	@%p91 bra 	$L__BB3_147;
	setp.eq.s32 	%p92, %r56, 137;
	@%p92 bra 	$L__BB3_146;
	setp.ne.s32 	%p93, %r56, 42161;
	@%p93 bra 	$L__BB3_148;
	mov.f32 	%f283, 0f3E99999A;
	bra.uni 	$L__BB3_149;
$L__BB3_146:
	mov.f32 	%f283, 0f3D4CCCCD;
	bra.uni 	$L__BB3_149;
$L__BB3_147:
	mov.f32 	%f283, 0f3DCCCCCD;
	bra.uni 	$L__BB3_149;
$L__BB3_148:
	mov.f32 	%f283, 0f3F000000;
$L__BB3_149:
	mul.f32 	%f185, %f61, 0f48927C00;
	mul.f32 	%f186, %f185, %f283;
	mul.f32 	%f187, %f62, %f186;
	div.rn.f32 	%f266, %f187, 0f4E6E6B28;
$L__BB3_150:
	setp.ne.s32 	%p97, %r28, %r57;
	@%p97 bra 	$L__BB3_164;
	ld.global.nc.f32 	%f66, [%rd28+-4];
	ld.global.nc.f32 	%f67, [%rd28];
	mov.f32 	%f285, 0f3F800000;
	mov.f32 	%f268, 0f00000000;
	setp.gt.s32 	%p98, %r57, 55;
	@%p98 bra 	$L__BB3_156;
	setp.eq.s32 	%p102, %r57, 0;
	@%p102 bra 	$L__BB3_164;
	setp.eq.s32 	%p103, %r57, 1;
	@%p103 bra 	$L__BB3_163;
	setp.eq.s32 	%p104, %r57, 10;
	@%p104 bra 	$L__BB3_155;
	bra.uni 	$L__BB3_162;
$L__BB3_155:
	mov.f32 	%f285, 0f3E4CCCCD;
	bra.uni 	$L__BB3_163;
$L__BB3_156:
	setp.eq.s32 	%p99, %r57, 56;
	@%p99 bra 	$L__BB3_161;
	setp.eq.s32 	%p100, %r57, 137;
	@%p100 bra 	$L__BB3_160;
	setp.ne.s32 	%p101, %r57, 42161;
	@%p101 bra 	$L__BB3_162;
	mov.f32 	%f285, 0f3E99999A;
	bra.uni 	$L__BB3_163;
$L__BB3_160:
	mov.f32 	%f285, 0f3D4CCCCD;
	bra.uni 	$L__BB3_163;
$L__BB3_161:
	mov.f32 	%f285, 0f3DCCCCCD;
	bra.uni 	$L__BB3_163;
$L__BB3_162:
	mov.f32 	%f285, 0f3F000000;
$L__BB3_163:
	mul.f32 	%f195, %f66, 0f48435000;
	mul.f32 	%f196, %f195, %f285;
	mul.f32 	%f197, %f67, %f196;
	div.rn.f32 	%f268, %f197, 0f4E6E6B28;
$L__BB3_164:
	add.s64 	%rd28, %rd28, 12;
	add.s32 	%r60, %r60, 1;
	setp.ne.s32 	%p105, %r60, 0;
	@%p105 bra 	$L__BB3_136;
$L__BB3_165:
	add.f32 	%f289, %f266, %f268;
$L__BB3_166:
	setp.le.f32 	%p106, %f8, 0f00000000;
	mov.f32 	%f290, 0f3F800000;
	@%p106 bra 	$L__BB3_168;
	div.rn.f32 	%f199, %f10, %f8;
	sqrt.rn.f32 	%f200, %f199;
	mul.f32 	%f201, %f200, 0f3DCCCCCD;
	min.f32 	%f290, %f201, 0f3D4CCCCD;
$L__BB3_168:
	setp.le.f32 	%p107, %f9, 0f00000000;
	mov.f32 	%f291, 0f3F800000;
	@%p107 bra 	$L__BB3_170;
	div.rn.f32 	%f203, %f10, %f9;
	sqrt.rn.f32 	%f204, %f203;
	mul.f32 	%f205, %f204, 0f3DCCCCCD;
	min.f32 	%f291, %f205, 0f3D4CCCCD;
$L__BB3_170:
	mul.f32 	%f206, %f10, %f258;
	mul.f32 	%f207, %f257, %f10;
	add.f32 	%f208, %f290, %f291;
	mul.f32 	%f209, %f208, 0f3F000000;
	mul.f32 	%f210, %f10, %f209;
	sub.f32 	%f211, %f207, %f206;
	sub.f32 	%f212, %f211, %f289;
	fma.rn.f32 	%f213, %f10, 0fB8D1B717, %f212;
	sub.f32 	%f214, %f213, %f210;
	ld.global.nc.f32 	%f215, [%rd3+8];
	ld.global.nc.f32 	%f216, [%rd4+8];
	min.f32 	%f217, %f215, %f216;
	mul.f32 	%f218, %f257, 0f447A0000;
	min.f32 	%f219, %f218, 0f3F800000;
	add.f32 	%f220, %f217, 0f3F800000;
	setp.lt.f32 	%p108, %f220, 0f00800000;
	mul.f32 	%f221, %f220, 0f4B000000;
	selp.f32 	%f222, %f221, %f220, %p108;
	selp.f32 	%f223, 0fC1B80000, 0f00000000, %p108;
	mov.b32 	%r45, %f222;
	add.s32 	%r46, %r45, -1059760811;
	and.b32  	%r47, %r46, -8388608;
	sub.s32 	%r48, %r45, %r47;
	mov.b32 	%f224, %r48;
	cvt.rn.f32.s32 	%f225, %r47;
	fma.rn.f32 	%f226, %f225, 0f34000000, %f223;
	add.f32 	%f227, %f224, 0fBF800000;
	fma.rn.f32 	%f228, %f227, 0fBE055027, 0f3E1039F6;
	fma.rn.f32 	%f229, %f228, %f227, 0fBDF8CDCC;
	fma.rn.f32 	%f230, %f229, %f227, 0f3E0F2955;
	fma.rn.f32 	%f231, %f230, %f227, 0fBE2AD8B9;
	fma.rn.f32 	%f232, %f231, %f227, 0f3E4CED0B;
	fma.rn.f32 	%f233, %f232, %f227, 0fBE7FFF22;
	fma.rn.f32 	%f234, %f233, %f227, 0f3EAAAA78;
	fma.rn.f32 	%f235, %f234, %f227, 0fBF000000;
	mul.f32 	%f236, %f227, %f235;
	fma.rn.f32 	%f237, %f236, %f227, %f227;
	fma.rn.f32 	%f238, %f226, 0f3F317218, %f237;
	setp.gt.u32 	%p109, %r45, 2139095039;
	fma.rn.f32 	%f239, %f222, 0f7F800000, 0f7F800000;
	selp.f32 	%f240, %f239, %f238, %p109;
	setp.eq.f32 	%p110, %f222, 0f00000000;
	div.rn.f32 	%f241, %f240, 0f41700000;
	min.f32 	%f242, %f241, 0f3F800000;
	mov.f32 	%f243, 0f3F800000;
	sub.f32 	%f244, %f243, %f209;
	max.f32 	%f245, %f244, 0f00000000;
	mul.f32 	%f246, %f242, 0f3E99999A;
	selp.f32 	%f247, 0fFF800000, %f246, %p110;
	fma.rn.f32 	%f248, %f219, 0f3ECCCCCD, %f247;
	fma.rn.f32 	%f249, %f245, 0f3E99999A, %f248;
	mul.f32 	%f250, %f249, 0f3F4CCCCD;
	mul.f32 	%f252, %f79, 0f41A00000;
	setp.gt.f32 	%p111, %f214, %f252;
	setp.gt.f32 	%p112, %f250, 0f3F333333;
	and.pred  	%p113, %p111, %p112;
	setp.gt.f32 	%p114, %f257, 0f3C03126F;
	and.pred  	%p115, %p114, %p113;
	selp.u16 	%rs6, 1, 0, %p115;
	mul.f32 	%f253, %f257, 0f42C80000;
	mul.wide.u32 	%rd21, %r1, 52;
	add.s64 	%rd22, %rd2, %rd21;
	st.global.f32 	[%rd22], %f253;
	st.global.f32 	[%rd22+4], %f207;
	st.global.f32 	[%rd22+8], %f214;
	st.global.f32 	[%rd22+12], %f250;
	mov.b32 	%r49, 1194313728;
	st.global.u32 	[%rd22+16], %r49;
	add.f32 	%f254, %f206, %f289;
	st.global.f32 	[%rd22+20], %f254;
	mul.f32 	%f255, %f209, 0f42C80000;
	st.global.f32 	[%rd22+24], %f255;
	st.global.u32 	[%rd22+28], %r9;
	st.global.u32 	[%rd22+32], %r11;
	st.global.u32 	[%rd22+36], %r56;
	st.global.u32 	[%rd22+40], %r57;
	mov.b32 	%r50, 3;
	st.global.u32 	[%rd22+44], %r50;
	st.global.u8 	[%rd22+48], %rs6;
$L__BB3_171:
	ret;
$L__BB3_172:
	mul.wide.u32 	%rd17, %r1, 52;
	add.s64 	%rd18, %rd2, %rd17;
	mov.b16 	%rs5, 0;
	st.global.u8 	[%rd18+48], %rs5;
	bra.uni 	$L__BB3_171;

}
	// .globl	_Z36filter_and_rank_opportunities_kernelPK15ArbitrageResultPS_Pjj
.visible .entry _Z36filter_and_rank_opportunities_kernelPK15ArbitrageResultPS_Pjj(
	.param .u64 .ptr .align 1 _Z36filter_and_rank_opportunities_kernelPK15ArbitrageResultPS_Pjj_param_0,
	.param .u64 .ptr .align 1 _Z36filter_and_rank_opportunities_kernelPK15ArbitrageResultPS_Pjj_param_1,
	.param .u64 .ptr .align 1 _Z36filter_and_rank_opportunities_kernelPK15ArbitrageResultPS_Pjj_param_2,
	.param .u32 _Z36filter_and_rank_opportunities_kernelPK15ArbitrageResultPS_Pjj_param_3
)
{
	.reg .pred 	%p<6>;
	.reg .b16 	%rs<6>;
	.reg .b32 	%r<22>;
	.reg .b32 	%f<8>;
	.reg .b64 	%rd<12>;
	// demoted variable
	.shared .align 4 .u32 _ZZ36filter_and_rank_opportunities_kernelPK15ArbitrageResultPS_PjjE12shared_count;
	ld.param.u64 	%rd2, [_Z36filter_and_rank_opportunities_kernelPK15ArbitrageResultPS_Pjj_param_0];
	ld.param.u64 	%rd3, [_Z36filter_and_rank_opportunities_kernelPK15ArbitrageResultPS_Pjj_param_1];
	ld.param.u64 	%rd4, [_Z36filter_and_rank_opportunities_kernelPK15ArbitrageResultPS_Pjj_param_2];
	ld.param.u32 	%r4, [_Z36filter_and_rank_opportunities_kernelPK15ArbitrageResultPS_Pjj_param_3];
	mov.u32 	%r5, %ctaid.x;
	mov.u32 	%r6, %ntid.x;
	mov.u32 	%r1, %tid.x;
	mad.lo.s32 	%r2, %r5, %r6, %r1;
	setp.ne.s32 	%p1, %r1, 0;
	@%p1 bra 	$L__BB4_2;
	mov.b32 	%r7, 0;
	st.shared.u32 	[_ZZ36filter_and_rank_opportunities_kernelPK15ArbitrageResultPS_PjjE12shared_count], %r7;
$L__BB4_2:
	bar.sync 	0;
	setp.ge.u32 	%p2, %r2, %r4;
	@%p2 bra 	$L__BB4_6;
	cvta.to.global.u64 	%rd5, %rd2;
	mul.wide.u32 	%rd6, %r2, 52;
	add.s64 	%rd7, %rd5, %rd6;
	add.s64 	%rd1, %rd7, 48;
	ld.global.nc.u8 	%rs2, [%rd7+48];
	cvt.u16.u8 	%rs1, %rs2;
	setp.eq.s16 	%p3, %rs1, 0;
	@%p3 bra 	$L__BB4_6;
	atom.shared.add.u32 	%r3, [_ZZ36filter_and_rank_opportunities_kernelPK15ArbitrageResultPS_PjjE12shared_count], 1;
	setp.gt.u32 	%p4, %r3, 999;
	@%p4 bra 	$L__BB4_6;
	cvta.to.global.u64 	%rd8, %rd3;
	mul.wide.u32 	%rd9, %r3, 52;
	add.s64 	%rd10, %rd8, %rd9;
	ld.global.nc.f32 	%f1, [%rd1+-48];
	ld.global.nc.f32 	%f2, [%rd1+-44];
	ld.global.nc.f32 	%f3, [%rd1+-40];
	ld.global.nc.f32 	%f4, [%rd1+-36];
	ld.global.nc.f32 	%f5, [%rd1+-32];
	ld.global.nc.f32 	%f6, [%rd1+-28];
	ld.global.nc.f32 	%f7, [%rd1+-24];
	ld.global.nc.u32 	%r8, [%rd1+-20];
	ld.global.nc.u32 	%r9, [%rd1+-16];
	ld.global.nc.u32 	%r10, [%rd1+-12];
	ld.global.nc.u32 	%r11, [%rd1+-8];
	ld.global.nc.u32 	%r12, [%rd1+-4];
	ld.global.nc.v2.u8 	{%rs3, %rs4}, [%rd1+2];
	st.global.f32 	[%rd10], %f1;
	st.global.f32 	[%rd10+4], %f2;
	st.global.f32 	[%rd10+8], %f3;
	st.global.f32 	[%rd10+12], %f4;
	st.global.f32 	[%rd10+16], %f5;
	st.global.f32 	[%rd10+20], %f6;
	st.global.f32 	[%rd10+24], %f7;
	st.global.u32 	[%rd10+28], %r8;
	st.global.u32 	[%rd10+32], %r9;
	st.global.u32 	[%rd10+36], %r10;
	st.global.u32 	[%rd10+40], %r11;
	st.global.u32 	[%rd10+44], %r12;
	cvt.u32.u16 	%r13, %rs4;
	cvt.u32.u16 	%r14, %rs3;
	prmt.b32 	%r15, %r14, %r13, 0x3340U;
	cvt.u32.u16 	%r16, %rs1;
	ld.global.nc.u8 	%rs5, [%rd1+1];
	cvt.u32.u8 	%r17, %rs5;
	prmt.b32 	%r18, %r16, %r17, 0x3340U;
	prmt.b32 	%r19, %r18, %r15, 0x5410U;
	st.global.u32 	[%rd10+48], %r19;
$L__BB4_6:
	setp.ne.s32 	%p5, %r1, 0;
	bar.sync 	0;
	@%p5 bra 	$L__BB4_8;
	ld.shared.u32 	%r20, [_ZZ36filter_and_rank_opportunities_kernelPK15ArbitrageResultPS_PjjE12shared_count];
	cvta.to.global.u64 	%rd11, %rd4;
	atom.global.add.u32 	%r21, [%rd11], %r20;
$L__BB4_8:
	ret;

}
	// .globl	_Z22market_analysis_kernelPK9PriceDataPfS2_S2_jj
.visible .entry _Z22market_analysis_kernelPK9PriceDataPfS2_S2_jj(
	.param .u64 .ptr .align 1 _Z22market_analysis_kernelPK9PriceDataPfS2_S2_jj_param_0,
	.param .u64 .ptr .align 1 _Z22market_analysis_kernelPK9PriceDataPfS2_S2_jj_param_1,
	.param .u64 .ptr .align 1 _Z22market_analysis_kernelPK9PriceDataPfS2_S2_jj_param_2,
	.param .u64 .ptr .align 1 _Z22market_analysis_kernelPK9PriceDataPfS2_S2_jj_param_3,
	.param .u32 _Z22market_analysis_kernelPK9PriceDataPfS2_S2_jj_param_4,
	.param .u32 _Z22market_analysis_kernelPK9PriceDataPfS2_S2_jj_param_5
)
{
	.reg .pred 	%p<59>;
	.reg .b32 	%r<263>;
	.reg .b32 	%f<160>;
	.reg .b64 	%rd<38>;

	ld.param.u64 	%rd18, [_Z22market_analysis_kernelPK9PriceDataPfS2_S2_jj_param_0];
	ld.param.u64 	%rd15, [_Z22market_analysis_kernelPK9PriceDataPfS2_S2_jj_param_1];
	ld.param.u64 	%rd16, [_Z22market_analysis_kernelPK9PriceDataPfS2_S2_jj_param_2];
	ld.param.u64 	%rd17, [_Z22market_analysis_kernelPK9PriceDataPfS2_S2_jj_param_3];
	ld.param.u32 	%r120, [_Z22market_analysis_kernelPK9PriceDataPfS2_S2_jj_param_4];
	cvta.to.global.u64 	%rd1, %rd18;
	mov.u32 	%r121, %ctaid.x;
	mov.u32 	%r122, %ntid.x;
	mul.lo.s32 	%r1, %r121, %r122;
	mov.u32 	%r2, %tid.x;
	add.s32 	%r3, %r1, %r2;
	setp.ge.u32 	%p1, %r3, %r120;
	@%p1 bra 	$L__BB5_67;
	mul.wide.u32 	%rd19, %r3, 40;
	add.s64 	%rd2, %rd1, %rd19;
	ld.global.nc.v2.f32 	{%f23, %f24}, [%rd2];
	add.f32 	%f25, %f23, %f24;
	mul.f32 	%f1, %f25, 0f3F000000;
	and.b32  	%r4, %r120, 3;
	setp.lt.u32 	%p2, %r120, 4;
	mov.f32 	%f150, 0f00000000;
	mov.b32 	%r208, 0;
	mov.u32 	%r204, %r208;
	@%p2 bra 	$L__BB5_16;
	and.b32  	%r208, %r120, -4;
	neg.s32 	%r200, %r3;
	add.s64 	%rd35, %rd1, 80;
	mov.f32 	%f150, 0f00000000;
	mov.b32 	%r201, 0;
	mov.u32 	%r204, %r201;
$L__BB5_3:
	setp.eq.s32 	%p3, %r200, 0;
	@%p3 bra 	$L__BB5_6;
	ld.global.nc.u32 	%r126, [%rd35+-56];
	ld.global.nc.u32 	%r127, [%rd2+24];
	xor.b32  	%r128, %r127, %r126;
	setp.gt.u32 	%p4, %r128, 65535;
	@%p4 bra 	$L__BB5_6;
	ld.global.nc.v2.f32 	{%f27, %f28}, [%rd35+-80];
	add.f32 	%f29, %f27, %f28;
	fma.rn.f32 	%f30, %f29, 0fBF000000, %f1;
	abs.f32 	%f31, %f30;
	div.rn.f32 	%f32, %f31, %f1;
	fma.rn.f32 	%f150, %f32, %f32, %f150;
	add.s32 	%r204, %r204, 1;
$L__BB5_6:
	add.s32 	%r129, %r201, 1;
	setp.eq.s32 	%p5, %r129, %r3;
	@%p5 bra 	$L__BB5_9;
	ld.global.nc.u32 	%r130, [%rd35+-16];
	ld.global.nc.u32 	%r131, [%rd2+24];
	xor.b32  	%r132, %r131, %r130;
	setp.gt.u32 	%p6, %r132, 65535;
	@%p6 bra 	$L__BB5_9;
	ld.global.nc.v2.f32 	{%f33, %f34}, [%rd35+-40];
	add.f32 	%f35, %f33, %f34;
	fma.rn.f32 	%f36, %f35, 0fBF000000, %f1;
	abs.f32 	%f37, %f36;
	div.rn.f32 	%f38, %f37, %f1;
	fma.rn.f32 	%f150, %f38, %f38, %f150;
	add.s32 	%r204, %r204, 1;
$L__BB5_9:
	add.s32 	%r133, %r201, 2;
	setp.eq.s32 	%p7, %r133, %r3;
	@%p7 bra 	$L__BB5_12;
	ld.global.nc.u32 	%r134, [%rd35+24];
	ld.global.nc.u32 	%r135, [%rd2+24];
	xor.b32  	%r136, %r135, %r134;
	setp.gt.u32 	%p8, %r136, 65535;
	@%p8 bra 	$L__BB5_12;
	ld.global.nc.v2.f32 	{%f39, %f40}, [%rd35];
	add.f32 	%f41, %f39, %f40;
	fma.rn.f32 	%f42, %f41, 0fBF000000, %f1;
	abs.f32 	%f43, %f42;
	div.rn.f32 	%f44, %f43, %f1;
	fma.rn.f32 	%f150, %f44, %f44, %f150;
	add.s32 	%r204, %r204, 1;
$L__BB5_12:
	add.s32 	%r137, %r201, 3;
	setp.eq.s32 	%p9, %r137, %r3;
	@%p9 bra 	$L__BB5_15;
	ld.global.nc.u32 	%r138, [%rd35+64];
	ld.global.nc.u32 	%r139, [%rd2+24];
	xor.b32  	%r140, %r139, %r138;
	setp.gt.u32 	%p10, %r140, 65535;
	@%p10 bra 	$L__BB5_15;
	ld.global.nc.v2.f32 	{%f45, %f46}, [%rd35+40];
	add.f32 	%f47, %f45, %f46;
	fma.rn.f32 	%f48, %f47, 0fBF000000, %f1;
	abs.f32 	%f49, %f48;
	div.rn.f32 	%f50, %f49, %f1;
	fma.rn.f32 	%f150, %f50, %f50, %f150;
	add.s32 	%r204, %r204, 1;
$L__BB5_15:
	add.s32 	%r201, %r201, 4;
	add.s32 	%r200, %r200, 4;
	add.s64 	%rd35, %rd35, 160;
	setp.ne.s32 	%p11, %r201, %r208;
	@%p11 bra 	$L__BB5_3;
$L__BB5_16:
	setp.eq.s32 	%p12, %r4, 0;
	@%p12 bra 	$L__BB5_22;
	mul.wide.u32 	%rd20, %r208, 40;
	add.s64 	%rd36, %rd1, %rd20;
	sub.s32 	%r141, %r208, %r1;
	sub.s32 	%r211, %r141, %r2;
	neg.s32 	%r210, %r4;
$L__BB5_18:
	.pragma "nounroll";
	setp.eq.s32 	%p13, %r211, 0;
	@%p13 bra 	$L__BB5_21;
	ld.global.nc.u32 	%r142, [%rd36+24];
	ld.global.nc.u32 	%r143, [%rd2+24];
	xor.b32  	%r144, %r143, %r142;
	setp.gt.u32 	%p14, %r144, 65535;
	@%p14 bra 	$L__BB5_21;
	ld.global.nc.v2.f32 	{%f51, %f52}, [%rd36];
	add.f32 	%f53, %f51, %f52;
	fma.rn.f32 	%f54, %f53, 0fBF000000, %f1;
	abs.f32 	%f55, %f54;
	div.rn.f32 	%f56, %f55, %f1;
	fma.rn.f32 	%f150, %f56, %f56, %f150;
	add.s32 	%r204, %r204, 1;
$L__BB5_21:
	add.s64 	%rd36, %rd36, 40;
	add.s32 	%r211, %r211, 1;
	add.s32 	%r210, %r210, 1;
	setp.ne.s32 	%p15, %r210, 0;
	@%p15 bra 	$L__BB5_18;
$L__BB5_22:
	setp.eq.s32 	%p16, %r204, 0;
	mov.f32 	%f158, 0f00000000;
	@%p16 bra 	$L__BB5_24;
	cvt.rn.f32.u32 	%f58, %r204;
	div.rn.f32 	%f59, %f150, %f58;
	sqrt.rn.f32 	%f158, %f59;
$L__BB5_24:
	cvta.to.global.u64 	%rd21, %rd15;
	mul.wide.u32 	%rd22, %r3, 4;
	add.s64 	%rd23, %rd21, %rd22;
	st.global.f32 	[%rd23], %f158;
	ld.global.nc.f32 	%f60, [%rd2+12];
	add.f32 	%f61, %f60, 0f3F800000;
	setp.lt.f32 	%p17, %f61, 0f00800000;
	mul.f32 	%f62, %f61, 0f4B000000;
	selp.f32 	%f63, %f62, %f61, %p17;
	selp.f32 	%f64, 0fC1B80000, 0f00000000, %p17;
	mov.b32 	%r147, %f63;
	add.s32 	%r148, %r147, -1059760811;
	and.b32  	%r149, %r148, -8388608;
	sub.s32 	%r150, %r147, %r149;
	mov.b32 	%f65, %r150;
	cvt.rn.f32.s32 	%f66, %r149;
	fma.rn.f32 	%f67, %f66, 0f34000000, %f64;
	add.f32 	%f68, %f65, 0fBF800000;
	fma.rn.f32 	%f69, %f68, 0fBE055027, 0f3E1039F6;
	fma.rn.f32 	%f70, %f69, %f68, 0fBDF8CDCC;
	fma.rn.f32 	%f71, %f70, %f68, 0f3E0F2955;
	fma.rn.f32 	%f72, %f71, %f68, 0fBE2AD8B9;
	fma.rn.f32 	%f73, %f72, %f68, 0f3E4CED0B;
	fma.rn.f32 	%f74, %f73, %f68, 0fBE7FFF22;
	fma.rn.f32 	%f75, %f74, %f68, 0f3EAAAA78;
	fma.rn.f32 	%f76, %f75, %f68, 0fBF000000;
	mul.f32 	%f77, %f68, %f76;
	fma.rn.f32 	%f78, %f77, %f68, %f68;
	fma.rn.f32 	%f79, %f67, 0f3F317218, %f78;
	setp.gt.u32 	%p18, %r147, 2139095039;
	fma.rn.f32 	%f80, %f63, 0f7F800000, 0f7F800000;
	selp.f32 	%f81, %f80, %f79, %p18;
	setp.eq.f32 	%p19, %f63, 0f00000000;
	div.rn.f32 	%f82, %f81, 0f41A00000;
	min.f32 	%f83, %f82, 0f3F800000;
	selp.f32 	%f84, 0fFF800000, %f83, %p19;
	cvta.to.global.u64 	%rd24, %rd16;
	add.s64 	%rd25, %rd24, %rd22;
	st.global.f32 	[%rd25], %f84;
	ld.global.nc.u32 	%r33, [%rd2+24];
	max.u32 	%r34, %r120, 1;
	and.b32  	%r35, %r34, 7;
	setp.lt.u32 	%p20, %r120, 8;
	mov.b32 	%r249, 0;
	mov.u32 	%r219, %r249;
	mov.u32 	%r218, %r249;
	@%p20 bra 	$L__BB5_43;
	and.b32  	%r249, %r34, -8;
	neg.s32 	%r215, %r249;
	add.s64 	%rd37, %rd1, 160;
	mov.b32 	%r219, 0;
	mov.u32 	%r218, %r219;
$L__BB5_26:
	.pragma "nounroll";
	ld.global.nc.u32 	%r152, [%rd37+-136];
	xor.b32  	%r153, %r33, %r152;
	setp.gt.u32 	%p21, %r153, 65535;
	@%p21 bra 	$L__BB5_28;
	ld.global.nc.v2.f32 	{%f85, %f86}, [%rd37+-160];
	add.f32 	%f87, %f85, %f86;
	mul.f32 	%f88, %f87, 0f3F000000;
	setp.gt.f32 	%p22, %f1, %f88;
	selp.u32 	%r154, 1, 0, %p22;
	add.s32 	%r218, %r218, %r154;
	add.s32 	%r219, %r219, 1;
$L__BB5_28:
	ld.global.nc.u32 	%r155, [%rd37+-96];
	xor.b32  	%r156, %r33, %r155;
	setp.gt.u32 	%p23, %r156, 65535;
	@%p23 bra 	$L__BB5_30;
	ld.global.nc.v2.f32 	{%f89, %f90}, [%rd37+-120];
	add.f32 	%f91, %f89, %f90;
	mul.f32 	%f92, %f91, 0f3F000000;
	setp.gt.f32 	%p24, %f1, %f92;
	selp.u32 	%r157, 1, 0, %p24;
	add.s32 	%r218, %r218, %r157;
	add.s32 	%r219, %r219, 1;
$L__BB5_30:
	ld.global.nc.u32 	%r158, [%rd37+-56];
	xor.b32  	%r159, %r33, %r158;
	setp.gt.u32 	%p25, %r159, 65535;
	@%p25 bra 	$L__BB5_32;
	ld.global.nc.v2.f32 	{%f93, %f94}, [%rd37+-80];
	add.f32 	%f95, %f93, %f94;
	mul.f32 	%f96, %f95, 0f3F000000;
	setp.gt.f32 	%p26, %f1, %f96;
	selp.u32 	%r160, 1, 0, %p26;
	add.s32 	%r218, %r218, %r160;
	add.s32 	%r219, %r219, 1;
$L__BB5_32:
	ld.global.nc.u32 	%r161, [%rd37+-16];
	xor.b32  	%r162, %r33, %r161;
	setp.gt.u32 	%p27, %r162, 65535;
	@%p27 bra 	$L__BB5_34;
	ld.global.nc.v2.f32 	{%f97, %f98}, [%rd37+-40];
	add.f32 	%f99, %f97, %f98;
	mul.f32 	%f100, %f99, 0f3F000000;
	setp.gt.f32 	%p28, %f1, %f100;
	selp.u32 	%r163, 1, 0, %p28;
	add.s32 	%r218, %r218, %r163;
	add.s32 	%r219, %r219, 1;
$L__BB5_34:
	ld.global.nc.u32 	%r164, [%rd37+24];
	xor.b32  	%r165, %r33, %r164;
	setp.gt.u32 	%p29, %r165, 65535;
	@%p29 bra 	$L__BB5_36;
	ld.global.nc.v2.f32 	{%f101, %f102}, [%rd37];
	add.f32 	%f103, %f101, %f102;
	mul.f32 	%f104, %f103, 0f3F000000;
	setp.gt.f32 	%p30, %f1, %f104;
	selp.u32 	%r166, 1, 0, %p30;
	add.s32 	%r218, %r218, %r166;
	add.s32 	%r219, %r219, 1;
$L__BB5_36:
	ld.global.nc.u32 	%r167, [%rd37+64];
	xor.b32  	%r168, %r33, %r167;
	setp.gt.u32 	%p31, %r168, 65535;
	@%p31 bra 	$L__BB5_38;
	ld.global.nc.v2.f32 	{%f105, %f106}, [%rd37+40];
	add.f32 	%f107, %f105, %f106;
	mul.f32 	%f108, %f107, 0f3F000000;
	setp.gt.f32 	%p32, %f1, %f108;
	selp.u32 	%r169, 1, 0, %p32;
	add.s32 	%r218, %r218, %r169;
	add.s32 	%r219, %r219, 1;
$L__BB5_38:
	ld.global.nc.u32 	%r170, [%rd37+104];
	xor.b32  	%r171, %r33, %r170;
	setp.gt.u32 	%p33, %r171, 65535;
	@%p33 bra 	$L__BB5_40;
	ld.global.nc.v2.f32 	{%f109, %f110}, [%rd37+80];
	add.f32 	%f111, %f109, %f110;
	mul.f32 	%f112, %f111, 0f3F000000;
	setp.gt.f32 	%p34, %f1, %f112;
	selp.u32 	%r172, 1, 0, %p34;
	add.s32 	%r218, %r218, %r172;
	add.s32 	%r219, %r219, 1;
$L__BB5_40:
	ld.global.nc.u32 	%r173, [%rd37+144];
	xor.b32  	%r174, %r33, %r173;
	setp.gt.u32 	%p35, %r174, 65535;
	@%p35 bra 	$L__BB5_42;
	ld.global.nc.v2.f32 	{%f113, %f114}, [%rd37+120];
	add.f32 	%f115, %f113, %f114;
	mul.f32 	%f116, %f115, 0f3F000000;
	setp.gt.f32 	%p36, %f1, %f116;
	selp.u32 	%r175, 1, 0, %p36;
	add.s32 	%r218, %r218, %r175;
	add.s32 	%r219, %r219, 1;
$L__BB5_42:
	add.s32 	%r215, %r215, 8;
	add.s64 	%rd37, %rd37, 320;
	setp.ne.s32 	%p37, %r215, 0;
	@%p37 bra 	$L__BB5_26;
$L__BB5_43:
	setp.eq.s32 	%p38, %r35, 0;
	@%p38 bra 	$L__BB5_64;
	and.b32  	%r79, %r34, 3;
	setp.lt.u32 	%p39, %r35, 4;
	@%p39 bra 	$L__BB5_54;
	mul.wide.u32 	%rd26, %r249, 40;
	add.s64 	%rd27, %rd1, %rd26;
	add.s64 	%rd12, %rd27, 24;
	ld.global.nc.u32 	%r177, [%rd27+24];
	xor.b32  	%r178, %r33, %r177;
	setp.gt.u32 	%p40, %r178, 65535;
	@%p40 bra 	$L__BB5_47;
	ld.global.nc.v2.f32 	{%f117, %f118}, [%rd12+-24];
	add.f32 	%f119, %f117, %f118;
	mul.f32 	%f120, %f119, 0f3F000000;
	setp.gt.f32 	%p41, %f1, %f120;
	selp.u32 	%r179, 1, 0, %p41;
	add.s32 	%r218, %r218, %r179;
	add.s32 	%r219, %r219, 1;
$L__BB5_47:
	ld.global.nc.u32 	%r180, [%rd12+40];
	xor.b32  	%r181, %r33, %r180;
	setp.gt.u32 	%p42, %r181, 65535;
	@%p42 bra 	$L__BB5_49;
	ld.global.nc.v2.f32 	{%f121, %f122}, [%rd12+16];
	add.f32 	%f123, %f121, %f122;
	mul.f32 	%f124, %f123, 0f3F000000;
	setp.gt.f32 	%p43, %f1, %f124;
	selp.u32 	%r182, 1, 0, %p43;
	add.s32 	%r218, %r218, %r182;
	add.s32 	%r219, %r219, 1;
$L__BB5_49:
	ld.global.nc.u32 	%r183, [%rd12+80];
	xor.b32  	%r184, %r33, %r183;
	setp.gt.u32 	%p44, %r184, 65535;
	@%p44 bra 	$L__BB5_51;
	ld.global.nc.v2.f32 	{%f125, %f126}, [%rd12+56];
	add.f32 	%f127, %f125, %f126;
	mul.f32 	%f128, %f127, 0f3F000000;
	setp.gt.f32 	%p45, %f1, %f128;
	selp.u32 	%r185, 1, 0, %p45;
	add.s32 	%r218, %r218, %r185;
	add.s32 	%r219, %r219, 1;
$L__BB5_51:
	ld.global.nc.u32 	%r186, [%rd12+120];
	xor.b32  	%r187, %r33, %r186;
	setp.gt.u32 	%p46, %r187, 65535;
	@%p46 bra 	$L__BB5_53;
	ld.global.nc.v2.f32 	{%f129, %f130}, [%rd12+96];
	add.f32 	%f131, %f129, %f130;
	mul.f32 	%f132, %f131, 0f3F000000;
	setp.gt.f32 	%p47, %f1, %f132;
	selp.u32 	%r188, 1, 0, %p47;
	add.s32 	%r218, %r218, %r188;
	add.s32 	%r219, %r219, 1;
$L__BB5_53:
	add.s32 	%r249, %r249, 4;
$L__BB5_54:
	setp.eq.s32 	%p48, %r79, 0;
	@%p48 bra 	$L__BB5_64;
	setp.eq.s32 	%p49, %r79, 1;
	@%p49 bra 	$L__BB5_61;
	mul.wide.u32 	%rd28, %r249, 40;
	add.s64 	%rd29, %rd1, %rd28;
	add.s64 	%rd13, %rd29, 24;
	ld.global.nc.u32 	%r190, [%rd29+24];
	xor.b32  	%r191, %r33, %r190;
	setp.gt.u32 	%p50, %r191, 65535;
	@%p50 bra 	$L__BB5_58;
	ld.global.nc.v2.f32 	{%f133, %f134}, [%rd13+-24];
	add.f32 	%f135, %f133, %f134;
	mul.f32 	%f136, %f135, 0f3F000000;
	setp.gt.f32 	%p51, %f1, %f136;
	selp.u32 	%r192, 1, 0, %p51;
	add.s32 	%r218, %r218, %r192;
	add.s32 	%r219, %r219, 1;
$L__BB5_58:
	ld.global.nc.u32 	%r193, [%rd13+40];
	xor.b32  	%r194, %r33, %r193;
	setp.gt.u32 	%p52, %r194, 65535;
	@%p52 bra 	$L__BB5_60;
	ld.global.nc.v2.f32 	{%f137, %f138}, [%rd13+16];
	add.f32 	%f139, %f137, %f138;
	mul.f32 	%f140, %f139, 0f3F000000;
	setp.gt.f32 	%p53, %f1, %f140;
	selp.u32 	%r195, 1, 0, %p53;
	add.s32 	%r218, %r218, %r195;
	add.s32 	%r219, %r219, 1;
$L__BB5_60:
	add.s32 	%r249, %r249, 2;
$L__BB5_61:
	and.b32  	%r196, %r34, 1;
	setp.eq.b32 	%p54, %r196, 1;
	not.pred 	%p55, %p54;
	@%p55 bra 	$L__BB5_64;
	mul.wide.u32 	%rd30, %r249, 40;
	add.s64 	%rd31, %rd1, %rd30;
	add.s64 	%rd14, %rd31, 24;
	ld.global.nc.u32 	%r197, [%rd31+24];
	xor.b32  	%r198, %r33, %r197;
	setp.gt.u32 	%p56, %r198, 65535;
	@%p56 bra 	$L__BB5_64;
	ld.global.nc.v2.f32 	{%f141, %f142}, [%rd14+-24];
	add.f32 	%f143, %f141, %f142;
	mul.f32 	%f144, %f143, 0f3F000000;
	setp.gt.f32 	%p57, %f1, %f144;
	selp.u32 	%r199, 1, 0, %p57;
	add.s32 	%r218, %r218, %r199;
	add.s32 	%r219, %r219, 1;
$L__BB5_64:
	setp.eq.s32 	%p58, %r219, 0;
	mov.f32 	%f159, 0f3F000000;
	@%p58 bra 	$L__BB5_66;
	cvt.rn.f32.u32 	%f146, %r218;
	cvt.rn.f32.u32 	%f147, %r219;
	div.rn.f32 	%f159, %f146, %f147;
$L__BB5_66:
	cvta.to.global.u64 	%rd32, %rd17;
	add.s64 	%rd34, %rd32, %rd22;
	st.global.f32 	[%rd34], %f159;
$L__BB5_67:
	ret;

}
	// .globl	_Z22risk_assessment_kernelPK15ArbitrageResultPfjff
.visible .entry _Z22risk_assessment_kernelPK15ArbitrageResultPfjff(
	.param .u64 .ptr .align 1 _Z22risk_assessment_kernelPK15ArbitrageResultPfjff_param_0,
	.param .u64 .ptr .align 1 _Z22risk_assessment_kernelPK15ArbitrageResultPfjff_param_1,
	.param .u32 _Z22risk_assessment_kernelPK15ArbitrageResultPfjff_param_2,
	.param .f32 _Z22risk_assessment_kernelPK15ArbitrageResultPfjff_param_3,
	.param .f32 _Z22risk_assessment_kernelPK15ArbitrageResultPfjff_param_4
)
{
	.reg .pred 	%p<8>;
	.reg .b16 	%rs<3>;
	.reg .b32 	%r<8>;
	.reg .b32 	%f<28>;
	.reg .b64 	%rd<11>;

	ld.param.u64 	%rd3, [_Z22risk_assessment_kernelPK15ArbitrageResultPfjff_param_0];
	ld.param.u64 	%rd4, [_Z22risk_assessment_kernelPK15ArbitrageResultPfjff_param_1];
	ld.param.u32 	%r2, [_Z22risk_assessment_kernelPK15ArbitrageResultPfjff_param_2];
	ld.param.f32 	%f3, [_Z22risk_assessment_kernelPK15ArbitrageResultPfjff_param_4];
	cvta.to.global.u64 	%rd1, %rd4;
	mov.u32 	%r3, %ctaid.x;
	mov.u32 	%r4, %ntid.x;
	mov.u32 	%r5, %tid.x;
	mad.lo.s32 	%r1, %r3, %r4, %r5;
	setp.ge.u32 	%p1, %r1, %r2;
	@%p1 bra 	$L__BB6_12;
	cvta.to.global.u64 	%rd5, %rd3;
	mul.wide.u32 	%rd6, %r1, 52;
	add.s64 	%rd2, %rd5, %rd6;
	ld.global.nc.u8 	%rs1, [%rd2+48];
	cvt.u16.u8 	%rs2, %rs1;
	setp.ne.s16 	%p2, %rs2, 0;
	@%p2 bra 	$L__BB6_3;
	mul.wide.u32 	%rd9, %r1, 4;
	add.s64 	%rd10, %rd1, %rd9;
	mov.b32 	%r7, 1065353216;
	st.global.u32 	[%rd10], %r7;
	bra.uni 	$L__BB6_12;
$L__BB6_3:
	ld.global.nc.f32 	%f5, [%rd2+24];
	div.rn.f32 	%f6, %f5, 0f42C80000;
	div.rn.f32 	%f7, %f6, 0f3D4CCCCD;
	min.f32 	%f8, %f7, 0f3F800000;
	fma.rn.f32 	%f9, %f8, 0f3E99999A, 0f00000000;
	ld.global.nc.f32 	%f10, [%rd2+16];
	div.rn.f32 	%f11, %f10, 0f476A6000;
	min.f32 	%f12, %f11, 0f3F800000;
	fma.rn.f32 	%f1, %f12, 0f3E4CCCCD, %f9;
	ld.global.nc.u32 	%r6, [%rd2+44];
	mov.f32 	%f27, 0f3CA3D70B;
	setp.gt.s32 	%p3, %r6, 1;
	@%p3 bra 	$L__BB6_7;
	setp.eq.s32 	%p6, %r6, 0;
	@%p6 bra 	$L__BB6_11;
	setp.eq.s32 	%p7, %r6, 1;
	@%p7 bra 	$L__BB6_6;
	bra.uni 	$L__BB6_10;
$L__BB6_6:
	mov.f32 	%f27, 0f3CF5C290;
	bra.uni 	$L__BB6_11;
$L__BB6_7:
	setp.eq.s32 	%p4, %r6, 2;
	@%p4 bra 	$L__BB6_13;
	setp.eq.s32 	%p5, %r6, 3;
	@%p5 bra 	$L__BB6_9;
	bra.uni 	$L__BB6_10;
$L__BB6_9:
	mov.f32 	%f27, 0f3D4CCCCD;
	bra.uni 	$L__BB6_11;
$L__BB6_10:
	mov.f32 	%f27, 0f00000000;
$L__BB6_11:
	add.f32 	%f17, %f1, %f27;
	ld.global.nc.f32 	%f18, [%rd2+12];
	mov.f32 	%f19, 0f3F800000;
	sub.f32 	%f20, %f19, %f18;
	fma.rn.f32 	%f21, %f20, 0f3E4CCCCD, %f17;
	ld.global.nc.f32 	%f22, [%rd2+8];
	div.rn.f32 	%f23, %f22, %f3;
	min.f32 	%f24, %f23, 0f3F800000;
	fma.rn.f32 	%f25, %f24, 0f3DCCCCCD, %f21;
	min.f32 	%f26, %f25, 0f3F800000;
	mul.wide.u32 	%rd7, %r1, 4;
	add.s64 	%rd8, %rd1, %rd7;
	st.global.f32 	[%rd8], %f26;
$L__BB6_12:
	ret;
$L__BB6_13:
	mov.f32 	%f27, 0f3C23D70B;
	bra.uni 	$L__BB6_11;

}
	// .globl	_ZN3cub18CUB_300001_SM_10006detail11EmptyKernelIvEEvv
.visible .entry _ZN3cub18CUB_300001_SM_10006detail11EmptyKernelIvEEvv()
{


	ret;

}


// ===== COMPILED SASS (sm_100) =====

	.target	sm_100

	.elftype	@"ET_EXEC"


//--------------------- .note.nv.tkinfo           --------------------------
	.section	.note.nv.tkinfo,"",@"SHT_NOTE"
	.sectionflags	@"SHF_NOTE_NV_TKINFO"
	.tkinfo
        /*0018*/ 	.word	0x00000002
        /*0030*/ 	.string	""
        /*0030*/ 	.string	"ptxas"
        /*0030*/ 	.string	"Cuda compilation tools, release 13.0, V13.0.88"
        /*0030*/ 	.string	"Build cuda_13.0.r13.0/compiler.36424714_0"
        /*0030*/ 	.string	"-arch sm_100 -m 64 "



//--------------------- .note.nv.cuinfo           --------------------------
	.section	.note.nv.cuinfo,"",@"SHT_NOTE"
	.sectionflags	@"SHF_NOTE_NV_CUINFO"
        /*0018*/ 	.short	0x0002
        /*001a*/ 	.short	0x0064
        /*001c*/ 	.short	0x0082
	.zero		2


//--------------------- .nv.info                  --------------------------
	.section	.nv.info,"",@"SHT_CUDA_INFO"
	.align	4


	//----- nvinfo : EIATTR_REGCOUNT
	.align		4
        /*0000*/ 	.byte	0x04, 0x2f
        /*0002*/ 	.short	(.L_46 - .L_45)
	.align		4
.L_45:
        /*0004*/ 	.word	index@(_Z31cross_exchange_arbitrage_kernelPK9PriceDataP15ArbitrageResultPK8GasPricejjff)
        /*0008*/ 	.word	0x00000026


	//----- nvinfo : EIATTR_FRAME_SIZE
	.align		4
.L_46:
        /*000c*/ 	.byte	0x04, 0x11
        /*000e*/ 	.short	(.L_48 - .L_47)
	.align		4
.L_47:
        /*0010*/ 	.word	index@($__internal_11_$__cuda_sm3x_div_rn_noftz_f32_slowpath)
        /*0014*/ 	.word	0x00000000


	//----- nvinfo : EIATTR_FRAME_SIZE
	.align		4
.L_48:
        /*0018*/ 	.byte	0x04, 0x11
        /*001a*/ 	.short	(.L_50 - .L_49)
	.align		4
.L_49:
        /*001c*/ 	.word	index@($__internal_10_$__cuda_sm20_sqrt_rn_f32_slowpath)
        /*0020*/ 	.word	0x00000000


	//----- nvinfo : EIATTR_FRAME_SIZE
	.align		4
.L_50:
        /*0024*/ 	.byte	0x04, 0x11
        /*0026*/ 	.short	(.L_52 - .L_51)
	.align		4
.L_51:
        /*0028*/ 	.word	index@(_Z31cross_exchange_arbitrage_kernelPK9PriceDataP15ArbitrageResultPK8GasPricejjff)
        /*002c*/ 	.word	0x00000000


	//----- nvinfo : EIATTR_REGCOUNT
	.align		4
.L_52:
        /*0030*/ 	.byte	0x04, 0x2f
        /*0032*/ 	.short	(.L_54 - .L_53)
	.align		4
.L_53:
        /*0034*/ 	.word	index@(_Z27triangular_arbitrage_kernelPK9PriceDataPK14TriangularPathP15ArbitrageResultPK8GasPricejjjf)
        /*0038*/ 	.word	0x0000001c


	//----- nvinfo : EIATTR_FRAME_SIZE
	.align		4
.L_54:
        /*003c*/ 	.byte	0x04, 0x11
        /*003e*/ 	.short	(.L_56 - .L_55)
	.align		4
.L_55:
        /*0040*/ 	.word	index@($__internal_9_$__cuda_sm3x_div_rn_noftz_f32_slowpath)
        /*0044*/ 	.word	0x00000000


	//----- nvinfo : EIATTR_FRAME_SIZE
	.align		4
.L_56:
        /*0048*/ 	.byte	0x04, 0x11
        /*004a*/ 	.short	(.L_58 - .L_57)
	.align		4
.L_57:
        /*004c*/ 	.word	index@($__internal_8_$__cuda_sm20_sqrt_rn_f32_slowpath)
        /*0050*/ 	.word	0x00000000


	//----- nvinfo : EIATTR_FRAME_SIZE
	.align		4
.L_58:
        /*0054*/ 	.byte	0x04, 0x11
        /*0056*/ 	.short	(.L_60 - .L_59)
	.align		4
.L_59:
        /*0058*/ 	.word	index@($__internal_7_$__cuda_sm20_rcp_rn_f32_slowpath)
        /*005c*/ 	.word	0x00000000


	//----- nvinfo : EIATTR_FRAME_SIZE
	.align		4
.L_60:
        /*0060*/ 	.byte	0x04, 0x11
        /*0062*/ 	.short	(.L_62 - .L_61)
	.align		4
.L_61:
        /*0064*/ 	.word	index@(_Z27triangular_arbitrage_kernelPK9PriceDataPK14TriangularPathP15ArbitrageResultPK8GasPricejjjf)
        /*0068*/ 	.word	0x00000000


	//----- nvinfo : EIATTR_REGCOUNT
	.align		4
.L_62:
        /*006c*/ 	.byte	0x04, 0x2f
        /*006e*/ 	.short	(.L_64 - .L_63)
	.align		4
.L_63:
        /*0070*/ 	.word	index@(_Z27flash_loan_arbitrage_kernelPK9PriceDataP15ArbitrageResultPK8GasPricejjff)
        /*0074*/ 	.word	0x0000001a


	//----- nvinfo : EIATTR_FRAME_SIZE
	.align		4
.L_64:
        /*0078*/ 	.byte	0x04, 0x11
        /*007a*/ 	.short	(.L_66 - .L_65)
	.align		4
.L_65:
        /*007c*/ 	.word	index@($__internal_6_$__cuda_sm3x_div_rn_noftz_f32_slowpath)
        /*0080*/ 	.word	0x00000000


	//----- nvinfo : EIATTR_FRAME_SIZE
	.align		4
.L_66:
        /*0084*/ 	.byte	0x04, 0x11
        /*0086*/ 	.short	(.L_68 - .L_67)
	.align		4
.L_67:
        /*0088*/ 	.word	index@($__internal_5_$__cuda_sm20_sqrt_rn_f32_slowpath)
        /*008c*/ 	.word	0x00000000


	//----- nvinfo : EIATTR_FRAME_SIZE
	.align		4
.L_68:
        /*0090*/ 	.byte	0x04, 0x11
        /*0092*/ 	.short	(.L_70 - .L_69)
	.align		4
.L_69:
        /*0094*/ 	.word	index@(_Z27flash_loan_arbitrage_kernelPK9PriceDataP15ArbitrageResultPK8GasPricejjff)
        /*0098*/ 	.word	0x00000000


	//----- nvinfo : EIATTR_REGCOUNT
	.align		4
.L_70:
        /*009c*/ 	.byte	0x04, 0x2f
        /*009e*/ 	.short	(.L_72 - .L_71)
	.align		4
.L_71:
        /*00a0*/ 	.word	index@(_Z28cross_chain_arbitrage_kernelPK9PriceDataP15ArbitrageResultPK8GasPricejjf)
        /*00a4*/ 	.word	0x00000025


	//----- nvinfo : EIATTR_FRAME_SIZE
	.align		4
.L_72:
        /*00a8*/ 	.byte	0x04, 0x11
        /*00aa*/ 	.short	(.L_74 - .L_73)
	.align		4
.L_73:
        /*00ac*/ 	.word	index@($__internal_4_$__cuda_sm3x_div_rn_noftz_f32_slowpath)
        /*00b0*/ 	.word	0x00000000


	//----- nvinfo : EIATTR_FRAME_SIZE
	.align		4
.L_74:
        /*00b4*/ 	.byte	0x04, 0x11
        /*00b6*/ 	.short	(.L_76 - .L_75)
	.align		4
.L_75:
        /*00b8*/ 	.word	index@($__internal_3_$__cuda_sm20_sqrt_rn_f32_slowpath)
        /*00bc*/ 	.word	0x00000000


	//----- nvinfo : EIATTR_FRAME_SIZE
	.align		4
.L_76:
        /*00c0*/ 	.byte	0x04, 0x11
        /*00c2*/ 	.short	(.L_78 - .L_77)
	.align		4
.L_77:
        /*00c4*/ 	.word	index@(_Z28cross_chain_arbitrage_kernelPK9PriceDataP15ArbitrageResultPK8GasPricejjf)
        /*00c8*/ 	.word	0x00000000


	//----- nvinfo : EIATTR_REGCOUNT
	.align		4
.L_78:
        /*00cc*/ 	.byte	0x04, 0x2f
        /*00ce*/ 	.short	(.L_80 - .L_79)
	.align		4
.L_79:
        /*00d0*/ 	.word	index@(_Z36filter_and_rank_opportunities_kernelPK15ArbitrageResultPS_Pjj)
        /*00d4*/ 	.word	0x00000020


	//----- nvinfo : EIATTR_FRAME_SIZE
	.align		4
.L_80:
        /*00d8*/ 	.byte	0x04, 0x11
        /*00da*/ 	.short	(.L_82 - .L_81)
	.align		4
.L_81:
        /*00dc*/ 	.word	index@(_Z36filter_and_rank_opportunities_kernelPK15ArbitrageResultPS_Pjj)
        /*00e0*/ 	.word	0x00000000


	//----- nvinfo : EIATTR_REGCOUNT
	.align		4
.L_82:
        /*00e4*/ 	.byte	0x04, 0x2f
        /*00e6*/ 	.short	(.L_84 - .L_83)
	.align		4
.L_83:
        /*00e8*/ 	.word	index@(_Z22market_analysis_kernelPK9PriceDataPfS2_S2_jj)
        /*00ec*/ 	.word	0x0000001f


	//----- nvinfo : EIATTR_FRAME_SIZE
	.align		4
.L_84:
        /*00f0*/ 	.byte	0x04, 0x11
        /*00f2*/ 	.short	(.L_86 - .L_85)
	.align		4
.L_85:
        /*00f4*/ 	.word	index@($__internal_2_$__cuda_sm3x_div_rn_noftz_f32_slowpath)
        /*00f8*/ 	.word	0x00000000


	//----- nvinfo : EIATTR_FRAME_SIZE
	.align		4
.L_86:
        /*00fc*/ 	.byte	0x04, 0x11
        /*00fe*/ 	.short	(.L_88 - .L_87)
	.align		4
.L_87:
        /*0100*/ 	.word	index@($__internal_1_$__cuda_sm20_sqrt_rn_f32_slowpath)
        /*0104*/ 	.word	0x00000000


	//----- nvinfo : EIATTR_FRAME_SIZE
	.align		4
.L_88:
        /*0108*/ 	.byte	0x04, 0x11
        /*010a*/ 	.short	(.L_90 - .L_89)
	.align		4
.L_89:
        /*010c*/ 	.word	index@(_Z22market_analysis_kernelPK9PriceDataPfS2_S2_jj)
        /*0110*/ 	.word	0x00000000


	//----- nvinfo : EIATTR_REGCOUNT
	.align		4
.L_90:
        /*0114*/ 	.byte	0x04, 0x2f
        /*0116*/ 	.short	(.L_92 - .L_91)
	.align		4
.L_91:
        /*0118*/ 	.word	index@(_Z22risk_assessment_kernelPK15ArbitrageResultPfjff)
        /*011c*/ 	.word	0x00000013


	//----- nvinfo : EIATTR_FRAME_SIZE
	.align		4
.L_92:
        /*0120*/ 	.byte	0x04, 0x11
        /*0122*/ 	.short	(.L_94 - .L_93)
	.align		4
.L_93:
        /*0124*/ 	.word	index@($__internal_0_$__cuda_sm3x_div_rn_noftz_f32_slowpath)
        /*0128*/ 	.word	0x00000000


	//----- nvinfo : EIATTR_FRAME_SIZE
	.align		4
.L_94:
        /*012c*/ 	.byte	0x04, 0x11
        /*012e*/ 	.short	(.L_96 - .L_95)
	.align		4
.L_95:
        /*0130*/ 	.word	index@(_Z22risk_assessment_kernelPK15ArbitrageResultPfjff)
        /*0134*/ 	.word	0x00000000


	//----- nvinfo : EIATTR_REGCOUNT
	.align		4
.L_96:
        /*0138*/ 	.byte	0x04, 0x2f
        /*013a*/ 	.short	(.L_98 - .L_97)
	.align		4
.L_97:
        /*013c*/ 	.word	index@(_ZN3cub18CUB_300001_SM_10006detail11EmptyKernelIvEEvv)
        /*0140*/ 	.word	0x00000004


	//----- nvinfo : EIATTR_FRAME_SIZE
	.align		4
.L_98:
        /*0144*/ 	.byte	0x04, 0x11
        /*0146*/ 	.short	(.L_100 - .L_99)
	.align		4
.L_99:
        /*0148*/ 	.word	index@(_ZN3cub18CUB_300001_SM_10006detail11EmptyKernelIvEEvv)
        /*014c*/ 	.word	0x00000000


	//----- nvinfo : EIATTR_MIN_STACK_SIZE
	.align		4
.L_100:
        /*0150*/ 	.byte	0x04, 0x12
        /*0152*/ 	.short	(.L_102 - .L_101)
	.align		4
.L_101:
        /*0154*/ 	.word	index@(_ZN3cub18CUB_300001_SM_10006detail11EmptyKernelIvEEvv)
        /*0158*/ 	.word	0x00000000


	//----- nvinfo : EIATTR_MIN_STACK_SIZE
	.align		4
.L_102:
        /*015c*/ 	.byte	0x04, 0x12
        /*015e*/ 	.short	(.L_104 - .L_103)
	.align		4
.L_103:
        /*0160*/ 	.word	index@(_Z22risk_assessment_kernelPK15ArbitrageResultPfjff)
        /*0164*/ 	.word	0x00000000


	//----- nvinfo : EIATTR_MIN_STACK_SIZE
	.align		4
.L_104:
        /*0168*/ 	.byte	0x04, 0x12
        /*016a*/ 	.short	(.L_106 - .L_105)
	.align		4
.L_105:
        /*016c*/ 	.word	index@(_Z22market_analysis_kernelPK9PriceDataPfS2_S2_jj)
        /*0170*/ 	.word	0x00000000


	//----- nvinfo : EIATTR_MIN_STACK_SIZE
	.align		4
.L_106:
        /*0174*/ 	.byte	0x04, 0x12
        /*0176*/ 	.short	(.L_108 - .L_107)
	.align		4
.L_107:
        /*0178*/ 	.word	index@(_Z36filter_and_rank_opportunities_kernelPK15ArbitrageResultPS_Pjj)
        /*017c*/ 	.word	0x00000000


	//----- nvinfo : EIATTR_MIN_STACK_SIZE
	.align		4
.L_108:
        /*0180*/ 	.byte	0x04, 0x12
        /*0182*/ 	.short	(.L_110 - .L_109)
	.align		4
.L_109:
        /*0184*/ 	.word	index@(_Z28cross_chain_arbitrage_kernelPK9PriceDataP15ArbitrageResultPK8GasPricejjf)
        /*0188*/ 	.word	0x00000000


	//----- nvinfo : EIATTR_MIN_STACK_SIZE
	.align		4
.L_110:
        /*018c*/ 	.byte	0x04, 0x12
        /*018e*/ 	.short	(.L_112 - .L_111)
	.align		4
.L_111:
        /*0190*/ 	.word	index@(_Z27flash_loan_arbitrage_kernelPK9PriceDataP15ArbitrageResultPK8GasPricejjff)
        /*0194*/ 	.word	0x00000000


	//----- nvinfo : EIATTR_MIN_STACK_SIZE
	.align		4
.L_112:
        /*0198*/ 	.byte	0x04, 0x12
        /*019a*/ 	.short	(.L_114 - .L_113)
	.align		4
.L_113:
        /*019c*/ 	.word	index@(_Z27triangular_arbitrage_kernelPK9PriceDataPK14TriangularPathP15ArbitrageResultPK8GasPricejjjf)
        /*01a0*/ 	.word	0x00000000


	//----- nvinfo : EIATTR_MIN_STACK_SIZE
	.align		4
.L_114:
        /*01a4*/ 	.byte	0x04, 0x12
        /*01a6*/ 	.short	(.L_116 - .L_115)
	.align		4
.L_115:
        /*01a8*/ 	.word	index@(_Z31cross_exchange_arbitrage_kernelPK9PriceDataP15ArbitrageResultPK8GasPricejjff)
        /*01ac*/ 	.word	0x00000000
.L_116:


//--------------------- .nv.compat                --------------------------
	.section	.nv.compat,"",@"SHT_CUDA_COMPAT_INFO"
	.align	4
        /*0000*/ 	.byte	0x02, 0x09, 0x00, 0x00, 0x02, 0x02, 0x01, 0x00, 0x02, 0x05, 0x05, 0x00, 0x03, 0x07, 0x01, 0x01
        /*0010*/ 	.byte	0x02, 0x03, 0x00, 0x00, 0x02, 0x06, 0x01, 0x00, 0x04, 0x0b, 0x08, 0x00, 0x01, 0x00, 0x00, 0x00
        /*0020*/ 	.byte	0x00, 0x00, 0x00, 0x00


//--------------------- .nv.info._ZN3cub18CUB_300001_SM_10006detail11EmptyKernelIvEEvv --------------------------
	.section	.nv.info._ZN3cub18CUB_300001_SM_10006detail11EmptyKernelIvEEvv,"",@"SHT_CUDA_INFO"
	.sectionflags	@""
	.align	4


	//----- nvinfo : EIATTR_CUDA_API_VERSION
	.align		4
        /*0000*/ 	.byte	0x04, 0x37
        /*0002*/ 	.short	(.L_118 - .L_117)
.L_117:
        /*0004*/ 	.word	0x00000082


	//----- nvinfo : EIATTR_SPARSE_MMA_MASK
	.align		4
.L_118:
        /*0008*/ 	.byte	0x03, 0x50
        /*000a*/ 	.short	0x0000


	//----- nvinfo : EIATTR_MAXREG_COUNT
	.align		4
        /*000c*/ 	.byte	0x03, 0x1b
        /*000e*/ 	.short	0x00ff


	//----- nvinfo : EIATTR_MERCURY_ISA_VERSION
	.align		4
        /*0010*/ 	.byte	0x03, 0x5f
        /*0012*/ 	.short	0x0101


	//----- nvinfo : EIATTR_VRC_CTA_INIT_COUNT
	.align		4
        /*0014*/ 	.byte	0x02, 0x4a
	.zero		1
	.zero		1


	//----- nvinfo : EIATTR_EXIT_INSTR_OFFSETS
	.align		4
        /*0018*/ 	.byte	0x04, 0x1c
        /*001a*/ 	.short	(.L_120 - .L_119)


	//   ....[0]....
.L_119:
        /*001c*/ 	.word	0x00000010


	//----- nvinfo : EIATTR_SW_WAR
	.align		4
.L_120:
        /*0020*/ 	.byte	0x04, 0x36
        /*0022*/ 	.short	(.L_122 - .L_121)
.L_121:
        /*0024*/ 	.word	0x00000008
.L_122:


//--------------------- .nv.info._Z22risk_assessment_kernelPK15ArbitrageResultPfjff --------------------------
	.section	.nv.info._Z22risk_assessment_kernelPK15ArbitrageResultPfjff,"",@"SHT_CUDA_INFO"
	.sectionflags	@""
	.align	4


	//----- nvinfo : EIATTR_CUDA_API_VERSION
	.align		4
        /*0000*/ 	.byte	0x04, 0x37
        /*0002*/ 	.short	(.L_124 - .L_123)
.L_123:
        /*0004*/ 	.word	0x00000082


	//----- nvinfo : EIATTR_KPARAM_INFO
	.align		4
.L_124:
        /*0008*/ 	.byte	0x04, 0x17
        /*000a*/ 	.short	(.L_126 - .L_125)
.L_125:
        /*000c*/ 	.word	0x00000000
        /*0010*/ 	.short	0x0004
        /*0012*/ 	.short	0x0018
        /*0014*/ 	.byte	0x00, 0xf0, 0x11, 0x00


	//----- nvinfo : EIATTR_KPARAM_INFO
	.align		4
.L_126:
        /*0018*/ 	.byte	0x04, 0x17
        /*001a*/ 	.short	(.L_128 - .L_127)
.L_127:
        /*001c*/ 	.word	0x00000000
        /*0020*/ 	.short	0x0003
        /*0022*/ 	.short	0x0014
        /*0024*/ 	.byte	0x00, 0xf0, 0x11, 0x00


	//----- nvinfo : EIATTR_KPARAM_INFO
	.align		4
.L_128:
        /*0028*/ 	.byte	0x04, 0x17
        /*002a*/ 	.short	(.L_130 - .L_129)
.L_129:
        /*002c*/ 	.word	0x00000000
        /*0030*/ 	.short	0x0002
        /*0032*/ 	.short	0x0010
        /*0034*/ 	.byte	0x00, 0xf0, 0x11, 0x00


	//----- nvinfo : EIATTR_KPARAM_INFO
	.align		4
.L_130:
        /*0038*/ 	.byte	0x04, 0x17
        /*003a*/ 	.short	(.L_132 - .L_131)
.L_131:
        /*003c*/ 	.word	0x00000000
        /*0040*/ 	.short	0x0001
        /*0042*/ 	.short	0x0008
        /*0044*/ 	.byte	0x00, 0xf5, 0x21, 0x00


	//----- nvinfo : EIATTR_KPARAM_INFO
	.align		4
.L_132:
        /*0048*/ 	.byte	0x04, 0x17
        /*004a*/ 	.short	(.L_134 - .L_133)
.L_133:
        /*004c*/ 	.word	0x00000000
        /*0050*/ 	.short	0x0000
        /*0052*/ 	.short	0x0000
        /*0054*/ 	.byte	0x00, 0xf5, 0x21, 0x00


	//----- nvinfo : EIATTR_SPARSE_MMA_MASK
	.align		4
.L_134:
        /*0058*/ 	.byte	0x03, 0x50
        /*005a*/ 	.short	0x0000


	//----- nvinfo : EIATTR_MAXREG_COUNT
	.align		4
        /*005c*/ 	.byte	0x03, 0x1b
        /*005e*/ 	.short	0x00ff


	//----- nvinfo : EIATTR_MERCURY_ISA_VERSION
	.align		4
        /*0060*/ 	.byte	0x03, 0x5f
        /*0062*/ 	.short	0x0101


	//----- nvinfo : EIATTR_VRC_CTA_INIT_COUNT
	.align		4
        /*0064*/ 	.byte	0x02, 0x4a
	.zero		1
	.zero		1


	//----- nvinfo : EIATTR_EXIT_INSTR_OFFSETS
	.align		4
        /*0068*/ 	.byte	0x04, 0x1c
        /*006a*/ 	.short	(.L_136 - .L_135)


	//   ....[0]....
.L_135:
        /*006c*/ 	.word	0x00000070


	//   ....[1]....
        /*0070*/ 	.word	0x00000110


	//   ....[2]....
        /*0074*/ 	.word	0x00000790


	//----- nvinfo : EIATTR_INDIRECT_BRANCH_TARGETS
	.align		4
.L_136:
        /*0078*/ 	.byte	0x04, 0x34
        /*007a*/ 	.short	(.L_138 - .L_137)


	//   ....[0]....
.L_137:
        /*007c*/ 	.word	.L_x_474@srel
        /*0080*/ 	.short	0x0
        /*0082*/ 	.short	0x0
        /*0084*/ 	.word	0x3
        /*0088*/ 	.word	.L_x_9@srel
        /*008c*/ 	.word	.L_x_476@srel
        /*0090*/ 	.word	.L_x_477@srel


	//   ....[1]....
        /*0094*/ 	.word	.L_x_478@srel
        /*0098*/ 	.short	0x0
        /*009a*/ 	.short	0x0
        /*009c*/ 	.word	0x3
        /*00a0*/ 	.word	.L_x_479@srel
        /*00a4*/ 	.word	.L_x_480@srel
        /*00a8*/ 	.word	.L_x_477@srel


	//----- nvinfo : EIATTR_CRS_STACK_SIZE
	.align		4
.L_138:
        /*00ac*/ 	.byte	0x04, 0x1e
        /*00ae*/ 	.short	(.L_140 - .L_139)
.L_139:
        /*00b0*/ 	.word	0x00000000


	//----- nvinfo : EIATTR_CBANK_PARAM_SIZE
	.align		4
.L_140:
        /*00b4*/ 	.byte	0x03, 0x19
        /*00b6*/ 	.short	0x001c


	//----- nvinfo : EIATTR_PARAM_CBANK
	.align		4
        /*00b8*/ 	.byte	0x04, 0x0a
        /*00ba*/ 	.short	(.L_142 - .L_141)
	.align		4
.L_141:
        /*00bc*/ 	.word	index@(.nv.constant0._Z22risk_assessment_kernelPK15ArbitrageResultPfjff)
        /*00c0*/ 	.short	0x0380
        /*00c2*/ 	.short	0x001c


	//----- nvinfo : EIATTR_SW_WAR
	.align		4
.L_142:
        /*00c4*/ 	.byte	0x04, 0x36
        /*00c6*/ 	.short	(.L_144 - .L_143)
.L_143:
        /*00c8*/ 	.word	0x00000008
.L_144:


//--------------------- .nv.info._Z22market_analysis_kernelPK9PriceDataPfS2_S2_jj --------------------------
	.section	.nv.info._Z22market_analysis_kernelPK9PriceDataPfS2_S2_jj,"",@"SHT_CUDA_INFO"
	.sectionflags	@""
	.align	4


	//----- nvinfo : EIATTR_CUDA_API_VERSION
	.align		4
        /*0000*/ 	.byte	0x04, 0x37
        /*0002*/ 	.short	(.L_146 - .L_145)
.L_145:
        /*0004*/ 	.word	0x00000082


	//----- nvinfo : EIATTR_KPARAM_INFO
	.align		4
.L_146:
        /*0008*/ 	.byte	0x04, 0x17
        /*000a*/ 	.short	(.L_148 - .L_147)
.L_147:
        /*000c*/ 	.word	0x00000000
        /*0010*/ 	.short	0x0005
        /*0012*/ 	.short	0x0024
        /*0014*/ 	.byte	0x00, 0xf0, 0x11, 0x00


	//----- nvinfo : EIATTR_KPARAM_INFO
	.align		4
.L_148:
        /*0018*/ 	.byte	0x04, 0x17
        /*001a*/ 	.short	(.L_150 - .L_149)
.L_149:
        /*001c*/ 	.word	0x00000000
        /*0020*/ 	.short	0x0004
        /*0022*/ 	.short	0x0020
        /*0024*/ 	.byte	0x00, 0xf0, 0x11, 0x00


	//----- nvinfo : EIATTR_KPARAM_INFO
	.align		4
.L_150:
        /*0028*/ 	.byte	0x04, 0x17
        /*002a*/ 	.short	(.L_152 - .L_151)
.L_151:
        /*002c*/ 	.word	0x00000000
        /*0030*/ 	.short	0x0003
        /*0032*/ 	.short	0x0018
        /*0034*/ 	.byte	0x00, 0xf5, 0x21, 0x00


	//----- nvinfo : EIATTR_KPARAM_INFO
	.align		4
.L_152:
        /*0038*/ 	.byte	0x04, 0x17
        /*003a*/ 	.short	(.L_154 - .L_153)
.L_153:
        /*003c*/ 	.word	0x00000000
        /*0040*/ 	.short	0x0002
        /*0042*/ 	.short	0x0010
        /*0044*/ 	.byte	0x00, 0xf5, 0x21, 0x00


	//----- nvinfo : EIATTR_KPARAM_INFO
	.align		4
.L_154:
        /*0048*/ 	.byte	0x04, 0x17
        /*004a*/ 	.short	(.L_156 - .L_155)
.L_155:
        /*004c*/ 	.word	0x00000000
        /*0050*/ 	.short	0x0001
        /*0052*/ 	.short	0x0008
        /*0054*/ 	.byte	0x00, 0xf5, 0x21, 0x00


	//----- nvinfo : EIATTR_KPARAM_INFO
	.align		4
.L_156:
        /*0058*/ 	.byte	0x04, 0x17
        /*005a*/ 	.short	(.L_158 - .L_157)
.L_157:
        /*005c*/ 	.word	0x00000000
        /*0060*/ 	.short	0x0000
        /*0062*/ 	.short	0x0000
        /*0064*/ 	.byte	0x00, 0xf5, 0x21, 0x00


	//----- nvinfo : EIATTR_SPARSE_MMA_MASK
	.align		4
.L_158:
        /*0068*/ 	.byte	0x03, 0x50
        /*006a*/ 	.short	0x0000


	//----- nvinfo : EIATTR_MAXREG_COUNT
	.align		4
        /*006c*/ 	.byte	0x03, 0x1b
        /*006e*/ 	.short	0x00ff


	//----- nvinfo : EIATTR_MERCURY_ISA_VERSION
	.align		4
        /*0070*/ 	.byte	0x03, 0x5f
        /*0072*/ 	.short	0x0101


	//----- nvinfo : EIATTR_VRC_CTA_INIT_COUNT
	.align		4
        /*0074*/ 	.byte	0x02, 0x4a
	.zero		1
	.zero		1


	//----- nvinfo : EIATTR_EXIT_INSTR_OFFSETS
	.align		4
        /*0078*/ 	.byte	0x04, 0x1c
        /*007a*/ 	.short	(.L_160 - .L_159)


	//   ....[0]....
.L_159:
        /*007c*/ 	.word	0x00000080


	//   ....[1]....
        /*0080*/ 	.word	0x00002050


	//----- nvinfo : EIATTR_CRS_STACK_SIZE
	.align		4
.L_160:
        /*0084*/ 	.byte	0x04, 0x1e
        /*0086*/ 	.short	(.L_162 - .L_161)
.L_161:
        /*0088*/ 	.word	0x00000000


	//----- nvinfo : EIATTR_CBANK_PARAM_SIZE
	.align		4
.L_162:
        /*008c*/ 	.byte	0x03, 0x19
        /*008e*/ 	.short	0x0028


	//----- nvinfo : EIATTR_PARAM_CBANK
	.align		4
        /*0090*/ 	.byte	0x04, 0x0a
        /*0092*/ 	.short	(.L_164 - .L_163)
	.align		4
.L_163:
        /*0094*/ 	.word	index@(.nv.constant0._Z22market_analysis_kernelPK9PriceDataPfS2_S2_jj)
        /*0098*/ 	.short	0x0380
        /*009a*/ 	.short	0x0028


	//----- nvinfo : EIATTR_SW_WAR
	.align		4
.L_164:
        /*009c*/ 	.byte	0x04, 0x36
        /*009e*/ 	.short	(.L_166 - .L_165)
.L_165:
        /*00a0*/ 	.word	0x00000008
.L_166:


//--------------------- .nv.info._Z36filter_and_rank_opportunities_kernelPK15ArbitrageResultPS_Pjj --------------------------
	.section	.nv.info._Z36filter_and_rank_opportunities_kernelPK15ArbitrageResultPS_Pjj,"",@"SHT_CUDA_INFO"
	.sectionflags	@""
	.align	4


	//----- nvinfo : EIATTR_CUDA_API_VERSION
	.align		4
        /*0000*/ 	.byte	0x04, 0x37
        /*0002*/ 	.short	(.L_168 - .L_167)
.L_167:
        /*0004*/ 	.word	0x00000082


	//----- nvinfo : EIATTR_KPARAM_INFO
	.align		4
.L_168:
        /*0008*/ 	.byte	0x04, 0x17
        /*000a*/ 	.short	(.L_170 - .L_169)
.L_169:
        /*000c*/ 	.word	0x00000000
        /*0010*/ 	.short	0x0003
        /*0012*/ 	.short	0x0018
        /*0014*/ 	.byte	0x00, 0xf0, 0x11, 0x00


	//----- nvinfo : EIATTR_KPARAM_INFO
	.align		4
.L_170:
        /*0018*/ 	.byte	0x04, 0x17
        /*001a*/ 	.short	(.L_172 - .L_171)
.L_171:
        /*001c*/ 	.word	0x00000000
        /*0020*/ 	.short	0x0002
        /*0022*/ 	.short	0x0010
        /*0024*/ 	.byte	0x00, 0xf5, 0x21, 0x00


	//----- nvinfo : EIATTR_KPARAM_INFO
	.align		4
.L_172:
        /*0028*/ 	.byte	0x04, 0x17
        /*002a*/ 	.short	(.L_174 - .L_173)
.L_173:
        /*002c*/ 	.word	0x00000000
        /*0030*/ 	.short	0x0001
        /*0032*/ 	.short	0x0008
        /*0034*/ 	.byte	0x00, 0xf5, 0x21, 0x00


	//----- nvinfo : EIATTR_KPARAM_INFO
	.align		4
.L_174:
        /*0038*/ 	.byte	0x04, 0x17
        /*003a*/ 	.short	(.L_176 - .L_175)
.L_175:
        /*003c*/ 	.word	0x00000000
        /*0040*/ 	.short	0x0000
        /*0042*/ 	.short	0x0000
        /*0044*/ 	.byte	0x00, 0xf5, 0x21, 0x00


	//----- nvinfo : EIATTR_SPARSE_MMA_MASK
	.align		4
.L_176:
        /*0048*/ 	.byte	0x03, 0x50
        /*004a*/ 	.short	0x0000


	//----- nvinfo : EIATTR_MAXREG_COUNT
	.align		4
        /*004c*/ 	.byte	0x03, 0x1b
        /*004e*/ 	.short	0x00ff


	//----- nvinfo : EIATTR_NUM_BARRIERS
	.align		4
        /*0050*/ 	.byte	0x02, 0x4c
        /*0052*/ 	.byte	0x01
	.zero		1


	//----- nvinfo : EIATTR_MERCURY_ISA_VERSION
	.align		4
        /*0054*/ 	.byte	0x03, 0x5f
        /*0056*/ 	.short	0x0101


	//----- nvinfo : EIATTR_INT_WARP_WIDE_INSTR_OFFSETS
	.align		4
        /*0058*/ 	.byte	0x04, 0x31
        /*005a*/ 	.short	(.L_178 - .L_177)


	//   ....[0]....
.L_177:
        /*005c*/ 	.word	0x00000170


	//   ....[1]....
        /*0060*/ 	.word	0x00000200


	//----- nvinfo : EIATTR_VRC_CTA_INIT_COUNT
	.align		4
.L_178:
        /*0064*/ 	.byte	0x02, 0x4a
	.zero		1
	.zero		1


	//----- nvinfo : EIATTR_EXIT_INSTR_OFFSETS
	.align		4
        /*0068*/ 	.byte	0x04, 0x1c
        /*006a*/ 	.short	(.L_180 - .L_179)


	//   ....[0]....
.L_179:
        /*006c*/ 	.word	0x00000490


	//   ....[1]....
        /*0070*/ 	.word	0x00000500


	//----- nvinfo : EIATTR_CRS_STACK_SIZE
	.align		4
.L_180:
        /*0074*/ 	.byte	0x04, 0x1e
        /*0076*/ 	.short	(.L_182 - .L_181)
.L_181:
        /*0078*/ 	.word	0x00000000


	//----- nvinfo : EIATTR_CBANK_PARAM_SIZE
	.align		4
.L_182:
        /*007c*/ 	.byte	0x03, 0x19
        /*007e*/ 	.short	0x001c


	//----- nvinfo : EIATTR_PARAM_CBANK
	.align		4
        /*0080*/ 	.byte	0x04, 0x0a
        /*0082*/ 	.short	(.L_184 - .L_183)
	.align		4
.L_183:
        /*0084*/ 	.word	index@(.nv.constant0._Z36filter_and_rank_opportunities_kernelPK15ArbitrageResultPS_Pjj)
        /*0088*/ 	.short	0x0380
        /*008a*/ 	.short	0x001c


	//----- nvinfo : EIATTR_SW_WAR
	.align		4
.L_184:
        /*008c*/ 	.byte	0x04, 0x36
        /*008e*/ 	.short	(.L_186 - .L_185)
.L_185:
        /*0090*/ 	.word	0x00000008
.L_186:


//--------------------- .nv.info._Z28cross_chain_arbitrage_kernelPK9PriceDataP15ArbitrageResultPK8GasPricejjf --------------------------
	.section	.nv.info._Z28cross_chain_arbitrage_kernelPK9PriceDataP15ArbitrageResultPK8GasPricejjf,"",@"SHT_CUDA_INFO"
	.sectionflags	@""
	.align	4


	//----- nvinfo : EIATTR_CUDA_API_VERSION
	.align		4
        /*0000*/ 	.byte	0x04, 0x37
        /*0002*/ 	.short	(.L_188 - .L_187)
.L_187:
        /*0004*/ 	.word	0x00000082


	//----- nvinfo : EIATTR_KPARAM_INFO
	.align		4
.L_188:
        /*0008*/ 	.byte	0x04, 0x17
        /*000a*/ 	.short	(.L_190 - .L_189)
.L_189:
        /*000c*/ 	.word	0x00000000
        /*0010*/ 	.short	0x0005
        /*0012*/ 	.short	0x0020
        /*0014*/ 	.byte	0x00, 0xf0, 0x11, 0x00


	//----- nvinfo : EIATTR_KPARAM_INFO
	.align		4
.L_190:
        /*0018*/ 	.byte	0x04, 0x17
        /*001a*/ 	.short	(.L_192 - .L_191)
.L_191:
        /*001c*/ 	.word	0x00000000
        /*0020*/ 	.short	0x0004
        /*0022*/ 	.short	0x001c
        /*0024*/ 	.byte	0x00, 0xf0, 0x11, 0x00


	//----- nvinfo : EIATTR_KPARAM_INFO
	.align		4
.L_192:
        /*0028*/ 	.byte	0x04, 0x17
        /*002a*/ 	.short	(.L_194 - .L_193)
.L_193:
        /*002c*/ 	.word	0x00000000
        /*0030*/ 	.short	0x0003
        /*0032*/ 	.short	0x0018
        /*0034*/ 	.byte	0x00, 0xf0, 0x11, 0x00


	//----- nvinfo : EIATTR_KPARAM_INFO
	.align		4
.L_194:
        /*0038*/ 	.byte	0x04, 0x17
        /*003a*/ 	.short	(.L_196 - .L_195)
.L_195:
        /*003c*/ 	.word	0x00000000
        /*0040*/ 	.short	0x0002
        /*0042*/ 	.short	0x0010
        /*0044*/ 	.byte	0x00, 0xf5, 0x21, 0x00


	//----- nvinfo : EIATTR_KPARAM_INFO
	.align		4
.L_196:
        /*0048*/ 	.byte	0x04, 0x17
        /*004a*/ 	.short	(.L_198 - .L_197)
.L_197:
        /*004c*/ 	.word	0x00000000
        /*0050*/ 	.short	0x0001
        /*0052*/ 	.short	0x0008
        /*0054*/ 	.byte	0x00, 0xf5, 0x21, 0x00


	//----- nvinfo : EIATTR_KPARAM_INFO
	.align		4
.L_198:
        /*0058*/ 	.byte	0x04, 0x17
        /*005a*/ 	.short	(.L_200 - .L_199)
.L_199:
        /*005c*/ 	.word	0x00000000
        /*0060*/ 	.short	0x0000
        /*0062*/ 	.short	0x0000
        /*0064*/ 	.byte	0x00, 0xf5, 0x21, 0x00


	//----- nvinfo : EIATTR_SPARSE_MMA_MASK
	.align		4
.L_200:
        /*0068*/ 	.byte	0x03, 0x50
        /*006a*/ 	.short	0x0000


	//----- nvinfo : EIATTR_MAXREG_COUNT
	.align		4
        /*006c*/ 	.byte	0x03, 0x1b
        /*006e*/ 	.short	0x00ff


	//----- nvinfo : EIATTR_MERCURY_ISA_VERSION
	.align		4
        /*0070*/ 	.byte	0x03, 0x5f
        /*0072*/ 	.short	0x0101


	//----- nvinfo : EIATTR_VRC_CTA_INIT_COUNT
	.align		4
        /*0074*/ 	.byte	0x02, 0x4a
	.zero		1
	.zero		1


	//----- nvinfo : EIATTR_EXIT_INSTR_OFFSETS
	.align		4
        /*0078*/ 	.byte	0x04, 0x1c
        /*007a*/ 	.short	(.L_202 - .L_201)


	//   ....[0]....
.L_201:
        /*007c*/ 	.word	0x000000a0


	//   ....[1]....
        /*0080*/ 	.word	0x00000340


	//   ....[2]....
        /*0084*/ 	.word	0x00000650


	//   ....[3]....
        /*0088*/ 	.word	0x000037d0


	//   ....[4]....
        /*008c*/ 	.word	0x00003810


	//----- nvinfo : EIATTR_INDIRECT_BRANCH_TARGETS
	.align		4
.L_202:
        /*0090*/ 	.byte	0x04, 0x34
        /*0092*/ 	.short	(.L_204 - .L_203)


	//   ....[0]....
.L_203:
        /*0094*/ 	.word	.L_x_482@srel
        /*0098*/ 	.short	0x0
        /*009a*/ 	.short	0x0
        /*009c*/ 	.word	0xb
        /*00a0*/ 	.word	.L_x_107@srel
        /* <DEDUP_REMOVED lines=10> */


	//   ....[1]....
        /* <DEDUP_REMOVED lines=15> */


	//   ....[2]....
        /* <DEDUP_REMOVED lines=15> */


	//   ....[3]....
        /* <DEDUP_REMOVED lines=15> */


	//   ....[4]....
        /* <DEDUP_REMOVED lines=15> */


	//   ....[5]....
        /* <DEDUP_REMOVED lines=15> */


	//   ....[6]....
        /* <DEDUP_REMOVED lines=15> */


	//   ....[7]....
        /* <DEDUP_REMOVED lines=15> */


	//   ....[8]....
        /* <DEDUP_REMOVED lines=15> */


	//   ....[9]....
        /* <DEDUP_REMOVED lines=15> */


	//----- nvinfo : EIATTR_CRS_STACK_SIZE
	.align		4
.L_204:
        /*02c4*/ 	.byte	0x04, 0x1e
        /*02c6*/ 	.short	(.L_206 - .L_205)
.L_205:
        /*02c8*/ 	.word	0x00000000


	//----- nvinfo : EIATTR_CBANK_PARAM_SIZE
	.align		4
.L_206:
        /*02cc*/ 	.byte	0x03, 0x19
        /*02ce*/ 	.short	0x0024


	//----- nvinfo : EIATTR_PARAM_CBANK
	.align		4
        /*02d0*/ 	.byte	0x04, 0x0a
        /*02d2*/ 	.short	(.L_208 - .L_207)
	.align		4
.L_207:
        /*02d4*/ 	.word	index@(.nv.constant0._Z28cross_chain_arbitrage_kernelPK9PriceDataP15ArbitrageResultPK8GasPricejjf)
        /*02d8*/ 	.short	0x0380
        /*02da*/ 	.short	0x0024


	//----- nvinfo : EIATTR_SW_WAR
	.align		4
.L_208:
        /*02dc*/ 	.byte	0x04, 0x36
        /*02de*/ 	.short	(.L_210 - .L_209)
.L_209:
        /*02e0*/ 	.word	0x00000008
.L_210:


//--------------------- .nv.info._Z27flash_loan_arbitrage_kernelPK9PriceDataP15ArbitrageResultPK8GasPricejjff --------------------------
	.section	.nv.info._Z27flash_loan_arbitrage_kernelPK9PriceDataP15ArbitrageResultPK8GasPricejjff,"",@"SHT_CUDA_INFO"
	.sectionflags	@""
	.align	4


	//----- nvinfo : EIATTR_CUDA_API_VERSION
	.align		4
        /*0000*/ 	.byte	0x04, 0x37
        /*0002*/ 	.short	(.L_212 - .L_211)
.L_211:
        /*0004*/ 	.word	0x00000082


	//----- nvinfo : EIATTR_KPARAM_INFO
	.align		4
.L_212:
        /*0008*/ 	.byte	0x04, 0x17
        /*000a*/ 	.short	(.L_214 - .L_213)
.L_213:
        /*000c*/ 	.word	0x00000000
        /*0010*/ 	.short	0x0006
        /*0012*/ 	.short	0x0024
        /*0014*/ 	.byte	0x00, 0xf0, 0x11, 0x00


	//----- nvinfo : EIATTR_KPARAM_INFO
	.align		4
.L_214:
        /*0018*/ 	.byte	0x04, 0x17
        /*001a*/ 	.short	(.L_216 - .L_215)
.L_215:
        /*001c*/ 	.word	0x00000000
        /*0020*/ 	.short	0x0005
        /*0022*/ 	.short	0x0020
        /*0024*/ 	.byte	0x00, 0xf0, 0x11, 0x00


	//----- nvinfo : EIATTR_KPARAM_INFO
	.align		4
.L_216:
        /*0028*/ 	.byte	0x04, 0x17
        /*002a*/ 	.short	(.L_218 - .L_217)
.L_217:
        /*002c*/ 	.word	0x00000000
        /*0030*/ 	.short	0x0004
        /*0032*/ 	.short	0x001c
        /*0034*/ 	.byte	0x00, 0xf0, 0x11, 0x00


	//----- nvinfo : EIATTR_KPARAM_INFO
	.align		4
.L_218:
        /*0038*/ 	.byte	0x04, 0x17
        /*003a*/ 	.short	(.L_220 - .L_219)
.L_219:
        /*003c*/ 	.word	0x00000000
        /*0040*/ 	.short	0x0003
        /*0042*/ 	.short	0x0018
        /*0044*/ 	.byte	0x00, 0xf0, 0x11, 0x00


	//----- nvinfo : EIATTR_KPARAM_INFO
	.align		4
.L_220:
        /*0048*/ 	.byte	0x04, 0x17
        /*004a*/ 	.short	(.L_222 - .L_221)
.L_221:
        /*004c*/ 	.word	0x00000000
        /*0050*/ 	.short	0x0002
        /*0052*/ 	.short	0x0010
        /*0054*/ 	.byte	0x00, 0xf5, 0x21, 0x00


	//----- nvinfo : EIATTR_KPARAM_INFO
	.align		4
.L_222:
        /*0058*/ 	.byte	0x04, 0x17
        /*005a*/ 	.short	(.L_224 - .L_223)
.L_223:
        /*005c*/ 	.word	0x00000000
        /*0060*/ 	.short	0x0001
        /*0062*/ 	.short	0x0008
        /*0064*/ 	.byte	0x00, 0xf5, 0x21, 0x00


	//----- nvinfo : EIATTR_KPARAM_INFO
	.align		4
.L_224:
        /*0068*/ 	.byte	0x04, 0x17
        /*006a*/ 	.short	(.L_226 - .L_225)
.L_225:
        /*006c*/ 	.word	0x00000000
        /*0070*/ 	.short	0x0000
        /*0072*/ 	.short	0x0000
        /*0074*/ 	.byte	0x00, 0xf5, 0x21, 0x00


	//----- nvinfo : EIATTR_SPARSE_MMA_MASK
	.align		4
.L_226:
        /*0078*/ 	.byte	0x03, 0x50
        /*007a*/ 	.short	0x0000


	//----- nvinfo : EIATTR_MAXREG_COUNT
	.align		4
        /*007c*/ 	.byte	0x03, 0x1b
        /*007e*/ 	.short	0x00ff


	//----- nvinfo : EIATTR_MERCURY_ISA_VERSION
	.align		4
        /*0080*/ 	.byte	0x03, 0x5f
        /*0082*/ 	.short	0x0101


	//----- nvinfo : EIATTR_VRC_CTA_INIT_COUNT
	.align		4
        /*0084*/ 	.byte	0x02, 0x4a
	.zero		1
	.zero		1


	//----- nvinfo : EIATTR_EXIT_INSTR_OFFSETS
	.align		4
        /*0088*/ 	.byte	0x04, 0x1c
        /*008a*/ 	.short	(.L_228 - .L_227)


	//   ....[0]....
.L_227:
        /*008c*/ 	.word	0x00000070


	//   ....[1]....
        /*0090*/ 	.word	0x00000170


	//   ....[2]....
        /*0094*/ 	.word	0x00000360


	//   ....[3]....
        /*0098*/ 	.word	0x00000440


	//   ....[4]....
        /*009c*/ 	.word	0x00000580


	//   ....[5]....
        /*00a0*/ 	.word	0x00001210


	//----- nvinfo : EIATTR_CRS_STACK_SIZE
	.align		4
.L_228:
        /*00a4*/ 	.byte	0x04, 0x1e
        /*00a6*/ 	.short	(.L_230 - .L_229)
.L_229:
        /*00a8*/ 	.word	0x00000000


	//----- nvinfo : EIATTR_CBANK_PARAM_SIZE
	.align		4
.L_230:
        /*00ac*/ 	.byte	0x03, 0x19
        /*00ae*/ 	.short	0x0028


	//----- nvinfo : EIATTR_PARAM_CBANK
	.align		4
        /*00b0*/ 	.byte	0x04, 0x0a
        /*00b2*/ 	.short	(.L_232 - .L_231)
	.align		4
.L_231:
        /*00b4*/ 	.word	index@(.nv.constant0._Z27flash_loan_arbitrage_kernelPK9PriceDataP15ArbitrageResultPK8GasPricejjff)
        /*00b8*/ 	.short	0x0380
        /*00ba*/ 	.short	0x0028


	//----- nvinfo : EIATTR_SW_WAR
	.align		4
.L_232:
        /*00bc*/ 	.byte	0x04, 0x36
        /*00be*/ 	.short	(.L_234 - .L_233)
.L_233:
        /*00c0*/ 	.word	0x00000008
.L_234:


//--------------------- .nv.info._Z27triangular_arbitrage_kernelPK9PriceDataPK14TriangularPathP15ArbitrageResultPK8GasPricejjjf --------------------------
	.section	.nv.info._Z27triangular_arbitrage_kernelPK9PriceDataPK14TriangularPathP15ArbitrageResultPK8GasPricejjjf,"",@"SHT_CUDA_INFO"
	.sectionflags	@""
	.align	4


	//----- nvinfo : EIATTR_CUDA_API_VERSION
	.align		4
        /*0000*/ 	.byte	0x04, 0x37
        /*0002*/ 	.short	(.L_236 - .L_235)
.L_235:
        /*0004*/ 	.word	0x00000082


	//----- nvinfo : EIATTR_KPARAM_INFO
	.align		4
.L_236:
        /*0008*/ 	.byte	0x04, 0x17
        /*000a*/ 	.short	(.L_238 - .L_237)
.L_237:
        /*000c*/ 	.word	0x00000000
        /*0010*/ 	.short	0x0007
        /*0012*/ 	.short	0x002c
        /*0014*/ 	.byte	0x00, 0xf0, 0x11, 0x00


	//----- nvinfo : EIATTR_KPARAM_INFO
	.align		4
.L_238:
        /*0018*/ 	.byte	0x04, 0x17
        /*001a*/ 	.short	(.L_240 - .L_239)
.L_239:
        /*001c*/ 	.word	0x00000000
        /*0020*/ 	.short	0x0006
        /*0022*/ 	.short	0x0028
        /*0024*/ 	.byte	0x00, 0xf0, 0x11, 0x00


	//----- nvinfo : EIATTR_KPARAM_INFO
	.align		4
.L_240:
        /*0028*/ 	.byte	0x04, 0x17
        /*002a*/ 	.short	(.L_242 - .L_241)
.L_241:
        /*002c*/ 	.word	0x00000000
        /*0030*/ 	.short	0x0005
        /*0032*/ 	.short	0x0024
        /*0034*/ 	.byte	0x00, 0xf0, 0x11, 0x00


	//----- nvinfo : EIATTR_KPARAM_INFO
	.align		4
.L_242:
        /*0038*/ 	.byte	0x04, 0x17
        /*003a*/ 	.short	(.L_244 - .L_243)
.L_243:
        /*003c*/ 	.word	0x00000000
        /*0040*/ 	.short	0x0004
        /*0042*/ 	.short	0x0020
        /*0044*/ 	.byte	0x00, 0xf0, 0x11, 0x00


	//----- nvinfo : EIATTR_KPARAM_INFO
	.align		4
.L_244:
        /*0048*/ 	.byte	0x04, 0x17
        /*004a*/ 	.short	(.L_246 - .L_245)
.L_245:
        /*004c*/ 	.word	0x00000000
        /*0050*/ 	.short	0x0003
        /*0052*/ 	.short	0x0018
        /*0054*/ 	.byte	0x00, 0xf5, 0x21, 0x00


	//----- nvinfo : EIATTR_KPARAM_INFO
	.align		4
.L_246:
        /*0058*/ 	.byte	0x04, 0x17
        /*005a*/ 	.short	(.L_248 - .L_247)
.L_247:
        /*005c*/ 	.word	0x00000000
        /*0060*/ 	.short	0x0002
        /*0062*/ 	.short	0x0010
        /*0064*/ 	.byte	0x00, 0xf5, 0x21, 0x00


	//----- nvinfo : EIATTR_KPARAM_INFO
	.align		4
.L_248:
        /*0068*/ 	.byte	0x04, 0x17
        /*006a*/ 	.short	(.L_250 - .L_249)
.L_249:
        /*006c*/ 	.word	0x00000000
        /*0070*/ 	.short	0x0001
        /*0072*/ 	.short	0x0008
        /*0074*/ 	.byte	0x00, 0xf5, 0x21, 0x00


	//----- nvinfo : EIATTR_KPARAM_INFO
	.align		4
.L_250:
        /*0078*/ 	.byte	0x04, 0x17
        /*007a*/ 	.short	(.L_252 - .L_251)
.L_251:
        /*007c*/ 	.word	0x00000000
        /*0080*/ 	.short	0x0000
        /*0082*/ 	.short	0x0000
        /*0084*/ 	.byte	0x00, 0xf5, 0x21, 0x00


	//----- nvinfo : EIATTR_SPARSE_MMA_MASK
	.align		4
.L_252:
        /*0088*/ 	.byte	0x03, 0x50
        /*008a*/ 	.short	0x0000


	//----- nvinfo : EIATTR_MAXREG_COUNT
	.align		4
        /*008c*/ 	.byte	0x03, 0x1b
        /*008e*/ 	.short	0x00ff


	//----- nvinfo : EIATTR_MERCURY_ISA_VERSION
	.align		4
        /*0090*/ 	.byte	0x03, 0x5f
        /*0092*/ 	.short	0x0101


	//----- nvinfo : EIATTR_VRC_CTA_INIT_COUNT
	.align		4
        /*0094*/ 	.byte	0x02, 0x4a
	.zero		1
	.zero		1


	//----- nvinfo : EIATTR_EXIT_INSTR_OFFSETS
	.align		4
        /*0098*/ 	.byte	0x04, 0x1c
        /*009a*/ 	.short	(.L_254 - .L_253)


	//   ....[0]....
.L_253:
        /*009c*/ 	.word	0x00000070


	//   ....[1]....
        /*00a0*/ 	.word	0x00001050


	//   ....[2]....
        /*00a4*/ 	.word	0x000011d0


	//   ....[3]....
        /*00a8*/ 	.word	0x00002220


	//----- nvinfo : EIATTR_INDIRECT_BRANCH_TARGETS
	.align		4
.L_254:
        /*00ac*/ 	.byte	0x04, 0x34
        /*00ae*/ 	.short	(.L_256 - .L_255)


	//   ....[0]....
.L_255:
        /* <DEDUP_REMOVED lines=15> */


	//----- nvinfo : EIATTR_CRS_STACK_SIZE
	.align		4
.L_256:
        /*00e8*/ 	.byte	0x04, 0x1e
        /*00ea*/ 	.short	(.L_258 - .L_257)
.L_257:
        /*00ec*/ 	.word	0x00000000


	//----- nvinfo : EIATTR_CBANK_PARAM_SIZE
	.align		4
.L_258:
        /*00f0*/ 	.byte	0x03, 0x19
        /*00f2*/ 	.short	0x0030


	//----- nvinfo : EIATTR_PARAM_CBANK
	.align		4
        /*00f4*/ 	.byte	0x04, 0x0a
        /*00f6*/ 	.short	(.L_260 - .L_259)
	.align		4
.L_259:
        /*00f8*/ 	.word	index@(.nv.constant0._Z27triangular_arbitrage_kernelPK9PriceDataPK14TriangularPathP15ArbitrageResultPK8GasPricejjjf)
        /*00fc*/ 	.short	0x0380
        /*00fe*/ 	.short	0x0030


	//----- nvinfo : EIATTR_SW_WAR
	.align		4
.L_260:
        /*0100*/ 	.byte	0x04, 0x36
        /*0102*/ 	.short	(.L_262 - .L_261)
.L_261:
        /*0104*/ 	.word	0x00000008
.L_262:


//--------------------- .nv.info._Z31cross_exchange_arbitrage_kernelPK9PriceDataP15ArbitrageResultPK8GasPricejjff --------------------------
	.section	.nv.info._Z31cross_exchange_arbitrage_kernelPK9PriceDataP15ArbitrageResultPK8GasPricejjff,"",@"SHT_CUDA_INFO"
	.sectionflags	@""
	.align	4


	//----- nvinfo : EIATTR_CUDA_API_VERSION
	.align		4
        /*0000*/ 	.byte	0x04, 0x37
        /*0002*/ 	.short	(.L_264 - .L_263)
.L_263:
        /*0004*/ 	.word	0x00000082


	//----- nvinfo : EIATTR_KPARAM_INFO
	.align		4
.L_264:
        /*0008*/ 	.byte	0x04, 0x17
        /*000a*/ 	.short	(.L_266 - .L_265)
.L_265:
        /*000c*/ 	.word	0x00000000
        /*0010*/ 	.short	0x0006
        /*0012*/ 	.short	0x0024
        /*0014*/ 	.byte	0x00, 0xf0, 0x11, 0x00


	//----- nvinfo : EIATTR_KPARAM_INFO
	.align		4
.L_266:
        /*0018*/ 	.byte	0x04, 0x17
        /*001a*/ 	.short	(.L_268 - .L_267)
.L_267:
        /*001c*/ 	.word	0x00000000
        /*0020*/ 	.short	0x0005
        /*0022*/ 	.short	0x0020
        /*0024*/ 	.byte	0x00, 0xf0, 0x11, 0x00


	//----- nvinfo : EIATTR_KPARAM_INFO
	.align		4
.L_268:
        /*0028*/ 	.byte	0x04, 0x17
        /*002a*/ 	.short	(.L_270 - .L_269)
.L_269:
        /*002c*/ 	.word	0x00000000
        /*0030*/ 	.short	0x0004
        /*0032*/ 	.short	0x001c
        /*0034*/ 	.byte	0x00, 0xf0, 0x11, 0x00


	//----- nvinfo : EIATTR_KPARAM_INFO
	.align		4
.L_270:
        /*0038*/ 	.byte	0x04, 0x17
        /*003a*/ 	.short	(.L_272 - .L_271)
.L_271:
        /*003c*/ 	.word	0x00000000
        /*0040*/ 	.short	0x0003
        /*0042*/ 	.short	0x0018
        /*0044*/ 	.byte	0x00, 0xf0, 0x11, 0x00


	//----- nvinfo : EIATTR_KPARAM_INFO
	.align		4
.L_272:
        /*0048*/ 	.byte	0x04, 0x17
        /*004a*/ 	.short	(.L_274 - .L_273)
.L_273:
        /*004c*/ 	.word	0x00000000
        /*0050*/ 	.short	0x0002
        /*0052*/ 	.short	0x0010
        /*0054*/ 	.byte	0x00, 0xf5, 0x21, 0x00


	//----- nvinfo : EIATTR_KPARAM_INFO
	.align		4
.L_274:
        /*0058*/ 	.byte	0x04, 0x17
        /*005a*/ 	.short	(.L_276 - .L_275)
.L_275:
        /*005c*/ 	.word	0x00000000
        /*0060*/ 	.short	0x0001
        /*0062*/ 	.short	0x0008
        /*0064*/ 	.byte	0x00, 0xf5, 0x21, 0x00


	//----- nvinfo : EIATTR_KPARAM_INFO
	.align		4
.L_276:
        /*0068*/ 	.byte	0x04, 0x17
        /*006a*/ 	.short	(.L_278 - .L_277)
.L_277:
        /*006c*/ 	.word	0x00000000
        /*0070*/ 	.short	0x0000
        /*0072*/ 	.short	0x0000
        /*0074*/ 	.byte	0x00, 0xf5, 0x21, 0x00


	//----- nvinfo : EIATTR_SPARSE_MMA_MASK
	.align		4
.L_278:
        /*0078*/ 	.byte	0x03, 0x50
        /*007a*/ 	.short	0x0000


	//----- nvinfo : EIATTR_MAXREG_COUNT
	.align		4
        /*007c*/ 	.byte	0x03, 0x1b
        /*007e*/ 	.short	0x00ff


	//----- nvinfo : EIATTR_MERCURY_ISA_VERSION
	.align		4
        /*0080*/ 	.byte	0x03, 0x5f
        /*0082*/ 	.short	0x0101


	//----- nvinfo : EIATTR_VRC_CTA_INIT_COUNT
	.align		4
        /*0084*/ 	.byte	0x02, 0x4a
	.zero		1
	.zero		1


	//----- nvinfo : EIATTR_EXIT_INSTR_OFFSETS
	.align		4
        /*0088*/ 	.byte	0x04, 0x1c
        /*008a*/ 	.short	(.L_280 - .L_279)


	//   ....[0]....
.L_279:
        /*008c*/ 	.word	0x000000a0


	//   ....[1]....
        /*0090*/ 	.word	0x000001e0


	//   ....[2]....
        /*0094*/ 	.word	0x000002a0


	//   ....[3]....
        /*0098*/ 	.word	0x000006a0


	//   ....[4]....
        /*009c*/ 	.word	0x000035e0


	//   ....[5]....
        /*00a0*/ 	.word	0x00003620


	//----- nvinfo : EIATTR_INDIRECT_BRANCH_TARGETS
	.align		4
.L_280:
        /*00a4*/ 	.byte	0x04, 0x34
        /*00a6*/ 	.short	(.L_282 - .L_281)


	//   ....[0]....
.L_281:
        /* <DEDUP_REMOVED lines=15> */


	//   ....[1]....
        /* <DEDUP_REMOVED lines=15> */


	//   ....[2]....
        /* <DEDUP_REMOVED lines=15> */


	//   ....[3]....
        /* <DEDUP_REMOVED lines=15> */


	//   ....[4]....
        /* <DEDUP_REMOVED lines=15> */


	//   ....[5]....
        /* <DEDUP_REMOVED lines=15> */


	//   ....[6]....
        /* <DEDUP_REMOVED lines=15> */


	//   ....[7]....
        /* <DEDUP_REMOVED lines=15> */


	//   ....[8]....
        /* <DEDUP_REMOVED lines=15> */


	//   ....[9]....
        /* <DEDUP_REMOVED lines=15> */


	//----- nvinfo : EIATTR_CRS_STACK_SIZE
	.align		4
.L_282:
        /*02d8*/ 	.byte	0x04, 0x1e
        /*02da*/ 	.short	(.L_284 - .L_283)
.L_283:
        /*02dc*/ 	.word	0x00000000


	//----- nvinfo : EIATTR_CBANK_PARAM_SIZE
	.align		4
.L_284:
        /*02e0*/ 	.byte	0x03, 0x19
        /*02e2*/ 	.short	0x0028


	//----- nvinfo : EIATTR_PARAM_CBANK
	.align		4
        /*02e4*/ 	.byte	0x04, 0x0a
        /*02e6*/ 	.short	(.L_286 - .L_285)
	.align		4
.L_285:
        /*02e8*/ 	.word	index@(.nv.constant0._Z31cross_exchange_arbitrage_kernelPK9PriceDataP15ArbitrageResultPK8GasPricejjff)
        /*02ec*/ 	.short	0x0380
        /*02ee*/ 	.short	0x0028


	//----- nvinfo : EIATTR_SW_WAR
	.align		4
.L_286:
        /*02f0*/ 	.byte	0x04, 0x36
        /*02f2*/ 	.short	(.L_288 - .L_287)
.L_287:
        /*02f4*/ 	.word	0x00000008
.L_288:


//--------------------- .nv.callgraph             --------------------------
	.section	.nv.callgraph,"",@"SHT_CUDA_CALLGRAPH"
	.align	4
	.sectionentsize	8
	.align		4
        /*0000*/ 	.word	0x00000000
	.align		4
        /*0004*/ 	.word	0xffffffff
	.align		4
        /*0008*/ 	.word	0x00000000
	.align		4
        /*000c*/ 	.word	0xfffffffe
	.align		4
        /*0010*/ 	.word	0x00000000
	.align		4
        /*0014*/ 	.word	0xfffffffd
	.align		4
        /*0018*/ 	.word	0x00000000
	.align		4
        /*001c*/ 	.word	0xfffffffc


//--------------------- .nv.constant4             --------------------------
	.section	.nv.constant4,"a",@progbits
	.align	8
	.align		8
.nv.constant4:
        /*0000*/ 	.dword	_ZN34_INTERNAL_e37981fd_4_k_cu_7b5fcaae4cuda3std3__45__cpo5beginE
	.align		8
        /*0008*/ 	.dword	_ZN34_INTERNAL_e37981fd_4_k_cu_7b5fcaae4cuda3std3__45__cpo3endE
	.align		8
        /*0010*/ 	.dword	_ZN34_INTERNAL_e37981fd_4_k_cu_7b5fcaae4cuda3std3__45__cpo6cbeginE
	.align		8
        /*0018*/ 	.dword	_ZN34_INTERNAL_e37981fd_4_k_cu_7b5fcaae4cuda3std3__45__cpo4cendE
	.align		8
        /*0020*/ 	.dword	_ZN34_INTERNAL_e37981fd_4_k_cu_7b5fcaae4cuda3std3__45__cpo6rbeginE
	.align		8
        /*0028*/ 	.dword	_ZN34_INTERNAL_e37981fd_4_k_cu_7b5fcaae4cuda3std3__45__cpo4rendE
	.align		8
        /*0030*/ 	.dword	_ZN34_INTERNAL_e37981fd_4_k_cu_7b5fcaae4cuda3std3__45__cpo7crbeginE
	.align		8
        /*0038*/ 	.dword	_ZN34_INTERNAL_e37981fd_4_k_cu_7b5fcaae4cuda3std3__45__cpo5crendE
	.align		8
        /*0040*/ 	.dword	_ZN34_INTERNAL_e37981fd_4_k_cu_7b5fcaae4cuda3std3__436_GLOBAL__N__e37981fd_4_k_cu_7b5fcaae6ignoreE
	.align		8
        /*0048*/ 	.dword	_ZN34_INTERNAL_e37981fd_4_k_cu_7b5fcaae4cuda3std3__419piecewise_constructE
	.align		8
        /*0050*/ 	.dword	_ZN34_INTERNAL_e37981fd_4_k_cu_7b5fcaae4cuda3std3__48in_placeE
	.align		8
        /*0058*/ 	.dword	_ZN34_INTERNAL_e37981fd_4_k_cu_7b5fcaae4cuda3std3__420unreachable_sentinelE
	.align		8
        /*0060*/ 	.dword	_ZN34_INTERNAL_e37981fd_4_k_cu_7b5fcaae4cuda3std3__47nulloptE
	.align		8
        /*0068*/ 	.dword	_ZN34_INTERNAL_e37981fd_4_k_cu_7b5fcaae4cuda3std3__48unexpectE
	.align		8
        /*0070*/ 	.dword	_ZN34_INTERNAL_e37981fd_4_k_cu_7b5fcaae4cuda3std6ranges3__45__cpo4swapE
	.align		8
        /*0078*/ 	.dword	_ZN34_INTERNAL_e37981fd_4_k_cu_7b5fcaae4cuda3std6ranges3__45__cpo9iter_moveE
	.align		8
        /*0080*/ 	.dword	_ZN34_INTERNAL_e37981fd_4_k_cu_7b5fcaae4cuda3std6ranges3__45__cpo5beginE
	.align		8
        /*0088*/ 	.dword	_ZN34_INTERNAL_e37981fd_4_k_cu_7b5fcaae4cuda3std6ranges3__45__cpo3endE
	.align		8
        /*0090*/ 	.dword	_ZN34_INTERNAL_e37981fd_4_k_cu_7b5fcaae4cuda3std6ranges3__45__cpo6cbeginE
	.align		8
        /*0098*/ 	.dword	_ZN34_INTERNAL_e37981fd_4_k_cu_7b5fcaae4cuda3std6ranges3__45__cpo4cendE
	.align		8
        /*00a0*/ 	.dword	_ZN34_INTERNAL_e37981fd_4_k_cu_7b5fcaae4cuda3std6ranges3__45__cpo7advanceE
	.align		8
        /*00a8*/ 	.dword	_ZN34_INTERNAL_e37981fd_4_k_cu_7b5fcaae4cuda3std6ranges3__45__cpo9iter_swapE
	.align		8
        /*00b0*/ 	.dword	_ZN34_INTERNAL_e37981fd_4_k_cu_7b5fcaae4cuda3std6ranges3__45__cpo4nextE
	.align		8
        /*00b8*/ 	.dword	_ZN34_INTERNAL_e37981fd_4_k_cu_7b5fcaae4cuda3std6ranges3__45__cpo4prevE
	.align		8
        /*00c0*/ 	.dword	_ZN34_INTERNAL_e37981fd_4_k_cu_7b5fcaae4cuda3std6ranges3__45__cpo4dataE
	.align		8
        /*00c8*/ 	.dword	_ZN34_INTERNAL_e37981fd_4_k_cu_7b5fcaae4cuda3std6ranges3__45__cpo5cdataE
	.align		8
        /*00d0*/ 	.dword	_ZN34_INTERNAL_e37981fd_4_k_cu_7b5fcaae4cuda3std6ranges3__45__cpo4sizeE
	.align		8
        /*00d8*/ 	.dword	_ZN34_INTERNAL_e37981fd_4_k_cu_7b5fcaae4cuda3std6ranges3__45__cpo5ssizeE
	.align		8
        /*00e0*/ 	.dword	_ZN34_INTERNAL_e37981fd_4_k_cu_7b5fcaae4cuda3std6ranges3__45__cpo8distanceE
	.align		8
        /*00e8*/ 	.dword	_ZN34_INTERNAL_e37981fd_4_k_cu_7b5fcaae6thrust24THRUST_300001_SM_1000_NS8cuda_cub3parE
	.align		8
        /*00f0*/ 	.dword	_ZN34_INTERNAL_e37981fd_4_k_cu_7b5fcaae6thrust24THRUST_300001_SM_1000_NS8cuda_cub10par_nosyncE
	.align		8
        /*00f8*/ 	.dword	_ZN34_INTERNAL_e37981fd_4_k_cu_7b5fcaae6thrust24THRUST_300001_SM_1000_NS6system6detail10sequential3seqE
	.align		8
        /*0100*/ 	.dword	_ZN34_INTERNAL_e37981fd_4_k_cu_7b5fcaae6thrust24THRUST_300001_SM_1000_NS6system3cpp3parE
	.align		8
        /*0108*/ 	.dword	_ZN34_INTERNAL_e37981fd_4_k_cu_7b5fcaae6thrust24THRUST_300001_SM_1000_NS12placeholders2_1E
	.align		8
        /*0110*/ 	.dword	_ZN34_INTERNAL_e37981fd_4_k_cu_7b5fcaae6thrust24THRUST_300001_SM_1000_NS12placeholders2_2E
	.align		8
        /*0118*/ 	.dword	_ZN34_INTERNAL_e37981fd_4_k_cu_7b5fcaae6thrust24THRUST_300001_SM_1000_NS12placeholders2_3E
	.align		8
        /*0120*/ 	.dword	_ZN34_INTERNAL_e37981fd_4_k_cu_7b5fcaae6thrust24THRUST_300001_SM_1000_NS12placeholders2_4E
	.align		8
        /*0128*/ 	.dword	_ZN34_INTERNAL_e37981fd_4_k_cu_7b5fcaae6thrust24THRUST_300001_SM_1000_NS12placeholders2_5E
	.align		8
        /*0130*/ 	.dword	_ZN34_INTERNAL_e37981fd_4_k_cu_7b5fcaae6thrust24THRUST_300001_SM_1000_NS12placeholders2_6E
	.align		8
        /*0138*/ 	.dword	_ZN34_INTERNAL_e37981fd_4_k_cu_7b5fcaae6thrust24THRUST_300001_SM_1000_NS12placeholders2_7E
	.align		8
        /*0140*/ 	.dword	_ZN34_INTERNAL_e37981fd_4_k_cu_7b5fcaae6thrust24THRUST_300001_SM_1000_NS12placeholders2_8E
	.align		8
        /*0148*/ 	.dword	_ZN34_INTERNAL_e37981fd_4_k_cu_7b5fcaae6thrust24THRUST_300001_SM_1000_NS12placeholders2_9E
	.align		8
        /*0150*/ 	.dword	_ZN34_INTERNAL_e37981fd_4_k_cu_7b5fcaae6thrust24THRUST_300001_SM_1000_NS12placeholders3_10E
	.align		8
        /*0158*/ 	.dword	_ZN34_INTERNAL_e37981fd_4_k_cu_7b5fcaae6thrust24THRUST_300001_SM_1000_NS3seqE
	.align		8
        /*0160*/ 	.dword	_ZN34_INTERNAL_e37981fd_4_k_cu_7b5fcaae6thrust24THRUST_300001_SM_1000_NS6deviceE


//--------------------- .nv.constant2._Z22risk_assessment_kernelPK15ArbitrageResultPfjff --------------------------
	.section	.nv.constant2._Z22risk_assessment_kernelPK15ArbitrageResultPfjff,"a",@progbits
	.sectionflags	@""
	.align	4
.nv.constant2._Z22risk_assessment_kernelPK15ArbitrageResultPfjff:
        /*0000*/ 	.byte	0xd0, 0x05, 0x00, 0x00, 0x00, 0x05, 0x00, 0x00, 0xa0, 0x05, 0x00, 0x00, 0xc0, 0x05, 0x00, 0x00
        /*0010*/ 	.byte	0x80, 0x05, 0x00, 0x00, 0xa0, 0x05, 0x00, 0x00


//--------------------- .nv.constant2._Z28cross_chain_arbitrage_kernelPK9PriceDataP15ArbitrageResultPK8GasPricejjf --------------------------
	.section	.nv.constant2._Z28cross_chain_arbitrage_kernelPK9PriceDataP15ArbitrageResultPK8GasPricejjf,"a",@progbits
	.sectionflags	@""
	.align	4
.nv.constant2._Z28cross_chain_arbitrage_kernelPK9PriceDataP15ArbitrageResultPK8GasPricejjf:
        /*0000*/ 	.byte	0xe0, 0x0c, 0x00, 0x00, 0x90, 0x0c, 0x00, 0x00, 0x90, 0x0c, 0x00, 0x00, 0x90, 0x0c, 0x00, 0x00
        /* <DEDUP_REMOVED lines=26> */
        /*01b0*/ 	.byte	0x70, 0x2b, 0x00, 0x00, 0x00, 0x2c, 0x00, 0x00


//--------------------- .nv.constant2._Z27triangular_arbitrage_kernelPK9PriceDataPK14TriangularPathP15ArbitrageResultPK8GasPricejjjf --------------------------
	.section	.nv.constant2._Z27triangular_arbitrage_kernelPK9PriceDataPK14TriangularPathP15ArbitrageResultPK8GasPricejjjf,"a",@progbits
	.sectionflags	@""
	.align	4
.nv.constant2._Z27triangular_arbitrage_kernelPK9PriceDataPK14TriangularPathP15ArbitrageResultPK8GasPricejjjf:
        /*0000*/ 	.byte	0xf0, 0x17, 0x00, 0x00, 0xa0, 0x17, 0x00, 0x00, 0xa0, 0x17, 0x00, 0x00, 0xa0, 0x17, 0x00, 0x00
        /*0010*/ 	.byte	0xa0, 0x17, 0x00, 0x00, 0xa0, 0x17, 0x00, 0x00, 0xa0, 0x17, 0x00, 0x00, 0xa0, 0x17, 0x00, 0x00
        /*0020*/ 	.byte	0xa0, 0x17, 0x00, 0x00, 0x10, 0x17, 0x00, 0x00, 0xa0, 0x17, 0x00, 0x00


//--------------------- .nv.constant2._Z31cross_exchange_arbitrage_kernelPK9PriceDataP15ArbitrageResultPK8GasPricejjff --------------------------
	.section	.nv.constant2._Z31cross_exchange_arbitrage_kernelPK9PriceDataP15ArbitrageResultPK8GasPricejjff,"a",@progbits
	.sectionflags	@""
	.align	4
.nv.constant2._Z31cross_exchange_arbitrage_kernelPK9PriceDataP15ArbitrageResultPK8GasPricejjff:
        /* <DEDUP_REMOVED lines=28> */


//--------------------- .text._ZN3cub18CUB_300001_SM_10006detail11EmptyKernelIvEEvv --------------------------
	.section	.text._ZN3cub18CUB_300001_SM_10006detail11EmptyKernelIvEEvv,"ax",@progbits
	.align	128
        .global         _ZN3cub18CUB_300001_SM_10006detail11EmptyKernelIvEEvv
        .type           _ZN3cub18CUB_300001_SM_10006detail11EmptyKernelIvEEvv,@function
        .size           _ZN3cub18CUB_300001_SM_10006detail11EmptyKernelIvEEvv,(.L_x_746 - _ZN3cub18CUB_300001_SM_10006detail11EmptyKernelIvEEvv)
        .other          _ZN3cub18CUB_300001_SM_10006detail11EmptyKernelIvEEvv,@"STO_CUDA_ENTRY STV_DEFAULT"
_ZN3cub18CUB_300001_SM_10006detail11EmptyKernelIvEEvv:
.text._ZN3cub18CUB_300001_SM_10006detail11EmptyKernelIvEEvv:
[----:B------:R-:W-:Y:S01]  /*0000*/  LDC R1, c[0x0][0x37c] ;  /* 0x0000df00ff017b82 */ /* 0x000fe20000000800 */
[----:B------:R-:W-:Y:S05]  /*0010*/  EXIT ;  /* 0x000000000000794d */ /* 0x000fea0003800000 */
.L_x_0:
[----:B------:R-:W-:-:S00]  /*0020*/  BRA `(.L_x_0) ;  /* 0xfffffffc00fc7947 */ /* 0x000fc0000383ffff */
[----:B------:R-:W-:-:S00]  /*0030*/  NOP ;  /* 0x0000000000007918 */ /* 0x000fc00000000000 */
        /* <DEDUP_REMOVED lines=12> */
.L_x_746:


//--------------------- .text._Z22risk_assessment_kernelPK15ArbitrageResultPfjff --------------------------
	.section	.text._Z22risk_assessment_kernelPK15ArbitrageResultPfjff,"ax",@progbits
	.align	128
        .global         _Z22risk_assessment_kernelPK15ArbitrageResultPfjff
        .type           _Z22risk_assessment_kernelPK15ArbitrageResultPfjff,@function
        .size           _Z22risk_assessment_kernelPK15ArbitrageResultPfjff,(.L_x_734 - _Z22risk_assessment_kernelPK15ArbitrageResultPfjff)
        .other          _Z22risk_assessment_kernelPK15ArbitrageResultPfjff,@"STO_CUDA_ENTRY STV_DEFAULT"
_Z22risk_assessment_kernelPK15ArbitrageResultPfjff:
.text._Z22risk_assessment_kernelPK15ArbitrageResultPfjff:
[----:B------:R-:W-:Y:S01]  /*0000*/  LDC R1, c[0x0][0x37c] ;  /* 0x0000df00ff017b82 */ /* 0x000fe20000000800 */
[----:B------:R-:W0:Y:S07]  /*0010*/  S2R R3, SR_TID.X ;  /* 0x0000000000037919 */ /* 0x000e2e0000002100 */
[----:B------:R-:W0:Y:S01]  /*0020*/  S2UR UR4, SR_CTAID.X ;  /* 0x00000000000479c3 */ /* 0x000e220000002500 */
[----:B------:R-:W1:Y:S07]  /*0030*/  LDCU UR5, c[0x0][0x390] ;  /* 0x00007200ff0577ac */ /* 0x000e6e0008000800 */
[----:B------:R-:W0:Y:S02]  /*0040*/  LDC R6, c[0x0][0x360] ;  /* 0x0000d800ff067b82 */ /* 0x000e240000000800 */
[----:B0-----:R-:W-:-:S05]  /*0050*/  IMAD R6, R6, UR4, R3 ;  /* 0x0000000406067c24 */ /* 0x001fca000f8e0203 */
[----:B-1----:R-:W-:-:S13]  /*0060*/  ISETP.GE.U32.AND P0, PT, R6, UR5, PT ;  /* 0x0000000506007c0c */ /* 0x002fda000bf06070 */
[----:B------:R-:W-:Y:S05]  /*0070*/  @P0 EXIT ;  /* 0x000000000000094d */ /* 0x000fea0003800000 */
[----:B------:R-:W0:Y:S01]  /*0080*/  LDC.64 R4, c[0x0][0x380] ;  /* 0x0000e000ff047b82 */ /* 0x000e220000000a00 */
[----:B------:R-:W1:Y:S01]  /*0090*/  LDCU.64 UR4, c[0x0][0x358] ;  /* 0x00006b00ff0477ac */ /* 0x000e620008000a00 */
[----:B0-----:R-:W-:-:S05]  /*00a0*/  IMAD.WIDE.U32 R4, R6, 0x34, R4 ;  /* 0x0000003406047825 */ /* 0x001fca00078e0004 */
[----:B-1----:R-:W2:Y:S02]  /*00b0*/  LDG.E.U8.CONSTANT R0, desc[UR4][R4.64+0x30] ;  /* 0x0000300404007981 */ /* 0x002ea4000c1e9100 */
[----:B--2---:R-:W-:-:S13]  /*00c0*/  ISETP.NE.AND P0, PT, R0, RZ, PT ;  /* 0x000000ff0000720c */ /* 0x004fda0003f05270 */
[----:B------:R-:W0:Y:S01]  /*00d0*/  @!P0 LDC.64 R2, c[0x0][0x388] ;  /* 0x0000e200ff028b82 */ /* 0x000e220000000a00 */
[----:B------:R-:W-:Y:S02]  /*00e0*/  @!P0 IMAD.MOV.U32 R7, RZ, RZ, 0x3f800000 ;  /* 0x3f800000ff078424 */ /* 0x000fe400078e00ff */
[----:B0-----:R-:W-:-:S05]  /*00f0*/  @!P0 IMAD.WIDE.U32 R2, R6, 0x4, R2 ;  /* 0x0000000406028825 */ /* 0x001fca00078e0002 */
[----:B------:R0:W-:Y:S01]  /*0100*/  @!P0 STG.E desc[UR4][R2.64], R7 ;  /* 0x0000000702008986 */ /* 0x0001e2000c101904 */
[----:B------:R-:W-:Y:S05]  /*0110*/  @!P0 EXIT ;  /* 0x000000000000894d */ /* 0x000fea0003800000 */
[----:B------:R-:W2:Y:S01]  /*0120*/  LDG.E.CONSTANT R0, desc[UR4][R4.64+0x18] ;  /* 0x0000180404007981 */ /* 0x000ea2000c1e9900 */
[----:B0-----:R-:W-:Y:S01]  /*0130*/  IMAD.MOV.U32 R3, RZ, RZ, 0x3c23d70a ;  /* 0x3c23d70aff037424 */ /* 0x001fe200078e00ff */
[----:B------:R-:W-:Y:S01]  /*0140*/  BSSY.RECONVERGENT B0, `(.L_x_1) ;  /* 0x000000d000007945 */ /* 0x000fe20003800200 */
[----:B------:R-:W-:-:S04]  /*0150*/  IMAD.MOV.U32 R2, RZ, RZ, 0x3f800000 ;  /* 0x3f800000ff027424 */ /* 0x000fc800078e00ff */
[----:B------:R-:W-:-:S04]  /*0160*/  FFMA R2, R3, -100, R2 ;  /* 0xc2c8000003027823 */ /* 0x000fc80000000002 */
[----:B------:R-:W-:Y:S01]  /*0170*/  FFMA R3, R2, R3, 0.0099999997764825820923 ;  /* 0x3c23d70a02037423 */ /* 0x000fe20000000003 */
[----:B--2---:R-:W0:Y:S03]  /*0180*/  FCHK P0, R0, 100 ;  /* 0x42c8000000007902 */ /* 0x004e260000000000 */
[----:B------:R-:W-:-:S04]  /*0190*/  FFMA R2, R0, R3, RZ ;  /* 0x0000000300027223 */ /* 0x000fc800000000ff */
[----:B------:R-:W-:-:S04]  /*01a0*/  FFMA R7, R2, -100, R0 ;  /* 0xc2c8000002077823 */ /* 0x000fc80000000000 */
[----:B------:R-:W-:Y:S01]  /*01b0*/  FFMA R3, R3, R7, R2 ;  /* 0x0000000703037223 */ /* 0x000fe20000000002 */
[----:B0-----:R-:W-:Y:S06]  /*01c0*/  @!P0 BRA `(.L_x_2) ;  /* 0x0000000000108947 */ /* 0x001fec0003800000 */
[----:B------:R-:W-:Y:S01]  /*01d0*/  HFMA2 R3, -RZ, RZ, 3.390625, 0 ;  /* 0x42c80000ff037431 */ /* 0x000fe200000001ff */
[----:B------:R-:W-:-:S07]  /*01e0*/  MOV R8, 0x200 ;  /* 0x0000020000087802 */ /* 0x000fce0000000f00 */
[----:B------:R-:W-:Y:S05]  /*01f0*/  CALL.REL.NOINC `($__internal_0_$__cuda_sm3x_div_rn_noftz_f32_slowpath) ;  /* 0x0000000400687944 */ /* 0x000fea0003c00000 */
[----:B------:R-:W-:-:S07]  /*0200*/  IMAD.MOV.U32 R3, RZ, RZ, R0 ;  /* 0x000000ffff037224 */ /* 0x000fce00078e0000 */
.L_x_2:
[----:B------:R-:W-:Y:S05]  /*0210*/  BSYNC.RECONVERGENT B0 ;  /* 0x0000000000007941 */ /* 0x000fea0003800200 */
.L_x_1:
[----:B------:R-:W-:Y:S01]  /*0220*/  IMAD.MOV.U32 R7, RZ, RZ, 0x41a00000 ;  /* 0x41a00000ff077424 */ /* 0x000fe200078e00ff */
[----:B------:R-:W0:Y:S01]  /*0230*/  FCHK P0, R3, 0.050000000745058059692 ;  /* 0x3d4ccccd03007902 */ /* 0x000e220000000000 */
[----:B------:R-:W-:Y:S01]  /*0240*/  IMAD.MOV.U32 R0, RZ, RZ, 0x3f800000 ;  /* 0x3f800000ff007424 */ /* 0x000fe200078e00ff */
[----:B------:R-:W-:Y:S03]  /*0250*/  BSSY.RECONVERGENT B0, `(.L_x_3) ;  /* 0x000000b000007945 */ /* 0x000fe60003800200 */
[----:B------:R-:W-:-:S04]  /*0260*/  FFMA R0, R7, -0.050000000745058059692, R0 ;  /* 0xbd4ccccd07007823 */ /* 0x000fc80000000000 */
[----:B------:R-:W-:-:S04]  /*0270*/  FFMA R0, R0, R7, 20 ;  /* 0x41a0000000007423 */ /* 0x000fc80000000007 */
[----:B------:R-:W-:-:S04]  /*0280*/  FFMA R2, R0, R3, RZ ;  /* 0x0000000300027223 */ /* 0x000fc800000000ff */
[----:B------:R-:W-:-:S04]  /*0290*/  FFMA R7, R2, -0.050000000745058059692, R3 ;  /* 0xbd4ccccd02077823 */ /* 0x000fc80000000003 */
[----:B------:R-:W-:Y:S01]  /*02a0*/  FFMA R0, R0, R7, R2 ;  /* 0x0000000700007223 */ /* 0x000fe20000000002 */
[----:B0-----:R-:W-:Y:S06]  /*02b0*/  @!P0 BRA `(.L_x_4) ;  /* 0x0000000000108947 */ /* 0x001fec0003800000 */
[----:B------:R-:W-:Y:S01]  /*02c0*/  MOV R0, R3 ;  /* 0x0000000300007202 */ /* 0x000fe20000000f00 */
[----:B------:R-:W-:Y:S01]  /*02d0*/  IMAD.MOV.U32 R3, RZ, RZ, 0x3d4ccccd ;  /* 0x3d4ccccdff037424 */ /* 0x000fe200078e00ff */
[----:B------:R-:W-:-:S07]  /*02e0*/  MOV R8, 0x300 ;  /* 0x0000030000087802 */ /* 0x000fce0000000f00 */
[----:B------:R-:W-:Y:S05]  /*02f0*/  CALL.REL.NOINC `($__internal_0_$__cuda_sm3x_div_rn_noftz_f32_slowpath) ;  /* 0x0000000400287944 */ /* 0x000fea0003c00000 */
.L_x_4:
[----:B------:R-:W-:Y:S05]  /*0300*/  BSYNC.RECONVERGENT B0 ;  /* 0x0000000000007941 */ /* 0x000fea0003800200 */
.L_x_3:
[----:B------:R-:W2:Y:S01]  /*0310*/  LDG.E.CONSTANT R2, desc[UR4][R4.64+0x10] ;  /* 0x0000100404027981 */ /* 0x000ea2000c1e9900 */
[----:B------:R-:W-:Y:S01]  /*0320*/  IMAD.MOV.U32 R8, RZ, RZ, 0x378bcf65 ;  /* 0x378bcf65ff087424 */ /* 0x000fe200078e00ff */
[----:B------:R-:W-:Y:S01]  /*0330*/  FMNMX R0, R0, 1, PT ;  /* 0x3f80000000007809 */ /* 0x000fe20003800000 */
[----:B------:R-:W-:Y:S01]  /*0340*/  IMAD.MOV.U32 R3, RZ, RZ, 0x3f800000 ;  /* 0x3f800000ff037424 */ /* 0x000fe200078e00ff */
[----:B------:R-:W-:Y:S03]  /*0350*/  BSSY.RECONVERGENT B0, `(.L_x_5) ;  /* 0x000000e000007945 */ /* 0x000fe60003800200 */
[----:B------:R-:W-:Y:S01]  /*0360*/  FFMA R3, R8, -60000, R3 ;  /* 0xc76a600008037823 */ /* 0x000fe20000000003 */
[----:B------:R-:W-:-:S03]  /*0370*/  FFMA R7, R0, 0.30000001192092895508, RZ ;  /* 0x3e99999a00077823 */ /* 0x000fc600000000ff */
[----:B------:R-:W-:Y:S01]  /*0380*/  FFMA R3, R3, R8, 1.6666666851961053908e-05 ;  /* 0x378bcf6503037423 */ /* 0x000fe20000000008 */
[----:B--2---:R-:W0:Y:S03]  /*0390*/  FCHK P0, R2, 60000 ;  /* 0x476a600002007902 */ /* 0x004e260000000000 */
[----:B------:R-:W-:-:S04]  /*03a0*/  FFMA R8, R2, R3, RZ ;  /* 0x0000000302087223 */ /* 0x000fc800000000ff */
[----:B------:R-:W-:-:S04]  /*03b0*/  FFMA R9, R8, -60000, R2 ;  /* 0xc76a600008097823 */ /* 0x000fc80000000002 */
[----:B------:R-:W-:Y:S01]  /*03c0*/  FFMA R3, R3, R9, R8 ;  /* 0x0000000903037223 */ /* 0x000fe20000000008 */
[----:B0-----:R-:W-:Y:S06]  /*03d0*/  @!P0 BRA `(.L_x_6) ;  /* 0x0000000000148947 */ /* 0x001fec0003800000 */
[----:B------:R-:W-:Y:S01]  /*03e0*/  MOV R0, R2 ;  /* 0x0000000200007202 */ /* 0x000fe20000000f00 */
[----:B------:R-:W-:Y:S01]  /*03f0*/  IMAD.MOV.U32 R3, RZ, RZ, 0x476a6000 ;  /* 0x476a6000ff037424 */ /* 0x000fe200078e00ff */
[----:B------:R-:W-:-:S07]  /*0400*/  MOV R8, 0x420 ;  /* 0x0000042000087802 */ /* 0x000fce0000000f00 */
[----:B------:R-:W-:Y:S05]  /*0410*/  CALL.REL.NOINC `($__internal_0_$__cuda_sm3x_div_rn_noftz_f32_slowpath) ;  /* 0x0000000000e07944 */ /* 0x000fea0003c00000 */
[----:B------:R-:W-:-:S07]  /*0420*/  IMAD.MOV.U32 R3, RZ, RZ, R0 ;  /* 0x000000ffff037224 */ /* 0x000fce00078e0000 */
.L_x_6:
[----:B------:R-:W-:Y:S05]  /*0430*/  BSYNC.RECONVERGENT B0 ;  /* 0x0000000000007941 */ /* 0x000fea0003800200 */
.L_x_5:
[----:B------:R-:W2:Y:S01]  /*0440*/  LDG.E.CONSTANT R2, desc[UR4][R4.64+0x2c] ;  /* 0x00002c0404027981 */ /* 0x000ea2000c1e9900 */
[----:B------:R-:W-:Y:S01]  /*0450*/  FMNMX R0, R3, 1, PT ;  /* 0x3f80000003007809 */ /* 0x000fe20003800000 */
[----:B------:R-:W-:Y:S04]  /*0460*/  BSSY.RECONVERGENT B0, `(.L_x_7) ;  /* 0x0000017000007945 */ /* 0x000fe80003800200 */
[----:B------:R-:W-:Y:S01]  /*0470*/  FFMA R10, R0, 0.20000000298023223877, R7 ;  /* 0x3e4ccccd000a7823 */ /* 0x000fe20000000007 */
[----:B--2---:R-:W-:-:S13]  /*0480*/  ISETP.GT.AND P0, PT, R2, 0x1, PT ;  /* 0x000000010200780c */ /* 0x004fda0003f04270 */
[----:B------:R-:W-:Y:S05]  /*0490*/  @P0 BRA `(.L_x_8) ;  /* 0x0000000000200947 */ /* 0x000fea0003800000 */
[----:B------:R-:W-:Y:S01]  /*04a0*/  VIMNMX.U32 R2, PT, PT, R2, 0x2, PT ;  /* 0x0000000202027848 */ /* 0x000fe20003fe0000 */
[----:B------:R-:W-:-:S03]  /*04b0*/  IMAD.MOV.U32 R7, RZ, RZ, 0x3ca3d70b ;  /* 0x3ca3d70bff077424 */ /* 0x000fc600078e00ff */
[----:B------:R-:W-:-:S04]  /*04c0*/  SHF.L.U32 R0, R2, 0x2, RZ ;  /* 0x0000000202007819 */ /* 0x000fc800000006ff */
[----:B------:R-:W0:Y:S02]  /*04d0*/  LDC R2, c[0x2][R0] ;  /* 0x0080000000027b82 */ /* 0x000e240000000800 */
[----:B0-----:R-:W-:-:S04]  /*04e0*/  SHF.R.S32.HI R3, RZ, 0x1f, R2 ;  /* 0x0000001fff037819 */ /* 0x001fc80000011402 */
.L_x_474:
[----:B------:R-:W-:Y:S05]  /*04f0*/  BRX R2 -0x500                                                                                                        (*"BRANCH_TARGETS .L_x_9,.L_x_476,.L_x_477"*) ;  /* 0xfffffff802c07949 */ /* 0x000fea000383ffff */
.L_x_476:
[----:B------:R-:W-:Y:S01]  /*0500*/  IMAD.MOV.U32 R7, RZ, RZ, 0x3cf5c290 ;  /* 0x3cf5c290ff077424 */ /* 0x000fe200078e00ff */
[----:B------:R-:W-:Y:S06]  /*0510*/  BRA `(.L_x_9) ;  /* 0x00000000002c7947 */ /* 0x000fec0003800000 */
.L_x_8:
[----:B------:R-:W-:-:S04]  /*0520*/  MOV R3, 0xfffffffe ;  /* 0xfffffffe00037802 */ /* 0x000fc80000000f00 */
[----:B------:R-:W-:-:S05]  /*0530*/  VIADDMNMX.U32 R2, R2, R3, 0x2, PT ;  /* 0x0000000202027446 */ /* 0x000fca0003800003 */
[----:B------:R-:W-:-:S04]  /*0540*/  IMAD.SHL.U32 R0, R2, 0x4, RZ ;  /* 0x0000000402007824 */ /* 0x000fc800078e00ff */
[----:B------:R-:W0:Y:S02]  /*0550*/  LDC R2, c[0x2][R0+0xc] ;  /* 0x0080030000027b82 */ /* 0x000e240000000800 */
[----:B0-----:R-:W-:-:S04]  /*0560*/  SHF.R.S32.HI R3, RZ, 0x1f, R2 ;  /* 0x0000001fff037819 */ /* 0x001fc80000011402 */
.L_x_478:
[----:B------:R-:W-:Y:S05]  /*0570*/  BRX R2 -0x580                                                                                                        (*"BRANCH_TARGETS .L_x_479,.L_x_480,.L_x_477"*) ;  /* 0xfffffff802a07949 */ /* 0x000fea000383ffff */
.L_x_480:
[----:B------:R-:W-:Y:S01]  /*0580*/  IMAD.MOV.U32 R7, RZ, RZ, 0x3d4ccccd ;  /* 0x3d4ccccdff077424 */ /* 0x000fe200078e00ff */
[----:B------:R-:W-:Y:S06]  /*0590*/  BRA `(.L_x_9) ;  /* 0x00000000000c7947 */ /* 0x000fec0003800000 */
.L_x_477:
[----:B------:R-:W-:Y:S01]  /*05a0*/  HFMA2 R7, -RZ, RZ, 0, 0 ;  /* 0x00000000ff077431 */ /* 0x000fe200000001ff */
[----:B------:R-:W-:Y:S06]  /*05b0*/  BRA `(.L_x_9) ;  /* 0x0000000000047947 */ /* 0x000fec0003800000 */
.L_x_479:
[----:B------:R-:W-:-:S07]  /*05c0*/  IMAD.MOV.U32 R7, RZ, RZ, 0x3c23d70b ;  /* 0x3c23d70bff077424 */ /* 0x000fce00078e00ff */
.L_x_9:
[----:B------:R-:W-:Y:S05]  /*05d0*/  BSYNC.RECONVERGENT B0 ;  /* 0x0000000000007941 */ /* 0x000fea0003800200 */
.L_x_7:
[----:B------:R-:W2:Y:S01]  /*05e0*/  LDG.E.CONSTANT R0, desc[UR4][R4.64+0x8] ;  /* 0x0000080404007981 */ /* 0x000ea2000c1e9900 */
[----:B------:R-:W0:Y:S03]  /*05f0*/  LDC R11, c[0x0][0x398] ;  /* 0x0000e600ff0b7b82 */ /* 0x000e260000000800 */
[----:B------:R-:W3:Y:S01]  /*0600*/  LDG.E.CONSTANT R3, desc[UR4][R4.64+0xc] ;  /* 0x00000c0404037981 */ /* 0x000ee2000c1e9900 */
[----:B------:R-:W-:Y:S01]  /*0610*/  BSSY.RECONVERGENT B0, `(.L_x_10) ;  /* 0x0000011000007945 */ /* 0x000fe20003800200 */
[----:B0-----:R-:W0:Y:S02]  /*0620*/  MUFU.RCP R2, R11 ;  /* 0x0000000b00027308 */ /* 0x001e240000001000 */
[----:B0-----:R-:W-:-:S04]  /*0630*/  FFMA R9, R2, -R11, 1 ;  /* 0x3f80000002097423 */ /* 0x001fc8000000080b */
[----:B------:R-:W-:Y:S01]  /*0640*/  FFMA R9, R2, R9, R2 ;  /* 0x0000000902097223 */ /* 0x000fe20000000002 */
[----:B------:R-:W-:Y:S01]  /*0650*/  FADD R2, R10, R7 ;  /* 0x000000070a027221 */ /* 0x000fe20000000000 */
[----:B--2---:R-:W0:Y:S02]  /*0660*/  FCHK P0, R0, R11 ;  /* 0x0000000b00007302 */ /* 0x004e240000000000 */
[----:B------:R-:W-:Y:S01]  /*0670*/  FFMA R8, R0, R9, RZ ;  /* 0x0000000900087223 */ /* 0x000fe200000000ff */
[----:B---3--:R-:W-:-:S03]  /*0680*/  FADD R3, -R3, 1 ;  /* 0x3f80000003037421 */ /* 0x008fc60000000100 */
[----:B------:R-:W-:Y:S01]  /*0690*/  FFMA R7, R8, -R11, R0 ;  /* 0x8000000b08077223 */ /* 0x000fe20000000000 */
[----:B------:R-:W-:-:S03]  /*06a0*/  FFMA R2, R3, 0.20000000298023223877, R2 ;  /* 0x3e4ccccd03027823 */ /* 0x000fc60000000002 */
[----:B------:R-:W-:Y:S01]  /*06b0*/  FFMA R7, R9, R7, R8 ;  /* 0x0000000709077223 */ /* 0x000fe20000000008 */
[----:B0-----:R-:W-:Y:S06]  /*06c0*/  @!P0 BRA `(.L_x_11) ;  /* 0x0000000000148947 */ /* 0x001fec0003800000 */
[----:B------:R-:W0:Y:S01]  /*06d0*/  LDCU UR6, c[0x0][0x398] ;  /* 0x00007300ff0677ac */ /* 0x000e220008000800 */
[----:B------:R-:W-:Y:S01]  /*06e0*/  MOV R8, 0x710 ;  /* 0x0000071000087802 */ /* 0x000fe20000000f00 */
[----:B0-----:R-:W-:-:S07]  /*06f0*/  IMAD.U32 R3, RZ, RZ, UR6 ;  /* 0x00000006ff037e24 */ /* 0x001fce000f8e00ff */
[----:B------:R-:W-:Y:S05]  /*0700*/  CALL.REL.NOINC `($__internal_0_$__cuda_sm3x_div_rn_noftz_f32_slowpath) ;  /* 0x0000000000247944 */ /* 0x000fea0003c00000 */
[----:B------:R-:W-:-:S07]  /*0710*/  MOV R7, R0 ;  /* 0x0000000000077202 */ /* 0x000fce0000000f00 */
.L_x_11:
[----:B------:R-:W-:Y:S05]  /*0720*/  BSYNC.RECONVERGENT B0 ;  /* 0x0000000000007941 */ /* 0x000fea0003800200 */
.L_x_10:
[----:B------:R-:W0:Y:S01]  /*0730*/  LDC.64 R4, c[0x0][0x388] ;  /* 0x0000e200ff047b82 */ /* 0x000e220000000a00 */
[----:B------:R-:W-:-:S05]  /*0740*/  FMNMX R7, R7, 1, PT ;  /* 0x3f80000007077809 */ /* 0x000fca0003800000 */
[----:B------:R-:W-:-:S05]  /*0750*/  FFMA R2, R7, 0.10000000149011611938, R2 ;  /* 0x3dcccccd07027823 */ /* 0x000fca0000000002 */
[----:B------:R-:W-:Y:S01]  /*0760*/  FMNMX R3, R2, 1, PT ;  /* 0x3f80000002037809 */ /* 0x000fe20003800000 */
[----:B0-----:R-:W-:-:S05]  /*0770*/  IMAD.WIDE.U32 R4, R6, 0x4, R4 ;  /* 0x0000000406047825 */ /* 0x001fca00078e0004 */
[----:B------:R-:W-:Y:S01]  /*0780*/  STG.E desc[UR4][R4.64], R3 ;  /* 0x0000000304007986 */ /* 0x000fe2000c101904 */
[----:B------:R-:W-:Y:S05]  /*0790*/  EXIT ;  /* 0x000000000000794d */ /* 0x000fea0003800000 */
        .weak           $__internal_0_$__cuda_sm3x_div_rn_noftz_f32_slowpath
        .type           $__internal_0_$__cuda_sm3x_div_rn_noftz_f32_slowpath,@function
        .size           $__internal_0_$__cuda_sm3x_div_rn_noftz_f32_slowpath,(.L_x_734 - $__internal_0_$__cuda_sm3x_div_rn_noftz_f32_slowpath)
$__internal_0_$__cuda_sm3x_div_rn_noftz_f32_slowpath:
[----:B------:R-:W-:Y:S01]  /*07a0*/  SHF.R.U32.HI R10, RZ, 0x17, R3 ;  /* 0x00000017ff0a7819 */ /* 0x000fe20000011603 */
[----:B------:R-:W-:Y:S01]  /*07b0*/  BSSY.RECONVERGENT B1, `(.L_x_12) ;  /* 0x0000062000017945 */ /* 0x000fe20003800200 */
[----:B------:R-:W-:Y:S02]  /*07c0*/  SHF.R.U32.HI R9, RZ, 0x17, R0 ;  /* 0x00000017ff097819 */ /* 0x000fe40000011600 */
[----:B------:R-:W-:Y:S02]  /*07d0*/  LOP3.LUT R14, R10, 0xff, RZ, 0xc0, !PT ;  /* 0x000000ff0a0e7812 */ /* 0x000fe400078ec0ff */
[----:B------:R-:W-:-:S03]  /*07e0*/  LOP3.LUT R12, R9, 0xff, RZ, 0xc0, !PT ;  /* 0x000000ff090c7812 */ /* 0x000fc600078ec0ff */
[----:B------:R-:W-:Y:S02]  /*07f0*/  VIADD R11, R14, 0xffffffff ;  /* 0xffffffff0e0b7836 */ /* 0x000fe40000000000 */
[----:B------:R-:W-:-:S03]  /*0800*/  VIADD R10, R12, 0xffffffff ;  /* 0xffffffff0c0a7836 */ /* 0x000fc60000000000 */
[----:B------:R-:W-:-:S04]  /*0810*/  ISETP.GT.U32.AND P0, PT, R11, 0xfd, PT ;  /* 0x000000fd0b00780c */ /* 0x000fc80003f04070 */
[----:B------:R-:W-:-:S13]  /*0820*/  ISETP.GT.U32.OR P0, PT, R10, 0xfd, P0 ;  /* 0x000000fd0a00780c */ /* 0x000fda0000704470 */
[----:B------:R-:W-:Y:S01]  /*0830*/  @!P0 MOV R9, RZ ;  /* 0x000000ff00098202 */ /* 0x000fe20000000f00 */
[----:B------:R-:W-:Y:S06]  /*0840*/  @!P0 BRA `(.L_x_13) ;  /* 0x00000000005c8947 */ /* 0x000fec0003800000 */
[----:B------:R-:W-:Y:S02]  /*0850*/  FSETP.GTU.FTZ.AND P0, PT, |R0|, +INF , PT ;  /* 0x7f8000000000780b */ /* 0x000fe40003f1c200 */
[----:B------:R-:W-:-:S04]  /*0860*/  FSETP.GTU.FTZ.AND P1, PT, |R3|, +INF , PT ;  /* 0x7f8000000300780b */ /* 0x000fc80003f3c200 */
[----:B------:R-:W-:-:S13]  /*0870*/  PLOP3.LUT P0, PT, P0, P1, PT, 0xf8, 0x8f ;  /* 0x00000000008f781c */ /* 0x000fda0000703f70 */
[----:B------:R-:W-:Y:S05]  /*0880*/  @P0 BRA `(.L_x_14) ;  /* 0x00000004004c0947 */ /* 0x000fea0003800000 */
[----:B------:R-:W-:-:S13]  /*0890*/  LOP3.LUT P0, RZ, R3, 0x7fffffff, R0, 0xc8, !PT ;  /* 0x7fffffff03ff7812 */ /* 0x000fda000780c800 */
[----:B------:R-:W-:Y:S05]  /*08a0*/  @!P0 BRA `(.L_x_15) ;  /* 0x00000004003c8947 */ /* 0x000fea0003800000 */
[C---:B------:R-:W-:Y:S02]  /*08b0*/  FSETP.NEU.FTZ.AND P2, PT, |R0|.reuse, +INF , PT ;  /* 0x7f8000000000780b */ /* 0x040fe40003f5d200 */
[----:B------:R-:W-:Y:S02]  /*08c0*/  FSETP.NEU.FTZ.AND P1, PT, |R3|, +INF , PT ;  /* 0x7f8000000300780b */ /* 0x000fe40003f3d200 */
[----:B------:R-:W-:-:S11]  /*08d0*/  FSETP.NEU.FTZ.AND P0, PT, |R0|, +INF , PT ;  /* 0x7f8000000000780b */ /* 0x000fd60003f1d200 */
[----:B------:R-:W-:Y:S05]  /*08e0*/  @!P1 BRA !P2, `(.L_x_15) ;  /* 0x00000004002c9947 */ /* 0x000fea0005000000 */
[----:B------:R-:W-:-:S04]  /*08f0*/  LOP3.LUT P2, RZ, R0, 0x7fffffff, RZ, 0xc0, !PT ;  /* 0x7fffffff00ff7812 */ /* 0x000fc8000784c0ff */
[----:B------:R-:W-:-:S13]  /*0900*/  PLOP3.LUT P1, PT, P1, P2, PT, 0x2f, 0xf2 ;  /* 0x0000000000f2781c */ /* 0x000fda0000f24577 */
[----:B------:R-:W-:Y:S05]  /*0910*/  @P1 BRA `(.L_x_16) ;  /* 0x0000000400181947 */ /* 0x000fea0003800000 */
[----:B------:R-:W-:-:S04]  /*0920*/  LOP3.LUT P1, RZ, R3, 0x7fffffff, RZ, 0xc0, !PT ;  /* 0x7fffffff03ff7812 */ /* 0x000fc8000782c0ff */
[----:B------:R-:W-:-:S13]  /*0930*/  PLOP3.LUT P0, PT, P0, P1, PT, 0x2f, 0xf2 ;  /* 0x0000000000f2781c */ /* 0x000fda0000702577 */
[----:B------:R-:W-:Y:S05]  /*0940*/  @P0 BRA `(.L_x_17) ;  /* 0x0000000400000947 */ /* 0x000fea0003800000 */
[----:B------:R-:W-:Y:S02]  /*0950*/  ISETP.GE.AND P0, PT, R10, RZ, PT ;  /* 0x000000ff0a00720c */ /* 0x000fe40003f06270 */
[----:B------:R-:W-:-:S11]  /*0960*/  ISETP.GE.AND P1, PT, R11, RZ, PT ;  /* 0x000000ff0b00720c */ /* 0x000fd60003f26270 */
[----:B------:R-:W-:Y:S02]  /*0970*/  @P0 IMAD.MOV.U32 R9, RZ, RZ, RZ ;  /* 0x000000ffff090224 */ /* 0x000fe400078e00ff */
[----:B------:R-:W-:Y:S01]  /*0980*/  @!P0 FFMA R0, R0, 1.84467440737095516160e+19, RZ ;  /* 0x5f80000000008823 */ /* 0x000fe200000000ff */
[----:B------:R-:W-:Y:S02]  /*0990*/  @!P0 IMAD.MOV.U32 R9, RZ, RZ, -0x40 ;  /* 0xffffffc0ff098424 */ /* 0x000fe400078e00ff */
[----:B------:R-:W-:-:S03]  /*09a0*/  @!P1 FFMA R3, R3, 1.84467440737095516160e+19, RZ ;  /* 0x5f80000003039823 */ /* 0x000fc600000000ff */
[----:B------:R-:W-:-:S07]  /*09b0*/  @!P1 IADD3 R9, PT, PT, R9, 0x40, RZ ;  /* 0x0000004009099810 */ /* 0x000fce0007ffe0ff */
.L_x_13:
[----:B------:R-:W-:Y:S01]  /*09c0*/  LEA R10, R14, 0xc0800000, 0x17 ;  /* 0xc08000000e0a7811 */ /* 0x000fe200078eb8ff */
[----:B------:R-:W-:Y:S04]  /*09d0*/  BSSY.RECONVERGENT B2, `(.L_x_18) ;  /* 0x0000036000027945 */ /* 0x000fe80003800200 */
[----:B------:R-:W-:Y:S02]  /*09e0*/  IMAD.IADD R10, R3, 0x1, -R10 ;  /* 0x00000001030a7824 */ /* 0x000fe400078e0a0a */
[----:B------:R-:W-:Y:S02]  /*09f0*/  VIADD R3, R12, 0xffffff81 ;  /* 0xffffff810c037836 */ /* 0x000fe40000000000 */
[----:B------:R0:W1:Y:S01]  /*0a00*/  MUFU.RCP R11, R10 ;  /* 0x0000000a000b7308 */ /* 0x0000620000001000 */
[----:B------:R-:W-:Y:S01]  /*0a10*/  FADD.FTZ R13, -R10, -RZ ;  /* 0x800000ff0a0d7221 */ /* 0x000fe20000010100 */
[C---:B------:R-:W-:Y:S01]  /*0a20*/  IMAD R0, R3.reuse, -0x800000, R0 ;  /* 0xff80000003007824 */ /* 0x040fe200078e0200 */
[----:B0-----:R-:W-:-:S04]  /*0a30*/  IADD3 R10, PT, PT, R3, 0x7f, -R14 ;  /* 0x0000007f030a7810 */ /* 0x001fc80007ffe80e */
[----:B------:R-:W-:Y:S01]  /*0a40*/  IADD3 R10, PT, PT, R10, R9, RZ ;  /* 0x000000090a0a7210 */ /* 0x000fe20007ffe0ff */
[----:B-1----:R-:W-:-:S04]  /*0a50*/  FFMA R12, R11, R13, 1 ;  /* 0x3f8000000b0c7423 */ /* 0x002fc8000000000d */
[----:B------:R-:W-:-:S04]  /*0a60*/  FFMA R16, R11, R12, R11 ;  /* 0x0000000c0b107223 */ /* 0x000fc8000000000b */
[----:B------:R-:W-:-:S04]  /*0a70*/  FFMA R11, R0, R16, RZ ;  /* 0x00000010000b7223 */ /* 0x000fc800000000ff */
[----:B------:R-:W-:-:S04]  /*0a80*/  FFMA R12, R13, R11, R0 ;  /* 0x0000000b0d0c7223 */ /* 0x000fc80000000000 */
[----:B------:R-:W-:-:S04]  /*0a90*/  FFMA R11, R16, R12, R11 ;  /* 0x0000000c100b7223 */ /* 0x000fc8000000000b */
[----:B------:R-:W-:-:S04]  /*0aa0*/  FFMA R12, R13, R11, R0 ;  /* 0x0000000b0d0c7223 */ /* 0x000fc80000000000 */
[----:B------:R-:W-:-:S05]  /*0ab0*/  FFMA R0, R16, R12, R11 ;  /* 0x0000000c10007223 */ /* 0x000fca000000000b */
[----:B------:R-:W-:-:S04]  /*0ac0*/  SHF.R.U32.HI R3, RZ, 0x17, R0 ;  /* 0x00000017ff037819 */ /* 0x000fc80000011600 */
[----:B------:R-:W-:-:S05]  /*0ad0*/  LOP3.LUT R3, R3, 0xff, RZ, 0xc0, !PT ;  /* 0x000000ff03037812 */ /* 0x000fca00078ec0ff */
[----:B------:R-:W-:-:S04]  /*0ae0*/  IMAD.IADD R13, R3, 0x1, R10 ;  /* 0x00000001030d7824 */ /* 0x000fc800078e020a */
[----:B------:R-:W-:-:S05]  /*0af0*/  VIADD R3, R13, 0xffffffff ;  /* 0xffffffff0d037836 */ /* 0x000fca0000000000 */
[----:B------:R-:W-:-:S13]  /*0b00*/  ISETP.GE.U32.AND P0, PT, R3, 0xfe, PT ;  /* 0x000000fe0300780c */ /* 0x000fda0003f06070 */
[----:B------:R-:W-:Y:S05]  /*0b10*/  @!P0 BRA `(.L_x_19) ;  /* 0x0000000000808947 */ /* 0x000fea0003800000 */
[----:B------:R-:W-:-:S13]  /*0b20*/  ISETP.GT.AND P0, PT, R13, 0xfe, PT ;  /* 0x000000fe0d00780c */ /* 0x000fda0003f04270 */
[----:B------:R-:W-:Y:S05]  /*0b30*/  @P0 BRA `(.L_x_20) ;  /* 0x00000000006c0947 */ /* 0x000fea0003800000 */
[----:B------:R-:W-:-:S13]  /*0b40*/  ISETP.GE.AND P0, PT, R13, 0x1, PT ;  /* 0x000000010d00780c */ /* 0x000fda0003f06270 */
[----:B------:R-:W-:Y:S05]  /*0b50*/  @P0 BRA `(.L_x_21) ;  /* 0x0000000000740947 */ /* 0x000fea0003800000 */
[----:B------:R-:W-:Y:S02]  /*0b60*/  ISETP.GE.AND P0, PT, R13, -0x18, PT ;  /* 0xffffffe80d00780c */ /* 0x000fe40003f06270 */
[----:B------:R-:W-:-:S11]  /*0b70*/  LOP3.LUT R0, R0, 0x80000000, RZ, 0xc0, !PT ;  /* 0x8000000000007812 */ /* 0x000fd600078ec0ff */
[----:B------:R-:W-:Y:S05]  /*0b80*/  @!P0 BRA `(.L_x_21) ;  /* 0x0000000000688947 */ /* 0x000fea0003800000 */
[CCC-:B------:R-:W-:Y:S01]  /*0b90*/  FFMA.RZ R3, R16.reuse, R12.reuse, R11.reuse ;  /* 0x0000000c10037223 */ /* 0x1c0fe2000000c00b */
[CCC-:B------:R-:W-:Y:S01]  /*0ba0*/  FFMA.RM R10, R16.reuse, R12.reuse, R11.reuse ;  /* 0x0000000c100a7223 */ /* 0x1c0fe2000000400b */
[C---:B------:R-:W-:Y:S02]  /*0bb0*/  ISETP.NE.AND P2, PT, R13.reuse, RZ, PT ;  /* 0x000000ff0d00720c */ /* 0x040fe40003f45270 */
[----:B------:R-:W-:Y:S02]  /*0bc0*/  ISETP.NE.AND P1, PT, R13, RZ, PT ;  /* 0x000000ff0d00720c */ /* 0x000fe40003f25270 */
[----:B------:R-:W-:Y:S01]  /*0bd0*/  LOP3.LUT R9, R3, 0x7fffff, RZ, 0xc0, !PT ;  /* 0x007fffff03097812 */ /* 0x000fe200078ec0ff */
[----:B------:R-:W-:Y:S01]  /*0be0*/  FFMA.RP R3, R16, R12, R11 ;  /* 0x0000000c10037223 */ /* 0x000fe2000000800b */
[----:B------:R-:W-:Y:S01]  /*0bf0*/  IADD3 R12, PT, PT, R13, 0x20, RZ ;  /* 0x000000200d0c7810 */ /* 0x000fe20007ffe0ff */
[----:B------:R-:W-:Y:S01]  /*0c00*/  IMAD.MOV R11, RZ, RZ, -R13 ;  /* 0x000000ffff0b7224 */ /* 0x000fe200078e0a0d */
[----:B------:R-:W-:-:S02]  /*0c10*/  LOP3.LUT R9, R9, 0x800000, RZ, 0xfc, !PT ;  /* 0x0080000009097812 */ /* 0x000fc400078efcff */
[----:B------:R-:W-:Y:S02]  /*0c20*/  FSETP.NEU.FTZ.AND P0, PT, R3, R10, PT ;  /* 0x0000000a0300720b */ /* 0x000fe40003f1d000 */
[----:B------:R-:W-:Y:S02]  /*0c30*/  SHF.L.U32 R12, R9, R12, RZ ;  /* 0x0000000c090c7219 */ /* 0x000fe400000006ff */
[----:B------:R-:W-:Y:S02]  /*0c40*/  SEL R10, R11, RZ, P2 ;  /* 0x000000ff0b0a7207 */ /* 0x000fe40001000000 */
[----:B------:R-:W-:Y:S02]  /*0c50*/  ISETP.NE.AND P1, PT, R12, RZ, P1 ;  /* 0x000000ff0c00720c */ /* 0x000fe40000f25270 */
[----:B------:R-:W-:Y:S02]  /*0c60*/  SHF.R.U32.HI R10, RZ, R10, R9 ;  /* 0x0000000aff0a7219 */ /* 0x000fe40000011609 */
[----:B------:R-:W-:-:S02]  /*0c70*/  PLOP3.LUT P0, PT, P0, P1, PT, 0xf8, 0x8f ;  /* 0x00000000008f781c */ /* 0x000fc40000703f70 */
[----:B------:R-:W-:Y:S02]  /*0c80*/  SHF.R.U32.HI R12, RZ, 0x1, R10 ;  /* 0x00000001ff0c7819 */ /* 0x000fe4000001160a */
[----:B------:R-:W-:-:S04]  /*0c90*/  SEL R3, RZ, 0x1, !P0 ;  /* 0x00000001ff037807 */ /* 0x000fc80004000000 */
[----:B------:R-:W-:-:S04]  /*0ca0*/  LOP3.LUT R3, R3, 0x1, R12, 0xf8, !PT ;  /* 0x0000000103037812 */ /* 0x000fc800078ef80c */
[----:B------:R-:W-:-:S05]  /*0cb0*/  LOP3.LUT R3, R3, R10, RZ, 0xc0, !PT ;  /* 0x0000000a03037212 */ /* 0x000fca00078ec0ff */
[----:B------:R-:W-:-:S05]  /*0cc0*/  IMAD.IADD R3, R12, 0x1, R3 ;  /* 0x000000010c037824 */ /* 0x000fca00078e0203 */
[----:B------:R-:W-:Y:S01]  /*0cd0*/  LOP3.LUT R0, R3, R0, RZ, 0xfc, !PT ;  /* 0x0000000003007212 */ /* 0x000fe200078efcff */
[----:B------:R-:W-:Y:S06]  /*0ce0*/  BRA `(.L_x_21) ;  /* 0x0000000000107947 */ /* 0x000fec0003800000 */
.L_x_20:
[----:B------:R-:W-:-:S04]  /*0cf0*/  LOP3.LUT R0, R0, 0x80000000, RZ, 0xc0, !PT ;  /* 0x8000000000007812 */ /* 0x000fc800078ec0ff */
[----:B------:R-:W-:Y:S01]  /*0d00*/  LOP3.LUT R0, R0, 0x7f800000, RZ, 0xfc, !PT ;  /* 0x7f80000000007812 */ /* 0x000fe200078efcff */
[----:B------:R-:W-:Y:S06]  /*0d10*/  BRA `(.L_x_21) ;  /* 0x0000000000047947 */ /* 0x000fec0003800000 */
.L_x_19:
[----:B------:R-:W-:-:S07]  /*0d20*/  LEA R0, R10, R0, 0x17 ;  /* 0x000000000a007211 */ /* 0x000fce00078eb8ff */
.L_x_21:
[----:B------:R-:W-:Y:S05]  /*0d30*/  BSYNC.RECONVERGENT B2 ;  /* 0x0000000000027941 */ /* 0x000fea0003800200 */
.L_x_18:
[----:B------:R-:W-:Y:S05]  /*0d40*/  BRA `(.L_x_22) ;  /* 0x0000000000207947 */ /* 0x000fea0003800000 */
.L_x_17:
[----:B------:R-:W-:-:S04]  /*0d50*/  LOP3.LUT R0, R3, 0x80000000, R0, 0x48, !PT ;  /* 0x8000000003007812 */ /* 0x000fc800078e4800 */
[----:B------:R-:W-:Y:S01]  /*0d60*/  LOP3.LUT R0, R0, 0x7f800000, RZ, 0xfc, !PT ;  /* 0x7f80000000007812 */ /* 0x000fe200078efcff */
[----:B------:R-:W-:Y:S06]  /*0d70*/  BRA `(.L_x_22) ;  /* 0x0000000000147947 */ /* 0x000fec0003800000 */
.L_x_16:
[----:B------:R-:W-:Y:S01]  /*0d80*/  LOP3.LUT R0, R3, 0x80000000, R0, 0x48, !PT ;  /* 0x8000000003007812 */ /* 0x000fe200078e4800 */
[----:B------:R-:W-:Y:S06]  /*0d90*/  BRA `(.L_x_22) ;  /* 0x00000000000c7947 */ /* 0x000fec0003800000 */
.L_x_15:
[----:B------:R-:W0:Y:S01]  /*0da0*/  MUFU.RSQ R0, -QNAN ;  /* 0xffc0000000007908 */ /* 0x000e220000001400 */
[----:B------:R-:W-:Y:S05]  /*0db0*/  BRA `(.L_x_22) ;  /* 0x0000000000047947 */ /* 0x000fea0003800000 */
.L_x_14:
[----:B------:R-:W-:-:S07]  /*0dc0*/  FADD.FTZ R0, R0, R3 ;  /* 0x0000000300007221 */ /* 0x000fce0000010000 */
.L_x_22:
[----:B------:R-:W-:Y:S05]  /*0dd0*/  BSYNC.RECONVERGENT B1 ;  /* 0x0000000000017941 */ /* 0x000fea0003800200 */
.L_x_12:
[----:B------:R-:W-:-:S04]  /*0de0*/  IMAD.MOV.U32 R9, RZ, RZ, 0x0 ;  /* 0x00000000ff097424 */ /* 0x000fc800078e00ff */
[----:B0-----:R-:W-:Y:S05]  /*0df0*/  RET.REL.NODEC R8 `(_Z22risk_assessment_kernelPK15ArbitrageResultPfjff) ;  /* 0xfffffff008807950 */ /* 0x001fea0003c3ffff */
.L_x_23:
        /* <DEDUP_REMOVED lines=16> */
.L_x_734:


//--------------------- .text._Z22market_analysis_kernelPK9PriceDataPfS2_S2_jj --------------------------
	.section	.text._Z22market_analysis_kernelPK9PriceDataPfS2_S2_jj,"ax",@progbits
	.align	128
        .global         _Z22market_analysis_kernelPK9PriceDataPfS2_S2_jj
        .type           _Z22market_analysis_kernelPK9PriceDataPfS2_S2_jj,@function
        .size           _Z22market_analysis_kernelPK9PriceDataPfS2_S2_jj,(.L_x_736 - _Z22market_analysis_kernelPK9PriceDataPfS2_S2_jj)
        .other          _Z22market_analysis_kernelPK9PriceDataPfS2_S2_jj,@"STO_CUDA_ENTRY STV_DEFAULT"
_Z22market_analysis_kernelPK9PriceDataPfS2_S2_jj:
.text._Z22market_analysis_kernelPK9PriceDataPfS2_S2_jj:
[----:B------:R-:W-:Y:S01]  /*0000*/  LDC R1, c[0x0][0x37c] ;  /* 0x0000df00ff017b82 */ /* 0x000fe20000000800 */
[----:B------:R-:W0:Y:S07]  /*0010*/  S2R R10, SR_TID.X ;  /* 0x00000000000a7919 */ /* 0x000e2e0000002100 */
[----:B------:R-:W1:Y:S01]  /*0020*/  S2UR UR6, SR_CTAID.X ;  /* 0x00000000000679c3 */ /* 0x000e620000002500 */
[----:B------:R-:W1:Y:S01]  /*0030*/  LDCU UR4, c[0x0][0x360] ;  /* 0x00006c00ff0477ac */ /* 0x000e620008000800 */
[----:B------:R-:W2:Y:S01]  /*0040*/  LDCU UR8, c[0x0][0x3a0] ;  /* 0x00007400ff0877ac */ /* 0x000ea20008000800 */
[----:B-1----:R-:W-:-:S06]  /*0050*/  UIMAD UR6, UR6, UR4, URZ ;  /* 0x00000004060672a4 */ /* 0x002fcc000f8e02ff */
[----:B0-----:R-:W-:-:S04]  /*0060*/  IADD3 R2, PT, PT, R10, UR6, RZ ;  /* 0x000000060a027c10 */ /* 0x001fc8000fffe0ff */
[----:B--2---:R-:W-:-:S13]  /*0070*/  ISETP.GE.U32.AND P0, PT, R2, UR8, PT ;  /* 0x0000000802007c0c */ /* 0x004fda000bf06070 */
[----:B------:R-:W-:Y:S05]  /*0080*/  @P0 EXIT ;  /* 0x000000000000094d */ /* 0x000fea0003800000 */
[----:B------:R-:W0:Y:S01]  /*0090*/  LDC.64 R4, c[0x0][0x380] ;  /* 0x0000e000ff047b82 */ /* 0x000e220000000a00 */
[----:B------:R-:W1:Y:S01]  /*00a0*/  LDCU.64 UR12, c[0x0][0x358] ;  /* 0x00006b00ff0c77ac */ /* 0x000e620008000a00 */
[----:B------:R-:W2:Y:S01]  /*00b0*/  LDCU.64 UR10, c[0x0][0x380] ;  /* 0x00007000ff0a77ac */ /* 0x000ea20008000a00 */
[----:B0-----:R-:W-:-:S05]  /*00c0*/  IMAD.WIDE.U32 R4, R2, 0x28, R4 ;  /* 0x0000002802047825 */ /* 0x001fca00078e0004 */
[----:B-1----:R-:W3:Y:S01]  /*00d0*/  LDG.E.64.CONSTANT R6, desc[UR12][R4.64] ;  /* 0x0000000c04067981 */ /* 0x002ee2000c1e9b00 */
[----:B------:R-:W-:Y:S01]  /*00e0*/  UISETP.GE.U32.AND UP0, UPT, UR8, 0x4, UPT ;  /* 0x000000040800788c */ /* 0x000fe2000bf06070 */
[----:B------:R-:W-:Y:S02]  /*00f0*/  HFMA2 R13, -RZ, RZ, 0, 0 ;  /* 0x00000000ff0d7431 */ /* 0x000fe400000001ff */
[----:B------:R-:W-:Y:S01]  /*0100*/  IMAD.MOV.U32 R11, RZ, RZ, RZ ;  /* 0x000000ffff0b7224 */ /* 0x000fe200078e00ff */
[----:B------:R-:W-:Y:S01]  /*0110*/  UMOV UR4, 0x50 ;  /* 0x0000005000047882 */ /* 0x000fe20000000000 */
[----:B------:R-:W-:Y:S01]  /*0120*/  UMOV UR5, 0x0 ;  /* 0x0000000000057882 */ /* 0x000fe20000000000 */
[----:B------:R-:W-:Y:S02]  /*0130*/  ULOP3.LUT UR7, UR8, 0x3, URZ, 0xc0, !UPT ;  /* 0x0000000308077892 */ /* 0x000fe4000f8ec0ff */
[----:B--2---:R-:W-:Y:S01]  /*0140*/  UIMAD.WIDE.U32 UR4, UR10, 0x1, UR4 ;  /* 0x000000010a0478a5 */ /* 0x004fe2000f8e0004 */
[----:B---3--:R-:W-:Y:S01]  /*0150*/  FADD R7, R6, R7 ;  /* 0x0000000706077221 */ /* 0x008fe20000000000 */
[----:B------:R-:W-:-:S03]  /*0160*/  IMAD.MOV.U32 R6, RZ, RZ, RZ ;  /* 0x000000ffff067224 */ /* 0x000fc600078e00ff */
[----:B------:R-:W-:Y:S01]  /*0170*/  FMUL R7, R7, 0.5 ;  /* 0x3f00000007077820 */ /* 0x000fe20000400000 */
[----:B------:R-:W-:Y:S06]  /*0180*/  BRA.U !UP0, `(.L_x_24) ;  /* 0x0000000908107547 */ /* 0x000fec000b800000 */
[----:B------:R-:W-:Y:S01]  /*0190*/  IMAD.U32 R9, RZ, RZ, UR5 ;  /* 0x00000005ff097e24 */ /* 0x000fe2000f8e00ff */
[----:B------:R-:W-:Y:S01]  /*01a0*/  UIADD3 UR5, UPT, UPT, UR5, UR11, URZ ;  /* 0x0000000b05057290 */ /* 0x000fe2000fffe0ff */
[----:B------:R-:W-:Y:S01]  /*01b0*/  MOV R8, UR4 ;  /* 0x0000000400087c02 */ /* 0x000fe20008000f00 */
[----:B------:R-:W-:Y:S01]  /*01c0*/  ULOP3.LUT UR4, UR8, 0xfffffffc, URZ, 0xc0, !UPT ;  /* 0xfffffffc08047892 */ /* 0x000fe2000f8ec0ff */
[----:B------:R-:W-:Y:S01]  /*01d0*/  IADD3 R18, PT, PT, -R2, RZ, RZ ;  /* 0x000000ff02127210 */ /* 0x000fe20007ffe1ff */
[----:B------:R-:W-:Y:S01]  /*01e0*/  IMAD.MOV.U32 R11, RZ, RZ, RZ ;  /* 0x000000ffff0b7224 */ /* 0x000fe200078e00ff */
[----:B------:R-:W-:Y:S02]  /*01f0*/  MOV R6, RZ ;  /* 0x000000ff00067202 */ /* 0x000fe40000000f00 */
[----:B------:R-:W-:Y:S01]  /*0200*/  MOV R9, UR5 ;  /* 0x0000000500097c02 */ /* 0x000fe20008000f00 */
[----:B------:R-:W-:Y:S01]  /*0210*/  IMAD.U32 R13, RZ, RZ, UR4 ;  /* 0x00000004ff0d7e24 */ /* 0x000fe2000f8e00ff */
[----:B------:R-:W-:-:S06]  /*0220*/  UMOV UR4, URZ ;  /* 0x000000ff00047c82 */ /* 0x000fcc0008000000 */
.L_x_41:
[----:B------:R-:W-:Y:S01]  /*0230*/  ISETP.NE.AND P0, PT, R18, RZ, PT ;  /* 0x000000ff1200720c */ /* 0x000fe20003f05270 */
[----:B------:R-:W-:-:S12]  /*0240*/  BSSY.RECONVERGENT B2, `(.L_x_25) ;  /* 0x000001b000027945 */ /* 0x000fd80003800200 */
[----:B------:R-:W-:Y:S05]  /*0250*/  @!P0 BRA `(.L_x_26) ;  /* 0x0000000000648947 */ /* 0x000fea0003800000 */
[----:B------:R-:W2:Y:S04]  /*0260*/  LDG.E.CONSTANT R0, desc[UR12][R8.64+-0x38] ;  /* 0xffffc80c08007981 */ /* 0x000ea8000c1e9900 */
[----:B------:R-:W2:Y:S02]  /*0270*/  LDG.E.CONSTANT R3, desc[UR12][R4.64+0x18] ;  /* 0x0000180c04037981 */ /* 0x000ea4000c1e9900 */
[----:B--2---:R-:W-:-:S04]  /*0280*/  LOP3.LUT R0, R3, R0, RZ, 0x3c, !PT ;  /* 0x0000000003007212 */ /* 0x004fc800078e3cff */
[----:B------:R-:W-:-:S13]  /*0290*/  ISETP.GT.U32.AND P0, PT, R0, 0xffff, PT ;  /* 0x0000ffff0000780c */ /* 0x000fda0003f04070 */
[----:B------:R-:W-:Y:S05]  /*02a0*/  @P0 BRA `(.L_x_26) ;  /* 0x0000000000500947 */ /* 0x000fea0003800000 */
[----:B------:R-:W2:Y:S01]  /*02b0*/  LDG.E.64.CONSTANT R14, desc[UR12][R8.64+-0x50] ;  /* 0xffffb00c080e7981 */ /* 0x000ea2000c1e9b00 */
[----:B------:R-:W0:Y:S01]  /*02c0*/  MUFU.RCP R12, R7 ;  /* 0x00000007000c7308 */ /* 0x000e220000001000 */
[----:B------:R-:W-:Y:S01]  /*02d0*/  BSSY.RECONVERGENT B3, `(.L_x_27) ;  /* 0x000000f000037945 */ /* 0x000fe20003800200 */
[----:B0-----:R-:W-:-:S04]  /*02e0*/  FFMA R3, -R7, R12, 1 ;  /* 0x3f80000007037423 */ /* 0x001fc8000000010c */
[----:B------:R-:W-:Y:S01]  /*02f0*/  FFMA R3, R12, R3, R12 ;  /* 0x000000030c037223 */ /* 0x000fe2000000000c */
[----:B--2---:R-:W-:-:S04]  /*0300*/  FADD R0, R14, R15 ;  /* 0x0000000f0e007221 */ /* 0x004fc80000000000 */
[----:B------:R-:W-:-:S04]  /*0310*/  FFMA R0, R0, -0.5, R7 ;  /* 0xbf00000000007823 */ /* 0x000fc80000000007 */
[----:B------:R-:W0:Y:S01]  /*0320*/  FCHK P0, |R0|, R7 ;  /* 0x0000000700007302 */ /* 0x000e220000000200 */
[----:B------:R-:W-:-:S04]  /*0330*/  FFMA R12, |R0|, R3, RZ ;  /* 0x00000003000c7223 */ /* 0x000fc800000002ff */
[----:B------:R-:W-:-:S04]  /*0340*/  FFMA R14, -R7, R12, |R0| ;  /* 0x0000000c070e7223 */ /* 0x000fc80000000500 */
[----:B------:R-:W-:Y:S01]  /*0350*/  FFMA R12, R3, R14, R12 ;  /* 0x0000000e030c7223 */ /* 0x000fe2000000000c */
[----:B0-----:R-:W-:Y:S06]  /*0360*/  @!P0 BRA `(.L_x_28) ;  /* 0x0000000000148947 */ /* 0x001fec0003800000 */
[----:B------:R-:W-:Y:S01]  /*0370*/  FADD R0, |R0|, -RZ ;  /* 0x800000ff00007221 */ /* 0x000fe20000000200 */
[----:B------:R-:W-:Y:S01]  /*0380*/  IMAD.MOV.U32 R3, RZ, RZ, R7 ;  /* 0x000000ffff037224 */ /* 0x000fe200078e0007 */
[----:B------:R-:W-:-:S07]  /*0390*/  MOV R12, 0x3b0 ;  /* 0x000003b0000c7802 */ /* 0x000fce0000000f00 */
[----:B------:R-:W-:Y:S05]  /*03a0*/  CALL.REL.NOINC `($__internal_2_$__cuda_sm3x_div_rn_noftz_f32_slowpath) ;  /* 0x0000001c00847944 */ /* 0x000fea0003c00000 */
[----:B------:R-:W-:-:S07]  /*03b0*/  MOV R12, R0 ;  /* 0x00000000000c7202 */ /* 0x000fce0000000f00 */
.L_x_28:
[----:B------:R-:W-:Y:S05]  /*03c0*/  BSYNC.RECONVERGENT B3 ;  /* 0x0000000000037941 */ /* 0x000fea0003800200 */
.L_x_27:
[----:B------:R-:W-:Y:S01]  /*03d0*/  FFMA R11, R12, R12, R11 ;  /* 0x0000000c0c0b7223 */ /* 0x000fe2000000000b */
[----:B------:R-:W-:-:S07]  /*03e0*/  VIADD R6, R6, 0x1 ;  /* 0x0000000106067836 */ /* 0x000fce0000000000 */
.L_x_26:
[----:B------:R-:W-:Y:S05]  /*03f0*/  BSYNC.RECONVERGENT B2 ;  /* 0x0000000000027941 */ /* 0x000fea0003800200 */
.L_x_25:
[----:B------:R-:W-:Y:S01]  /*0400*/  UIADD3 UR5, UPT, UPT, UR4, 0x1, URZ ;  /* 0x0000000104057890 */ /* 0x000fe2000fffe0ff */
[----:B------:R-:W-:Y:S05]  /*0410*/  BSSY.RECONVERGENT B2, `(.L_x_29) ;  /* 0x000001b000027945 */ /* 0x000fea0003800200 */
[----:B------:R-:W-:-:S13]  /*0420*/  ISETP.NE.AND P0, PT, R2, UR5, PT ;  /* 0x0000000502007c0c */ /* 0x000fda000bf05270 */
        /* <DEDUP_REMOVED lines=14> */
[----:B------:R-:W-:-:S04]  /*0510*/  FFMA R3, R0, |R14|, RZ ;  /* 0x4000000e00037223 */ /* 0x000fc800000000ff */
[----:B------:R-:W-:-:S04]  /*0520*/  FFMA R12, -R7, R3, |R14| ;  /* 0x00000003070c7223 */ /* 0x000fc8000000050e */
[----:B------:R-:W-:Y:S01]  /*0530*/  FFMA R0, R0, R12, R3 ;  /* 0x0000000c00007223 */ /* 0x000fe20000000003 */
[----:B0-----:R-:W-:Y:S06]  /*0540*/  @!P0 BRA `(.L_x_32) ;  /* 0x0000000000108947 */ /* 0x001fec0003800000 */
[----:B------:R-:W-:Y:S01]  /*0550*/  FADD R0, |R14|, -RZ ;  /* 0x800000ff0e007221 */ /* 0x000fe20000000200 */
[----:B------:R-:W-:Y:S02]  /*0560*/  MOV R3, R7 ;  /* 0x0000000700037202 */ /* 0x000fe40000000f00 */
[----:B------:R-:W-:-:S07]  /*0570*/  MOV R12, 0x590 ;  /* 0x00000590000c7802 */ /* 0x000fce0000000f00 */
[----:B------:R-:W-:Y:S05]  /*0580*/  CALL.REL.NOINC `($__internal_2_$__cuda_sm3x_div_rn_noftz_f32_slowpath) ;  /* 0x0000001c000c7944 */ /* 0x000fea0003c00000 */
.L_x_32:
[----:B------:R-:W-:Y:S05]  /*0590*/  BSYNC.RECONVERGENT B3 ;  /* 0x0000000000037941 */ /* 0x000fea0003800200 */
.L_x_31:
[----:B------:R-:W-:Y:S01]  /*05a0*/  FFMA R11, R0, R0, R11 ;  /* 0x00000000000b7223 */ /* 0x000fe2000000000b */
[----:B------:R-:W-:-:S07]  /*05b0*/  VIADD R6, R6, 0x1 ;  /* 0x0000000106067836 */ /* 0x000fce0000000000 */
.L_x_30:
[----:B------:R-:W-:Y:S05]  /*05c0*/  BSYNC.RECONVERGENT B2 ;  /* 0x0000000000027941 */ /* 0x000fea0003800200 */
.L_x_29:
        /* <DEDUP_REMOVED lines=25> */
.L_x_36:
[----:B------:R-:W-:Y:S05]  /*0760*/  BSYNC.RECONVERGENT B3 ;  /* 0x0000000000037941 */ /* 0x000fea0003800200 */
.L_x_35:
[----:B------:R-:W-:Y:S01]  /*0770*/  FFMA R11, R0, R0, R11 ;  /* 0x00000000000b7223 */ /* 0x000fe2000000000b */
[----:B------:R-:W-:-:S07]  /*0780*/  VIADD R6, R6, 0x1 ;  /* 0x0000000106067836 */ /* 0x000fce0000000000 */
.L_x_34:
[----:B------:R-:W-:Y:S05]  /*0790*/  BSYNC.RECONVERGENT B2 ;  /* 0x0000000000027941 */ /* 0x000fea0003800200 */
.L_x_33:
        /* <DEDUP_REMOVED lines=25> */
.L_x_40:
[----:B------:R-:W-:Y:S05]  /*0930*/  BSYNC.RECONVERGENT B3 ;  /* 0x0000000000037941 */ /* 0x000fea0003800200 */
.L_x_39:
[----:B------:R-:W-:Y:S01]  /*0940*/  FFMA R11, R0, R0, R11 ;  /* 0x00000000000b7223 */ /* 0x000fe2000000000b */
[----:B------:R-:W-:-:S07]  /*0950*/  VIADD R6, R6, 0x1 ;  /* 0x0000000106067836 */ /* 0x000fce0000000000 */
.L_x_38:
[----:B------:R-:W-:Y:S05]  /*0960*/  BSYNC.RECONVERGENT B2 ;  /* 0x0000000000027941 */ /* 0x000fea0003800200 */
.L_x_37:
[----:B------:R-:W-:Y:S01]  /*0970*/  UIADD3 UR4, UPT, UPT, UR4, 0x4, URZ ;  /* 0x0000000404047890 */ /* 0x000fe2000fffe0ff */
[----:B------:R-:W-:Y:S02]  /*0980*/  IADD3 R8, P1, PT, R8, 0xa0, RZ ;  /* 0x000000a008087810 */ /* 0x000fe40007f3e0ff */
[----:B------:R-:W-:-:S03]  /*0990*/  IADD3 R18, PT, PT, R18, 0x4, RZ ;  /* 0x0000000412127810 */ /* 0x000fc60007ffe0ff */
[----:B------:R-:W-:Y:S01]  /*09a0*/  ISETP.NE.AND P0, PT, R13, UR4, PT ;  /* 0x000000040d007c0c */ /* 0x000fe2000bf05270 */
[----:B------:R-:W-:-:S12]  /*09b0*/  IMAD.X R9, RZ, RZ, R9, P1 ;  /* 0x000000ffff097224 */ /* 0x000fd800008e0609 */
[----:B------:R-:W-:Y:S05]  /*09c0*/  @P0 BRA `(.L_x_41) ;  /* 0xfffffff800180947 */ /* 0x000fea000383ffff */
.L_x_24:
[----:B------:R-:W-:-:S09]  /*09d0*/  UISETP.NE.AND UP0, UPT, UR7, URZ, UPT ;  /* 0x000000ff0700728c */ /* 0x000fd2000bf05270 */
[----:B------:R-:W-:Y:S05]  /*09e0*/  BRA.U !UP0, `(.L_x_42) ;  /* 0x0000000108987547 */ /* 0x000fea000b800000 */
[----:B------:R-:W0:Y:S01]  /*09f0*/  LDC.64 R8, c[0x0][0x380] ;  /* 0x0000e000ff087b82 */ /* 0x000e220000000a00 */
[C---:B------:R-:W-:Y:S01]  /*0a00*/  IADD3 R10, PT, PT, R13.reuse, -UR6, -R10 ;  /* 0x800000060d0a7c10 */ /* 0x040fe2000fffe80a */
[----:B------:R-:W-:Y:S01]  /*0a10*/  UIADD3 UR7, UPT, UPT, -UR7, URZ, URZ ;  /* 0x000000ff07077290 */ /* 0x000fe2000fffe1ff */
[----:B0-----:R-:W-:-:S11]  /*0a20*/  IMAD.WIDE.U32 R8, R13, 0x28, R8 ;  /* 0x000000280d087825 */ /* 0x001fd600078e0008 */
.L_x_47:
[----:B------:R-:W-:Y:S01]  /*0a30*/  ISETP.NE.AND P0, PT, R10, RZ, PT ;  /* 0x000000ff0a00720c */ /* 0x000fe20003f05270 */
[----:B------:R-:W-:Y:S01]  /*0a40*/  UIADD3 UR7, UPT, UPT, UR7, 0x1, URZ ;  /* 0x0000000107077890 */ /* 0x000fe2000fffe0ff */
[----:B------:R-:W-:Y:S03]  /*0a50*/  BSSY.RECONVERGENT B2, `(.L_x_43) ;  /* 0x000001b000027945 */ /* 0x000fe60003800200 */
[----:B------:R-:W-:-:S08]  /*0a60*/  UISETP.NE.AND UP0, UPT, UR7, URZ, UPT ;  /* 0x000000ff0700728c */ /* 0x000fd0000bf05270 */
        /* <DEDUP_REMOVED lines=22> */
.L_x_46:
[----:B------:R-:W-:Y:S05]  /*0bd0*/  BSYNC.RECONVERGENT B3 ;  /* 0x0000000000037941 */ /* 0x000fea0003800200 */
.L_x_45:
[----:B------:R-:W-:Y:S01]  /*0be0*/  FFMA R11, R0, R0, R11 ;  /* 0x00000000000b7223 */ /* 0x000fe2000000000b */
[----:B------:R-:W-:-:S07]  /*0bf0*/  VIADD R6, R6, 0x1 ;  /* 0x0000000106067836 */ /* 0x000fce0000000000 */
.L_x_44:
[----:B------:R-:W-:Y:S05]  /*0c00*/  BSYNC.RECONVERGENT B2 ;  /* 0x0000000000027941 */ /* 0x000fea0003800200 */
.L_x_43:
[----:B------:R-:W-:Y:S02]  /*0c10*/  IADD3 R8, P0, PT, R8, 0x28, RZ ;  /* 0x0000002808087810 */ /* 0x000fe40007f1e0ff */
[----:B------:R-:W-:-:S03]  /*0c20*/  IADD3 R10, PT, PT, R10, 0x1, RZ ;  /* 0x000000010a0a7810 */ /* 0x000fc60007ffe0ff */
[----:B------:R-:W-:Y:S01]  /*0c30*/  IMAD.X R9, RZ, RZ, R9, P0 ;  /* 0x000000ffff097224 */ /* 0x000fe200000e0609 */
[----:B------:R-:W-:Y:S07]  /*0c40*/  BRA.U UP0, `(.L_x_47) ;  /* 0xfffffffd00787547 */ /* 0x000fee000b83ffff */
.L_x_42:
[----:B------:R-:W-:Y:S01]  /*0c50*/  ISETP.NE.AND P0, PT, R6, RZ, PT ;  /* 0x000000ff0600720c */ /* 0x000fe20003f05270 */
[----:B------:R-:W-:Y:S01]  /*0c60*/  BSSY.RECONVERGENT B2, `(.L_x_48) ;  /* 0x000001f000027945 */ /* 0x000fe20003800200 */
[----:B------:R-:W-:-:S11]  /*0c70*/  HFMA2 R3, -RZ, RZ, 0, 0 ;  /* 0x00000000ff037431 */ /* 0x000fd600000001ff */
[----:B------:R-:W-:Y:S05]  /*0c80*/  @!P0 BRA `(.L_x_49) ;  /* 0x0000000000708947 */ /* 0x000fea0003800000 */
[----:B------:R-:W-:Y:S01]  /*0c90*/  I2FP.F32.U32 R8, R6 ;  /* 0x0000000600087245 */ /* 0x000fe20000201000 */
[----:B------:R-:W-:Y:S03]  /*0ca0*/  BSSY.RECONVERGENT B3, `(.L_x_50) ;  /* 0x000000d000037945 */ /* 0x000fe60003800200 */
[----:B------:R-:W0:Y:S08]  /*0cb0*/  MUFU.RCP R0, R8 ;  /* 0x0000000800007308 */ /* 0x000e300000001000 */
[----:B------:R-:W1:Y:S01]  /*0cc0*/  FCHK P0, R11, R8 ;  /* 0x000000080b007302 */ /* 0x000e620000000000 */
[----:B0-----:R-:W-:-:S04]  /*0cd0*/  FFMA R3, -R8, R0, 1 ;  /* 0x3f80000008037423 */ /* 0x001fc80000000100 */
[----:B------:R-:W-:-:S04]  /*0ce0*/  FFMA R0, R0, R3, R0 ;  /* 0x0000000300007223 */ /* 0x000fc80000000000 */
[----:B------:R-:W-:-:S04]  /*0cf0*/  FFMA R3, R0, R11, RZ ;  /* 0x0000000b00037223 */ /* 0x000fc800000000ff */
[----:B------:R-:W-:-:S04]  /*0d00*/  FFMA R6, -R8, R3, R11 ;  /* 0x0000000308067223 */ /* 0x000fc8000000010b */
[----:B------:R-:W-:Y:S01]  /*0d10*/  FFMA R0, R0, R6, R3 ;  /* 0x0000000600007223 */ /* 0x000fe20000000003 */
[----:B-1----:R-:W-:Y:S06]  /*0d20*/  @!P0 BRA `(.L_x_51) ;  /* 0x0000000000108947 */ /* 0x002fec0003800000 */
[----:B------:R-:W-:Y:S01]  /*0d30*/  IMAD.MOV.U32 R0, RZ, RZ, R11 ;  /* 0x000000ffff007224 */ /* 0x000fe200078e000b */
[----:B------:R-:W-:Y:S02]  /*0d40*/  MOV R3, R8 ;  /* 0x0000000800037202 */ /* 0x000fe40000000f00 */
[----:B------:R-:W-:-:S07]  /*0d50*/  MOV R12, 0xd70 ;  /* 0x00000d70000c7802 */ /* 0x000fce0000000f00 */
[----:B------:R-:W-:Y:S05]  /*0d60*/  CALL.REL.NOINC `($__internal_2_$__cuda_sm3x_div_rn_noftz_f32_slowpath) ;  /* 0x0000001400147944 */ /* 0x000fea0003c00000 */
.L_x_51:
[----:B------:R-:W-:Y:S05]  /*0d70*/  BSYNC.RECONVERGENT B3 ;  /* 0x0000000000037941 */ /* 0x000fea0003800200 */
.L_x_50:
[----:B------:R-:W-:Y:S01]  /*0d80*/  VIADD R3, R0, 0xf3000000 ;  /* 0xf300000000037836 */ /* 0x000fe20000000000 */
[----:B------:R0:W1:Y:S01]  /*0d90*/  MUFU.RSQ R9, R0 ;  /* 0x0000000000097308 */ /* 0x0000620000001400 */
[----:B------:R-:W-:Y:S03]  /*0da0*/  BSSY.RECONVERGENT B0, `(.L_x_49) ;  /* 0x000000a000007945 */ /* 0x000fe60003800200 */
[----:B------:R-:W-:-:S13]  /*0db0*/  ISETP.GT.U32.AND P0, PT, R3, 0x727fffff, PT ;  /* 0x727fffff0300780c */ /* 0x000fda0003f04070 */
[----:B01----:R-:W-:Y:S05]  /*0dc0*/  @!P0 BRA `(.L_x_52) ;  /* 0x00000000000c8947 */ /* 0x003fea0003800000 */
[----:B------:R-:W-:-:S07]  /*0dd0*/  MOV R11, 0xdf0 ;  /* 0x00000df0000b7802 */ /* 0x000fce0000000f00 */
[----:B------:R-:W-:Y:S05]  /*0de0*/  CALL.REL.NOINC `($__internal_1_$__cuda_sm20_sqrt_rn_f32_slowpath) ;  /* 0x00000010009c7944 */ /* 0x000fea0003c00000 */
[----:B------:R-:W-:Y:S05]  /*0df0*/  BRA `(.L_x_53) ;  /* 0x0000000000107947 */ /* 0x000fea0003800000 */
.L_x_52:
[C---:B------:R-:W-:Y:S01]  /*0e00*/  FMUL.FTZ R3, R9.reuse, R0 ;  /* 0x0000000009037220 */ /* 0x040fe20000410000 */
[----:B------:R-:W-:-:S03]  /*0e10*/  FMUL.FTZ R6, R9, 0.5 ;  /* 0x3f00000009067820 */ /* 0x000fc60000410000 */
[----:B------:R-:W-:-:S04]  /*0e20*/  FFMA R0, -R3, R3, R0 ;  /* 0x0000000303007223 */ /* 0x000fc80000000100 */
[----:B------:R-:W-:-:S07]  /*0e30*/  FFMA R3, R0, R6, R3 ;  /* 0x0000000600037223 */ /* 0x000fce0000000003 */
.L_x_53:
[----:B------:R-:W-:Y:S05]  /*0e40*/  BSYNC.RECONVERGENT B0 ;  /* 0x0000000000007941 */ /* 0x000fea0003800200 */
.L_x_49:
[----:B------:R-:W-:Y:S05]  /*0e50*/  BSYNC.RECONVERGENT B2 ;  /* 0x0000000000027941 */ /* 0x000fea0003800200 */
.L_x_48:
[----:B------:R-:W2:Y:S01]  /*0e60*/  LDG.E.CONSTANT R6, desc[UR12][R4.64+0xc] ;  /* 0x00000c0c04067981 */ /* 0x000ea2000c1e9900 */
[----:B------:R-:W-:Y:S02]  /*0e70*/  HFMA2 R9, -RZ, RZ, 1.5048828125, 33.21875 ;  /* 0x3e055027ff097431 */ /* 0x000fe400000001ff */
[----:B------:R-:W-:Y:S01]  /*0e80*/  IMAD.MOV.U32 R15, RZ, RZ, 0x3d4ccccd ;  /* 0x3d4ccccdff0f7424 */ /* 0x000fe200078e00ff */
[----:B------:R-:W-:Y:S01]  /*0e90*/  BSSY.RECONVERGENT B2, `(.L_x_54) ;  /* 0x0000029000027945 */ /* 0x000fe20003800200 */
[----:B--2---:R-:W-:-:S05]  /*0ea0*/  FADD R6, R6, 1 ;  /* 0x3f80000006067421 */ /* 0x004fca0000000000 */
[----:B------:R-:W-:-:S13]  /*0eb0*/  FSETP.GEU.AND P0, PT, R6, 1.175494350822287508e-38, PT ;  /* 0x008000000600780b */ /* 0x000fda0003f0e000 */
[----:B------:R-:W-:-:S05]  /*0ec0*/  @!P0 FMUL R6, R6, 8388608 ;  /* 0x4b00000006068820 */ /* 0x000fca0000400000 */
[C---:B------:R-:W-:Y:S02]  /*0ed0*/  IADD3 R0, PT, PT, R6.reuse, -0x3f2aaaab, RZ ;  /* 0xc0d5555506007810 */ /* 0x040fe40007ffe0ff */
[----:B------:R-:W-:Y:S02]  /*0ee0*/  FSETP.NEU.AND P2, PT, R6, RZ, PT ;  /* 0x000000ff0600720b */ /* 0x000fe40003f4d000 */
[----:B------:R-:W-:-:S05]  /*0ef0*/  LOP3.LUT R11, R0, 0xff800000, RZ, 0xc0, !PT ;  /* 0xff800000000b7812 */ /* 0x000fca00078ec0ff */
[----:B------:R-:W-:Y:S01]  /*0f00*/  IMAD.IADD R0, R6, 0x1, -R11 ;  /* 0x0000000106007824 */ /* 0x000fe200078e0a0b */
[----:B------:R-:W-:-:S03]  /*0f10*/  I2FP.F32.S32 R11, R11 ;  /* 0x0000000b000b7245 */ /* 0x000fc60000201400 */
[----:B------:R-:W-:Y:S01]  /*0f20*/  FADD R10, R0, -1 ;  /* 0xbf800000000a7421 */ /* 0x000fe20000000000 */
[----:B------:R-:W-:Y:S02]  /*0f30*/  FSEL R0, RZ, -23, P0 ;  /* 0xc1b80000ff007808 */ /* 0x000fe40000000000 */
[----:B------:R-:W-:Y:S01]  /*0f40*/  ISETP.GT.U32.AND P0, PT, R6, 0x7f7fffff, PT ;  /* 0x7f7fffff0600780c */ /* 0x000fe20003f04070 */
[C---:B------:R-:W-:Y:S02]  /*0f50*/  FFMA R9, R10.reuse, -R9, 0.14084610342979431152 ;  /* 0x3e1039f60a097423 */ /* 0x040fe40000000809 */
[----:B------:R-:W-:Y:S01]  /*0f60*/  FFMA R0, R11, 1.1920928955078125e-07, R0 ;  /* 0x340000000b007823 */ /* 0x000fe20000000000 */
[----:B------:R-:W-:Y:S02]  /*0f70*/  IMAD.MOV.U32 R11, RZ, RZ, 0x7f800000 ;  /* 0x7f800000ff0b7424 */ /* 0x000fe400078e00ff */
[----:B------:R-:W-:-:S04]  /*0f80*/  FFMA R9, R10, R9, -0.12148627638816833496 ;  /* 0xbdf8cdcc0a097423 */ /* 0x000fc80000000009 */
[C---:B------:R-:W-:Y:S02]  /*0f90*/  FFMA R13, R10.reuse, R9, 0.13980610668659210205 ;  /* 0x3e0f29550a0d7423 */ /* 0x040fe40000000009 */
[----:B------:R-:W0:Y:S02]  /*0fa0*/  LDC.64 R8, c[0x0][0x388] ;  /* 0x0000e200ff087b82 */ /* 0x000e240000000a00 */
[----:B------:R-:W-:-:S04]  /*0fb0*/  FFMA R13, R10, R13, -0.16684235632419586182 ;  /* 0xbe2ad8b90a0d7423 */ /* 0x000fc8000000000d */
[----:B------:R-:W-:-:S04]  /*0fc0*/  FFMA R13, R10, R13, 0.20012299716472625732 ;  /* 0x3e4ced0b0a0d7423 */ /* 0x000fc8000000000d */
[----:B------:R-:W-:-:S04]  /*0fd0*/  FFMA R13, R10, R13, -0.24999669194221496582 ;  /* 0xbe7fff220a0d7423 */ /* 0x000fc8000000000d */
[----:B------:R-:W-:-:S04]  /*0fe0*/  FFMA R13, R10, R13, 0.33333182334899902344 ;  /* 0x3eaaaa780a0d7423 */ /* 0x000fc8000000000d */
[----:B------:R-:W-:-:S04]  /*0ff0*/  FFMA R13, R10, R13, -0.5 ;  /* 0xbf0000000a0d7423 */ /* 0x000fc8000000000d */
[----:B------:R-:W-:Y:S01]  /*1000*/  FMUL R13, R10, R13 ;  /* 0x0000000d0a0d7220 */ /* 0x000fe20000400000 */
[----:B0-----:R-:W-:-:S04]  /*1010*/  IMAD.WIDE.U32 R8, R2, 0x4, R8 ;  /* 0x0000000402087825 */ /* 0x001fc800078e0008 */
[----:B------:R-:W-:Y:S01]  /*1020*/  FFMA R13, R10, R13, R10 ;  /* 0x0000000d0a0d7223 */ /* 0x000fe2000000000a */
[----:B------:R-:W-:Y:S01]  /*1030*/  MOV R10, 0x41a00000 ;  /* 0x41a00000000a7802 */ /* 0x000fe20000000f00 */
[----:B------:R0:W-:Y:S02]  /*1040*/  STG.E desc[UR12][R8.64], R3 ;  /* 0x0000000308007986 */ /* 0x0001e4000c10190c */
[----:B------:R-:W-:Y:S01]  /*1050*/  FFMA R0, R0, 0.69314718246459960938, R13 ;  /* 0x3f31721800007823 */ /* 0x000fe2000000000d */
[----:B------:R-:W-:Y:S01]  /*1060*/  @P0 FFMA R0, R6, R11, +INF ;  /* 0x7f80000006000423 */ /* 0x000fe2000000000b */
[----:B------:R-:W-:-:S03]  /*1070*/  FFMA R10, R15, -R10, 1 ;  /* 0x3f8000000f0a7423 */ /* 0x000fc6000000080a */
[----:B------:R-:W1:Y:S01]  /*1080*/  FCHK P0, R0, 20 ;  /* 0x41a0000000007902 */ /* 0x000e620000000000 */
[----:B------:R-:W-:-:S04]  /*1090*/  FFMA R11, R10, R15, 0.050000000745058059692 ;  /* 0x3d4ccccd0a0b7423 */ /* 0x000fc8000000000f */
[----:B------:R-:W-:-:S04]  /*10a0*/  FFMA R10, R0, R11, RZ ;  /* 0x0000000b000a7223 */ /* 0x000fc800000000ff */
[----:B------:R-:W-:-:S04]  /*10b0*/  FFMA R6, R10, -20, R0 ;  /* 0xc1a000000a067823 */ /* 0x000fc80000000000 */
[----:B------:R-:W-:Y:S01]  /*10c0*/  FFMA R6, R11, R6, R10 ;  /* 0x000000060b067223 */ /* 0x000fe2000000000a */
[----:B01----:R-:W-:Y:S06]  /*10d0*/  @!P0 BRA `(.L_x_55) ;  /* 0x0000000000108947 */ /* 0x003fec0003800000 */
[----:B------:R-:W-:Y:S02]  /*10e0*/  MOV R3, 0x41a00000 ;  /* 0x41a0000000037802 */ /* 0x000fe40000000f00 */
[----:B------:R-:W-:-:S07]  /*10f0*/  MOV R12, 0x1110 ;  /* 0x00001110000c7802 */ /* 0x000fce0000000f00 */
[----:B------:R-:W-:Y:S05]  /*1100*/  CALL.REL.NOINC `($__internal_2_$__cuda_sm3x_div_rn_noftz_f32_slowpath) ;  /* 0x00000010002c7944 */ /* 0x000fea0003c00000 */
[----:B------:R-:W-:-:S07]  /*1110*/  IMAD.MOV.U32 R6, RZ, RZ, R0 ;  /* 0x000000ffff067224 */ /* 0x000fce00078e0000 */
.L_x_55:
[----:B------:R-:W-:Y:S05]  /*1120*/  BSYNC.RECONVERGENT B2 ;  /* 0x0000000000027941 */ /* 0x000fea0003800200 */
.L_x_54:
[----:B------:R0:W5:Y:S01]  /*1130*/  LDG.E.CONSTANT R3, desc[UR12][R4.64+0x18] ;  /* 0x0000180c04037981 */ /* 0x000162000c1e9900 */
[----:B------:R-:W1:Y:S01]  /*1140*/  LDC.64 R8, c[0x0][0x390] ;  /* 0x0000e400ff087b82 */ /* 0x000e620000000a00 */
[----:B------:R-:W2:Y:S01]  /*1150*/  LDCU UR5, c[0x0][0x3a0] ;  /* 0x00007400ff0577ac */ /* 0x000ea20008000800 */
[----:B------:R-:W-:Y:S01]  /*1160*/  FMNMX R6, R6, 1, PT ;  /* 0x3f80000006067809 */ /* 0x000fe20003800000 */
[----:B------:R-:W-:Y:S01]  /*1170*/  IMAD.MOV.U32 R14, RZ, RZ, RZ ;  /* 0x000000ffff0e7224 */ /* 0x000fe200078e00ff */
[----:B------:R-:W-:Y:S02]  /*1180*/  MOV R0, RZ ;  /* 0x000000ff00007202 */ /* 0x000fe40000000f00 */
[----:B------:R-:W-:Y:S01]  /*1190*/  FSEL R11, R6, -INF , P2 ;  /* 0xff800000060b7808 */ /* 0x000fe20001000000 */
[----:B------:R-:W-:Y:S01]  /*11a0*/  HFMA2 R6, -RZ, RZ, 0, 0 ;  /* 0x00000000ff067431 */ /* 0x000fe200000001ff */
[----:B--2---:R-:W-:Y:S02]  /*11b0*/  UISETP.GE.U32.AND UP1, UPT, UR5, 0x8, UPT ;  /* 0x000000080500788c */ /* 0x004fe4000bf26070 */
[----:B------:R-:W-:Y:S01]  /*11c0*/  UISETP.LT.U32.AND UP0, UPT, UR5, 0x1, UPT ;  /* 0x000000010500788c */ /* 0x000fe2000bf01070 */
[----:B-1----:R-:W-:-:S03]  /*11d0*/  IMAD.WIDE.U32 R8, R2, 0x4, R8 ;  /* 0x0000000402087825 */ /* 0x002fc600078e0008 */
[----:B------:R-:W-:Y:S02]  /*11e0*/  USEL UR4, UR5, 0x1, !UP0 ;  /* 0x0000000105047887 */ /* 0x000fe4000c000000 */
[----:B------:R0:W-:Y:S02]  /*11f0*/  STG.E desc[UR12][R8.64], R11 ;  /* 0x0000000b08007986 */ /* 0x0001e4000c10190c */
[----:B------:R-:W-:-:S04]  /*1200*/  ULOP3.LUT UR8, UR4, 0x7, URZ, 0xc0, !UPT ;  /* 0x0000000704087892 */ /* 0x000fc8000f8ec0ff */
[----:B------:R-:W-:Y:S01]  /*1210*/  UISETP.NE.AND UP0, UPT, UR8, URZ, UPT ;  /* 0x000000ff0800728c */ /* 0x000fe2000bf05270 */
[----:B------:R-:W-:Y:S10]  /*1220*/  BRA.U !UP1, `(.L_x_56) ;  /* 0x00000005099c7547 */ /* 0x000ff4000b800000 */
[----:B------:R-:W1:Y:S01]  /*1230*/  LDCU.64 UR6, c[0x0][0x380] ;  /* 0x00007000ff0677ac */ /* 0x000e620008000a00 */
[----:B------:R-:W-:Y:S01]  /*1240*/  IMAD.MOV.U32 R14, RZ, RZ, RZ ;  /* 0x000000ffff0e7224 */ /* 0x000fe200078e00ff */
[----:B------:R-:W-:Y:S01]  /*1250*/  MOV R0, RZ ;  /* 0x000000ff00007202 */ /* 0x000fe20000000f00 */
[----:B------:R-:W-:-:S06]  /*1260*/  ULOP3.LUT UR9, UR4, 0xfffffff8, URZ, 0xc0, !UPT ;  /* 0xfffffff804097892 */ /* 0x000fcc000f8ec0ff */
[----:B------:R-:W-:Y:S01]  /*1270*/  IMAD.U32 R6, RZ, RZ, UR9 ;  /* 0x00000009ff067e24 */ /* 0x000fe2000f8e00ff */
[----:B-1----:R-:W-:-:S04]  /*1280*/  UIADD3 UR5, UP1, UPT, UR6, 0xa0, URZ ;  /* 0x000000a006057890 */ /* 0x002fc8000ff3e0ff */
[----:B------:R-:W-:Y:S02]  /*1290*/  UIADD3.X UR6, UPT, UPT, URZ, UR7, URZ, UP1, !UPT ;  /* 0x00000007ff067290 */ /* 0x000fe40008ffe4ff */
[----:B0-----:R-:W-:Y:S01]  /*12a0*/  MOV R4, UR5 ;  /* 0x0000000500047c02 */ /* 0x001fe20008000f00 */
[----:B------:R-:W-:-:S03]  /*12b0*/  UIADD3 UR7, UPT, UPT, -UR9, URZ, URZ ;  /* 0x000000ff09077290 */ /* 0x000fc6000fffe1ff */
[----:B------:R-:W-:-:S09]  /*12c0*/  IMAD.U32 R5, RZ, RZ, UR6 ;  /* 0x00000006ff057e24 */ /* 0x000fd2000f8e00ff */
.L_x_57:
[----:B------:R-:W2:Y:S04]  /*12d0*/  LDG.E.CONSTANT R8, desc[UR12][R4.64+-0x88] ;  /* 0xffff780c04087981 */ /* 0x000ea8000c1e9900 */
[----:B------:R-:W3:Y:S04]  /*12e0*/  LDG.E.CONSTANT R12, desc[UR12][R4.64+-0x60] ;  /* 0xffffa00c040c7981 */ /* 0x000ee8000c1e9900 */
[----:B------:R-:W4:Y:S04]  /*12f0*/  LDG.E.CONSTANT R22, desc[UR12][R4.64+-0x38] ;  /* 0xffffc80c04167981 */ /* 0x000f28000c1e9900 */
[----:B------:R-:W4:Y:S04]  /*1300*/  LDG.E.CONSTANT R24, desc[UR12][R4.64+-0x10] ;  /* 0xfffff00c04187981 */ /* 0x000f28000c1e9900 */
[----:B------:R-:W4:Y:S04]  /*1310*/  LDG.E.CONSTANT R26, desc[UR12][R4.64+0x18] ;  /* 0x0000180c041a7981 */ /* 0x000f28000c1e9900 */
[----:B------:R-:W4:Y:S04]  /*1320*/  LDG.E.CONSTANT R28, desc[UR12][R4.64+0x40] ;  /* 0x0000400c041c7981 */ /* 0x000f28000c1e9900 */
[----:B------:R-:W4:Y:S04]  /*1330*/  LDG.E.CONSTANT R20, desc[UR12][R4.64+0x68] ;  /* 0x0000680c04147981 */ /* 0x000f28000c1e9900 */
[----:B------:R-:W4:Y:S01]  /*1340*/  LDG.E.CONSTANT R18, desc[UR12][R4.64+0x90] ;  /* 0x0000900c04127981 */ /* 0x000f22000c1e9900 */
[----:B--2--5:R-:W-:-:S04]  /*1350*/  LOP3.LUT R8, R3, R8, RZ, 0x3c, !PT ;  /* 0x0000000803087212 */ /* 0x024fc800078e3cff */
[----:B------:R-:W-:Y:S02]  /*1360*/  ISETP.GT.U32.AND P1, PT, R8, 0xffff, PT ;  /* 0x0000ffff0800780c */ /* 0x000fe40003f24070 */
[----:B---3--:R-:W-:-:S04]  /*1370*/  LOP3.LUT R12, R3, R12, RZ, 0x3c, !PT ;  /* 0x0000000c030c7212 */ /* 0x008fc800078e3cff */
[----:B------:R-:W-:-:S07]  /*1380*/  ISETP.GT.U32.AND P6, PT, R12, 0xffff, PT ;  /* 0x0000ffff0c00780c */ /* 0x000fce0003fc4070 */
[----:B------:R-:W2:Y:S06]  /*1390*/  @!P1 LDG.E.64.CONSTANT R10, desc[UR12][R4.64+-0xa0] ;  /* 0xffff600c040a9981 */ /* 0x000eac000c1e9b00 */
[----:B------:R-:W3:Y:S01]  /*13a0*/  @!P6 LDG.E.64.CONSTANT R16, desc[UR12][R4.64+-0x78] ;  /* 0xffff880c0410e981 */ /* 0x000ee2000c1e9b00 */
[----:B----4-:R-:W-:-:S04]  /*13b0*/  LOP3.LUT R22, R3, R22, RZ, 0x3c, !PT ;  /* 0x0000001603167212 */ /* 0x010fc800078e3cff */
[----:B------:R-:W-:Y:S02]  /*13c0*/  ISETP.GT.U32.AND P5, PT, R22, 0xffff, PT ;  /* 0x0000ffff1600780c */ /* 0x000fe40003fa4070 */
[----:B------:R-:W-:-:S04]  /*13d0*/  LOP3.LUT R24, R3, R24, RZ, 0x3c, !PT ;  /* 0x0000001803187212 */ /* 0x000fc800078e3cff */
[----:B------:R-:W-:-:S07]  /*13e0*/  ISETP.GT.U32.AND P4, PT, R24, 0xffff, PT ;  /* 0x0000ffff1800780c */ /* 0x000fce0003f84070 */
[----:B------:R-:W4:Y:S01]  /*13f0*/  @!P5 LDG.E.64.CONSTANT R8, desc[UR12][R4.64+-0x50] ;  /* 0xffffb00c0408d981 */ /* 0x000f22000c1e9b00 */
[----:B------:R-:W-:-:S04]  /*1400*/  LOP3.LUT R26, R3, R26, RZ, 0x3c, !PT ;  /* 0x0000001a031a7212 */ /* 0x000fc800078e3cff */
[----:B------:R-:W-:Y:S01]  /*1410*/  ISETP.GT.U32.AND P3, PT, R26, 0xffff, PT ;  /* 0x0000ffff1a00780c */ /* 0x000fe20003f64070 */
[----:B------:R-:W4:Y:S01]  /*1420*/  @!P4 LDG.E.64.CONSTANT R12, desc[UR12][R4.64+-0x28] ;  /* 0xffffd80c040cc981 */ /* 0x000f22000c1e9b00 */
[----:B------:R-:W-:-:S04]  /*1430*/  LOP3.LUT R28, R3, R28, RZ, 0x3c, !PT ;  /* 0x0000001c031c7212 */ /* 0x000fc800078e3cff */
[----:B------:R-:W-:Y:S02]  /*1440*/  ISETP.GT.U32.AND P2, PT, R28, 0xffff, PT ;  /* 0x0000ffff1c00780c */ /* 0x000fe40003f44070 */
[----:B------:R-:W-:Y:S02]  /*1450*/  @!P1 IADD3 R15, PT, PT, R0, 0x1, RZ ;  /* 0x00000001000f9810 */ /* 0x000fe40007ffe0ff */
[C---:B------:R-:W-:Y:S01]  /*1460*/  LOP3.LUT R20, R3.reuse, R20, RZ, 0x3c, !PT ;  /* 0x0000001403147212 */ /* 0x040fe200078e3cff */
[----:B------:R-:W-:Y:S01]  /*1470*/  @!P1 VIADD R14, R14, 0x1 ;  /* 0x000000010e0e9836 */ /* 0x000fe20000000000 */
[----:B------:R-:W-:Y:S01]  /*1480*/  LOP3.LUT R18, R3, R18, RZ, 0x3c, !PT ;  /* 0x0000001203127212 */ /* 0x000fe200078e3cff */
[----:B--2---:R-:W-:-:S04]  /*1490*/  @!P1 FADD R10, R10, R11 ;  /* 0x0000000b0a0a9221 */ /* 0x004fc80000000000 */
[----:B------:R-:W-:-:S05]  /*14a0*/  @!P1 FMUL R10, R10, 0.5 ;  /* 0x3f0000000a0a9820 */ /* 0x000fca0000400000 */
[----:B------:R-:W-:Y:S01]  /*14b0*/  FSETP.GT.OR P0, PT, R7, R10, P1 ;  /* 0x0000000a0700720b */ /* 0x000fe20000f04400 */
[----:B---3--:R-:W-:Y:S01]  /*14c0*/  @!P6 FADD R16, R16, R17 ;  /* 0x000000111010e221 */ /* 0x008fe20000000000 */
[----:B------:R-:W2:Y:S03]  /*14d0*/  @!P3 LDG.E.64.CONSTANT R10, desc[UR12][R4.64] ;  /* 0x0000000c040ab981 */ /* 0x000ea6000c1e9b00 */
[----:B------:R-:W-:-:S08]  /*14e0*/  @!P6 FMUL R16, R16, 0.5 ;  /* 0x3f0000001010e820 */ /* 0x000fd00000400000 */
[----:B------:R-:W-:Y:S01]  /*14f0*/  @!P0 IMAD.MOV R15, RZ, RZ, R0 ;  /* 0x000000ffff0f8224 */ /* 0x000fe200078e0200 */
[----:B------:R-:W-:Y:S02]  /*1500*/  FSETP.GT.OR P0, PT, R7, R16, P6 ;  /* 0x000000100700720b */ /* 0x000fe40003704400 */
[----:B------:R-:W3:Y:S02]  /*1510*/  @!P2 LDG.E.64.CONSTANT R16, desc[UR12][R4.64+0x28] ;  /* 0x0000280c0410a981 */ /* 0x000ee4000c1e9b00 */
[----:B------:R-:W-:Y:S02]  /*1520*/  @!P1 MOV R0, R15 ;  /* 0x0000000f00009202 */ /* 0x000fe40000000f00 */
[----:B------:R-:W-:Y:S02]  /*1530*/  ISETP.GT.U32.AND P1, PT, R20, 0xffff, PT ;  /* 0x0000ffff1400780c */ /* 0x000fe40003f24070 */
[----:B------:R-:W-:-:S05]  /*1540*/  @!P6 IADD3 R15, PT, PT, R0, 0x1, RZ ;  /* 0x00000001000fe810 */ /* 0x000fca0007ffe0ff */
[----:B------:R-:W-:Y:S01]  /*1550*/  @!P0 IMAD.MOV R15, RZ, RZ, R0 ;  /* 0x000000ffff0f8224 */ /* 0x000fe200078e0200 */
[----:B------:R-:W-:-:S05]  /*1560*/  ISETP.GT.U32.AND P0, PT, R18, 0xffff, PT ;  /* 0x0000ffff1200780c */ /* 0x000fca0003f04070 */
[----:B------:R-:W3:Y:S08]  /*1570*/  @!P1 LDG.E.64.CONSTANT R20, desc[UR12][R4.64+0x50] ;  /* 0x0000500c04149981 */ /* 0x000ef0000c1e9b00 */
[----:B------:R-:W3:Y:S01]  /*1580*/  @!P0 LDG.E.64.CONSTANT R18, desc[UR12][R4.64+0x78] ;  /* 0x0000780c04128981 */ /* 0x000ee2000c1e9b00 */
[----:B----4-:R-:W-:-:S04]  /*1590*/  @!P5 FADD R8, R8, R9 ;  /* 0x000000090808d221 */ /* 0x010fc80000000000 */
[----:B------:R-:W-:Y:S01]  /*15a0*/  @!P5 FMUL R8, R8, 0.5 ;  /* 0x3f0000000808d820 */ /* 0x000fe20000400000 */
[----:B------:R-:W-:Y:S01]  /*15b0*/  @!P6 MOV R0, R15 ;  /* 0x0000000f0000e202 */ /* 0x000fe20000000f00 */
[----:B------:R-:W-:-:S03]  /*15c0*/  @!P6 VIADD R14, R14, 0x1 ;  /* 0x000000010e0ee836 */ /* 0x000fc60000000000 */
[----:B------:R-:W-:Y:S01]  /*15d0*/  FSETP.GT.OR P6, PT, R7, R8, P5 ;  /* 0x000000080700720b */ /* 0x000fe20002fc4400 */
[----:B------:R-:W-:Y:S01]  /*15e0*/  @!P4 FADD R12, R12, R13 ;  /* 0x0000000d0c0cc221 */ /* 0x000fe20000000000 */
[----:B------:R-:W-:-:S03]  /*15f0*/  @!P5 IADD3 R8, PT, PT, R0, 0x1, RZ ;  /* 0x000000010008d810 */ /* 0x000fc60007ffe0ff */
[----:B------:R-:W-:-:S08]  /*1600*/  @!P4 FMUL R12, R12, 0.5 ;  /* 0x3f0000000c0cc820 */ /* 0x000fd00000400000 */
[----:B------:R-:W-:Y:S01]  /*1610*/  @!P6 IMAD.MOV R8, RZ, RZ, R0 ;  /* 0x000000ffff08e224 */ /* 0x000fe200078e0200 */
[----:B------:R-:W-:-:S04]  /*1620*/  FSETP.GT.OR P6, PT, R7, R12, P4 ;  /* 0x0000000c0700720b */ /* 0x000fc800027c4400 */
[----:B------:R-:W-:-:S05]  /*1630*/  @!P5 MOV R0, R8 ;  /* 0x000000080000d202 */ /* 0x000fca0000000f00 */
[----:B------:R-:W-:-:S04]  /*1640*/  @!P4 VIADD R8, R0, 0x1 ;  /* 0x000000010008c836 */ /* 0x000fc80000000000 */
[----:B------:R-:W-:-:S05]  /*1650*/  @!P6 IADD3 R8, PT, PT, R0, RZ, RZ ;  /* 0x000000ff0008e210 */ /* 0x000fca0007ffe0ff */
[----:B------:R-:W-:-:S05]  /*1660*/  @!P4 IMAD.MOV.U32 R0, RZ, RZ, R8 ;  /* 0x000000ffff00c224 */ /* 0x000fca00078e0008 */
[----:B------:R-:W-:Y:S01]  /*1670*/  @!P3 IADD3 R8, PT, PT, R0, 0x1, RZ ;  /* 0x000000010008b810 */ /* 0x000fe20007ffe0ff */
[----:B------:R-:W-:Y:S01]  /*1680*/  @!P5 VIADD R14, R14, 0x1 ;  /* 0x000000010e0ed836 */ /* 0x000fe20000000000 */
[----:B------:R-:W-:-:S03]  /*1690*/  UIADD3 UR7, UPT, UPT, UR7, 0x8, URZ ;  /* 0x0000000807077890 */ /* 0x000fc6000fffe0ff */
[----:B------:R-:W-:Y:S01]  /*16a0*/  @!P4 VIADD R14, R14, 0x1 ;  /* 0x000000010e0ec836 */ /* 0x000fe20000000000 */
[----:B------:R-:W-:-:S03]  /*16b0*/  UISETP.NE.AND UP1, UPT, UR7, URZ, UPT ;  /* 0x000000ff0700728c */ /* 0x000fc6000bf25270 */
[----:B------:R-:W-:-:S04]  /*16c0*/  @!P3 VIADD R14, R14, 0x1 ;  /* 0x000000010e0eb836 */ /* 0x000fc80000000000 */
[----:B------:R-:W-:-:S04]  /*16d0*/  @!P2 VIADD R14, R14, 0x1 ;  /* 0x000000010e0ea836 */ /* 0x000fc80000000000 */
[----:B------:R-:W-:-:S05]  /*16e0*/  @!P1 VIADD R14, R14, 0x1 ;  /* 0x000000010e0e9836 */ /* 0x000fca0000000000 */
[----:B------:R-:W-:Y:S01]  /*16f0*/  @!P0 IADD3 R14, PT, PT, R14, 0x1, RZ ;  /* 0x000000010e0e8810 */ /* 0x000fe20007ffe0ff */
[----:B--2---:R-:W-:-:S04]  /*1700*/  @!P3 FADD R10, R10, R11 ;  /* 0x0000000b0a0ab221 */ /* 0x004fc80000000000 */
[----:B------:R-:W-:-:S05]  /*1710*/  @!P3 FMUL R10, R10, 0.5 ;  /* 0x3f0000000a0ab820 */ /* 0x000fca0000400000 */
[----:B------:R-:W-:Y:S01]  /*1720*/  FSETP.GT.OR P6, PT, R7, R10, P3 ;  /* 0x0000000a0700720b */ /* 0x000fe20001fc4400 */
[----:B---3--:R-:W-:-:S04]  /*1730*/  @!P2 FADD R16, R16, R17 ;  /* 0x000000111010a221 */ /* 0x008fc80000000000 */
[----:B------:R-:W-:-:S08]  /*1740*/  @!P2 FMUL R16, R16, 0.5 ;  /* 0x3f0000001010a820 */ /* 0x000fd00000400000 */
[----:B------:R-:W-:Y:S01]  /*1750*/  @!P6 IMAD.MOV R8, RZ, RZ, R0 ;  /* 0x000000ffff08e224 */ /* 0x000fe200078e0200 */
[----:B------:R-:W-:-:S04]  /*1760*/  FSETP.GT.OR P6, PT, R7, R16, P2 ;  /* 0x000000100700720b */ /* 0x000fc800017c4400 */
[----:B------:R-:W-:Y:S01]  /*1770*/  @!P3 MOV R0, R8 ;  /* 0x000000080000b202 */ /* 0x000fe20000000f00 */
[----:B------:R-:W-:-:S04]  /*1780*/  @!P1 FADD R20, R20, R21 ;  /* 0x0000001514149221 */ /* 0x000fc80000000000 */
[----:B------:R-:W-:Y:S02]  /*1790*/  @!P2 VIADD R8, R0, 0x1 ;  /* 0x000000010008a836 */ /* 0x000fe40000000000 */
[----:B------:R-:W-:Y:S02]  /*17a0*/  @!P1 FMUL R20, R20, 0.5 ;  /* 0x3f00000014149820 */ /* 0x000fe40000400000 */
[----:B------:R-:W-:Y:S01]  /*17b0*/  @!P6 IADD3 R8, PT, PT, R0, RZ, RZ ;  /* 0x000000ff0008e210 */ /* 0x000fe20007ffe0ff */
[----:B------:R-:W-:Y:S02]  /*17c0*/  @!P0 FADD R18, R18, R19 ;  /* 0x0000001312128221 */ /* 0x000fe40000000000 */
[----:B------:R-:W-:Y:S02]  /*17d0*/  FSETP.GT.OR P6, PT, R7, R20, P1 ;  /* 0x000000140700720b */ /* 0x000fe40000fc4400 */
[----:B------:R-:W-:Y:S01]  /*17e0*/  @!P0 FMUL R18, R18, 0.5 ;  /* 0x3f00000012128820 */ /* 0x000fe20000400000 */
[----:B------:R-:W-:-:S04]  /*17f0*/  @!P2 IMAD.MOV.U32 R0, RZ, RZ, R8 ;  /* 0x000000ffff00a224 */ /* 0x000fc800078e0008 */
[----:B------:R-:W-:Y:S02]  /*1800*/  FSETP.GT.OR P5, PT, R7, R18, P0 ;  /* 0x000000120700720b */ /* 0x000fe400007a4400 */
[----:B------:R-:W-:-:S04]  /*1810*/  @!P1 IADD3 R8, PT, PT, R0, 0x1, RZ ;  /* 0x0000000100089810 */ /* 0x000fc80007ffe0ff */
[----:B------:R-:W-:-:S04]  /*1820*/  @!P6 IADD3 R8, PT, PT, R0, RZ, RZ ;  /* 0x000000ff0008e210 */ /* 0x000fc80007ffe0ff */
[----:B------:R-:W-:Y:S02]  /*1830*/  @!P1 MOV R0, R8 ;  /* 0x0000000800009202 */ /* 0x000fe40000000f00 */
[----:B------:R-:W-:Y:S02]  /*1840*/  IADD3 R4, P2, PT, R4, 0x140, RZ ;  /* 0x0000014004047810 */ /* 0x000fe40007f5e0ff */
[C---:B------:R-:W-:Y:S02]  /*1850*/  @!P0 IADD3 R8, PT, PT, R0.reuse, 0x1, RZ ;  /* 0x0000000100088810 */ /* 0x040fe40007ffe0ff */
[----:B------:R-:W-:Y:S02]  /*1860*/  @!P5 IADD3 R8, PT, PT, R0, RZ, RZ ;  /* 0x000000ff0008d210 */ /* 0x000fe40007ffe0ff */
[----:B------:R-:W-:-:S03]  /*1870*/  IADD3.X R5, PT, PT, RZ, R5, RZ, P2, !PT ;  /* 0x00000005ff057210 */ /* 0x000fc600017fe4ff */
[----:B------:R-:W-:Y:S01]  /*1880*/  @!P0 IMAD.MOV.U32 R0, RZ, RZ, R8 ;  /* 0x000000ffff008224 */ /* 0x000fe200078e0008 */
[----:B------:R-:W-:Y:S06]  /*1890*/  BRA.U UP1, `(.L_x_57) ;  /* 0xfffffff9018c7547 */ /* 0x000fec000b83ffff */
.L_x_56:
[----:B------:R-:W-:Y:S05]  /*18a0*/  BRA.U !UP0, `(.L_x_58) ;  /* 0x0000000508887547 */ /* 0x000fea000b800000 */
[----:B------:R-:W-:Y:S02]  /*18b0*/  UISETP.GE.U32.AND UP0, UPT, UR8, 0x4, UPT ;  /* 0x000000040800788c */ /* 0x000fe4000bf06070 */
[----:B------:R-:W-:-:S04]  /*18c0*/  ULOP3.LUT UR5, UR4, 0x3, URZ, 0xc0, !UPT ;  /* 0x0000000304057892 */ /* 0x000fc8000f8ec0ff */
[----:B------:R-:W-:-:S03]  /*18d0*/  UISETP.NE.AND UP1, UPT, UR5, URZ, UPT ;  /* 0x000000ff0500728c */ /* 0x000fc6000bf25270 */
[----:B------:R-:W-:Y:S08]  /*18e0*/  BRA.U !UP0, `(.L_x_59) ;  /* 0x0000000108bc7547 */ /* 0x000ff0000b800000 */
[----:B0-----:R-:W0:Y:S02]  /*18f0*/  LDC.64 R10, c[0x0][0x380] ;  /* 0x0000e000ff0a7b82 */ /* 0x001e240000000a00 */
[----:B0-----:R-:W-:-:S05]  /*1900*/  IMAD.WIDE.U32 R10, R6, 0x28, R10 ;  /* 0x00000028060a7825 */ /* 0x001fca00078e000a */
[----:B------:R-:W2:Y:S04]  /*1910*/  LDG.E.CONSTANT R4, desc[UR12][R10.64+0x18] ;  /* 0x0000180c0a047981 */ /* 0x000ea8000c1e9900 */
[----:B------:R-:W3:Y:S04]  /*1920*/  LDG.E.CONSTANT R8, desc[UR12][R10.64+0x40] ;  /* 0x0000400c0a087981 */ /* 0x000ee8000c1e9900 */
[----:B------:R-:W4:Y:S04]  /*1930*/  LDG.E.CONSTANT R16, desc[UR12][R10.64+0x68] ;  /* 0x0000680c0a107981 */ /* 0x000f28000c1e9900 */
[----:B------:R-:W4:Y:S01]  /*1940*/  LDG.E.CONSTANT R18, desc[UR12][R10.64+0x90] ;  /* 0x0000900c0a127981 */ /* 0x000f22000c1e9900 */
[----:B--2--5:R-:W-:-:S04]  /*1950*/  LOP3.LUT R4, R3, R4, RZ, 0x3c, !PT ;  /* 0x0000000403047212 */ /* 0x024fc800078e3cff */
[----:B------:R-:W-:Y:S02]  /*1960*/  ISETP.GT.U32.AND P3, PT, R4, 0xffff, PT ;  /* 0x0000ffff0400780c */ /* 0x000fe40003f64070 */
[----:B---3--:R-:W-:-:S04]  /*1970*/  LOP3.LUT R8, R3, R8, RZ, 0x3c, !PT ;  /* 0x0000000803087212 */ /* 0x008fc800078e3cff */
[----:B------:R-:W-:Y:S02]  /*1980*/  ISETP.GT.U32.AND P2, PT, R8, 0xffff, PT ;  /* 0x0000ffff0800780c */ /* 0x000fe40003f44070 */
[----:B----4-:R-:W-:-:S05]  /*1990*/  LOP3.LUT R16, R3, R16, RZ, 0x3c, !PT ;  /* 0x0000001003107212 */ /* 0x010fca00078e3cff */
[----:B------:R-:W2:Y:S01]  /*19a0*/  @!P3 LDG.E.64.CONSTANT R12, desc[UR12][R10.64] ;  /* 0x0000000c0a0cb981 */ /* 0x000ea2000c1e9b00 */
[----:B------:R-:W-:Y:S02]  /*19b0*/  ISETP.GT.U32.AND P1, PT, R16, 0xffff, PT ;  /* 0x0000ffff1000780c */ /* 0x000fe40003f24070 */
[----:B------:R-:W-:-:S03]  /*19c0*/  LOP3.LUT R18, R3, R18, RZ, 0x3c, !PT ;  /* 0x0000001203127212 */ /* 0x000fc600078e3cff */
[----:B------:R-:W3:Y:S01]  /*19d0*/  @!P2 LDG.E.64.CONSTANT R16, desc[UR12][R10.64+0x28] ;  /* 0x0000280c0a10a981 */ /* 0x000ee2000c1e9b00 */
[----:B------:R-:W-:-:S07]  /*19e0*/  ISETP.GT.U32.AND P0, PT, R18, 0xffff, PT ;  /* 0x0000ffff1200780c */ /* 0x000fce0003f04070 */
[----:B------:R-:W4:Y:S06]  /*19f0*/  @!P1 LDG.E.64.CONSTANT R4, desc[UR12][R10.64+0x50] ;  /* 0x0000500c0a049981 */ /* 0x000f2c000c1e9b00 */
[----:B------:R-:W4:Y:S01]  /*1a00*/  @!P0 LDG.E.64.CONSTANT R8, desc[UR12][R10.64+0x78] ;  /* 0x0000780c0a088981 */ /* 0x000f22000c1e9b00 */
[----:B------:R-:W-:Y:S02]  /*1a10*/  @!P3 VIADD R14, R14, 0x1 ;  /* 0x000000010e0eb836 */ /* 0x000fe40000000000 */
[----:B------:R-:W-:Y:S02]  /*1a20*/  VIADD R6, R6, 0x4 ;  /* 0x0000000406067836 */ /* 0x000fe40000000000 */
[----:B------:R-:W-:-:S04]  /*1a30*/  @!P2 VIADD R14, R14, 0x1 ;  /* 0x000000010e0ea836 */ /* 0x000fc80000000000 */
[----:B------:R-:W-:-:S05]  /*1a40*/  @!P1 VIADD R14, R14, 0x1 ;  /* 0x000000010e0e9836 */ /* 0x000fca0000000000 */
[----:B------:R-:W-:Y:S01]  /*1a50*/  @!P0 IADD3 R14, PT, PT, R14, 0x1, RZ ;  /* 0x000000010e0e8810 */ /* 0x000fe20007ffe0ff */
[----:B--2---:R-:W-:-:S04]  /*1a60*/  @!P3 FADD R12, R12, R13 ;  /* 0x0000000d0c0cb221 */ /* 0x004fc80000000000 */
[----:B------:R-:W-:Y:S01]  /*1a70*/  @!P3 FMUL R12, R12, 0.5 ;  /* 0x3f0000000c0cb820 */ /* 0x000fe20000400000 */
[----:B---3--:R-:W-:-:S04]  /*1a80*/  @!P2 FADD R16, R16, R17 ;  /* 0x000000111010a221 */ /* 0x008fc80000000000 */
[C---:B------:R-:W-:Y:S01]  /*1a90*/  FSETP.GT.OR P4, PT, R7.reuse, R12, P3 ;  /* 0x0000000c0700720b */ /* 0x040fe20001f84400 */
[----:B------:R-:W-:Y:S01]  /*1aa0*/  @!P2 FMUL R16, R16, 0.5 ;  /* 0x3f0000001010a820 */ /* 0x000fe20000400000 */
[----:B------:R-:W-:Y:S02]  /*1ab0*/  @!P3 VIADD R12, R0, 0x1 ;  /* 0x00000001000cb836 */ /* 0x000fe40000000000 */
[----:B----4-:R-:W-:Y:S02]  /*1ac0*/  @!P1 FADD R4, R4, R5 ;  /* 0x0000000504049221 */ /* 0x010fe40000000000 */
[----:B------:R-:W-:Y:S02]  /*1ad0*/  FSETP.GT.OR P5, PT, R7, R16, P2 ;  /* 0x000000100700720b */ /* 0x000fe400017a4400 */
[----:B------:R-:W-:Y:S01]  /*1ae0*/  @!P1 FMUL R4, R4, 0.5 ;  /* 0x3f00000004049820 */ /* 0x000fe20000400000 */
[----:B------:R-:W-:-:S04]  /*1af0*/  @!P0 FADD R8, R8, R9 ;  /* 0x0000000908088221 */ /* 0x000fc80000000000 */
[----:B------:R-:W-:Y:S02]  /*1b00*/  @!P4 IADD3 R12, PT, PT, R0, RZ, RZ ;  /* 0x000000ff000cc210 */ /* 0x000fe40007ffe0ff */
[----:B------:R-:W-:Y:S01]  /*1b10*/  FSETP.GT.OR P4, PT, R7, R4, P1 ;  /* 0x000000040700720b */ /* 0x000fe20000f84400 */
[----:B------:R-:W-:Y:S02]  /*1b20*/  @!P0 FMUL R8, R8, 0.5 ;  /* 0x3f00000008088820 */ /* 0x000fe40000400000 */
[----:B------:R-:W-:-:S05]  /*1b30*/  @!P3 IMAD.MOV.U32 R0, RZ, RZ, R12 ;  /* 0x000000ffff00b224 */ /* 0x000fca00078e000c */
[----:B------:R-:W-:Y:S01]  /*1b40*/  @!P2 IADD3 R5, PT, PT, R0, 0x1, RZ ;  /* 0x000000010005a810 */ /* 0x000fe20007ffe0ff */
[----:B------:R-:W-:Y:S01]  /*1b50*/  @!P5 IMAD.MOV R5, RZ, RZ, R0 ;  /* 0x000000ffff05d224 */ /* 0x000fe200078e0200 */
[----:B------:R-:W-:-:S04]  /*1b60*/  FSETP.GT.OR P5, PT, R7, R8, P0 ;  /* 0x000000080700720b */ /* 0x000fc800007a4400 */
[----:B------:R-:W-:-:S05]  /*1b70*/  @!P2 MOV R0, R5 ;  /* 0x000000050000a202 */ /* 0x000fca0000000f00 */
[C---:B------:R-:W-:Y:S01]  /*1b80*/  @!P1 VIADD R4, R0.reuse, 0x1 ;  /* 0x0000000100049836 */ /* 0x040fe20000000000 */
[----:B------:R-:W-:-:S04]  /*1b90*/  @!P4 IADD3 R4, PT, PT, R0, RZ, RZ ;  /* 0x000000ff0004c210 */ /* 0x000fc80007ffe0ff */
[----:B------:R-:W-:-:S04]  /*1ba0*/  @!P1 MOV R0, R4 ;  /* 0x0000000400009202 */ /* 0x000fc80000000f00 */
[C---:B------:R-:W-:Y:S02]  /*1bb0*/  @!P0 IADD3 R4, PT, PT, R0.reuse, 0x1, RZ ;  /* 0x0000000100048810 */ /* 0x040fe40007ffe0ff */
[----:B------:R-:W-:-:S05]  /*1bc0*/  @!P5 IADD3 R4, PT, PT, R0, RZ, RZ ;  /* 0x000000ff0004d210 */ /* 0x000fca0007ffe0ff */
[----:B------:R-:W-:-:S07]  /*1bd0*/  @!P0 IMAD.MOV.U32 R0, RZ, RZ, R4 ;  /* 0x000000ffff008224 */ /* 0x000fce00078e0004 */
.L_x_59:
[----:B------:R-:W-:Y:S05]  /*1be0*/  BRA.U !UP1, `(.L_x_58) ;  /* 0x0000000109b87547 */ /* 0x000fea000b800000 */
[----:B------:R-:W-:Y:S02]  /*1bf0*/  UISETP.NE.AND UP0, UPT, UR5, 0x1, UPT ;  /* 0x000000010500788c */ /* 0x000fe4000bf05270 */
[----:B------:R-:W-:-:S04]  /*1c00*/  ULOP3.LUT UR4, UR4, 0x1, URZ, 0xc0, !UPT ;  /* 0x0000000104047892 */ /* 0x000fc8000f8ec0ff */
[----:B------:R-:W-:-:S03]  /*1c10*/  UISETP.NE.U32.AND UP1, UPT, UR4, 0x1, UPT ;  /* 0x000000010400788c */ /* 0x000fc6000bf25070 */
[----:B------:R-:W-:Y:S08]  /*1c20*/  BRA.U !UP0, `(.L_x_60) ;  /* 0x0000000108647547 */ /* 0x000ff0000b800000 */
[----:B0-----:R-:W0:Y:S02]  /*1c30*/  LDC.64 R4, c[0x0][0x380] ;  /* 0x0000e000ff047b82 */ /* 0x001e240000000a00 */
[----:B0-----:R-:W-:-:S05]  /*1c40*/  IMAD.WIDE.U32 R4, R6, 0x28, R4 ;  /* 0x0000002806047825 */ /* 0x001fca00078e0004 */
[----:B------:R-:W2:Y:S04]  /*1c50*/  LDG.E.CONSTANT R8, desc[UR12][R4.64+0x18] ;  /* 0x0000180c04087981 */ /* 0x000ea8000c1e9900 */
[----:B------:R-:W3:Y:S01]  /*1c60*/  LDG.E.CONSTANT R10, desc[UR12][R4.64+0x40] ;  /* 0x0000400c040a7981 */ /* 0x000ee2000c1e9900 */
[----:B--2--5:R-:W-:-:S04]  /*1c70*/  LOP3.LUT R8, R3, R8, RZ, 0x3c, !PT ;  /* 0x0000000803087212 */ /* 0x024fc800078e3cff */
[----:B------:R-:W-:Y:S02]  /*1c80*/  ISETP.GT.U32.AND P0, PT, R8, 0xffff, PT ;  /* 0x0000ffff0800780c */ /* 0x000fe40003f04070 */
[----:B---3--:R-:W-:-:S04]  /*1c90*/  LOP3.LUT R10, R3, R10, RZ, 0x3c, !PT ;  /* 0x0000000a030a7212 */ /* 0x008fc800078e3cff */
[----:B------:R-:W-:-:S07]  /*1ca0*/  ISETP.GT.U32.AND P1, PT, R10, 0xffff, PT ;  /* 0x0000ffff0a00780c */ /* 0x000fce0003f24070 */
[----:B------:R-:W2:Y:S06]  /*1cb0*/  @!P0 LDG.E.64.CONSTANT R8, desc[UR12][R4.64] ;  /* 0x0000000c04088981 */ /* 0x000eac000c1e9b00 */
[----:B------:R-:W3:Y:S01]  /*1cc0*/  @!P1 LDG.E.64.CONSTANT R10, desc[UR12][R4.64+0x28] ;  /* 0x0000280c040a9981 */ /* 0x000ee2000c1e9b00 */
[----:B------:R-:W-:Y:S02]  /*1cd0*/  @!P0 IADD3 R14, PT, PT, R14, 0x1, RZ ;  /* 0x000000010e0e8810 */ /* 0x000fe40007ffe0ff */
[----:B------:R-:W-:-:S03]  /*1ce0*/  IADD3 R6, PT, PT, R6, 0x2, RZ ;  /* 0x0000000206067810 */ /* 0x000fc60007ffe0ff */
[----:B------:R-:W-:Y:S02]  /*1cf0*/  @!P1 VIADD R14, R14, 0x1 ;  /* 0x000000010e0e9836 */ /* 0x000fe40000000000 */
[----:B--2---:R-:W-:-:S04]  /*1d00*/  @!P0 FADD R8, R8, R9 ;  /* 0x0000000908088221 */ /* 0x004fc80000000000 */
[----:B------:R-:W-:Y:S01]  /*1d10*/  @!P0 FMUL R8, R8, 0.5 ;  /* 0x3f00000008088820 */ /* 0x000fe20000400000 */
[----:B---3--:R-:W-:-:S04]  /*1d20*/  @!P1 FADD R10, R10, R11 ;  /* 0x0000000b0a0a9221 */ /* 0x008fc80000000000 */
[----:B------:R-:W-:Y:S01]  /*1d30*/  FSETP.GT.OR P2, PT, R7, R8, P0 ;  /* 0x000000080700720b */ /* 0x000fe20000744400 */
[----:B------:R-:W-:Y:S01]  /*1d40*/  @!P1 FMUL R10, R10, 0.5 ;  /* 0x3f0000000a0a9820 */ /* 0x000fe20000400000 */
[----:B------:R-:W-:-:S04]  /*1d50*/  @!P0 IADD3 R8, PT, PT, R0, 0x1, RZ ;  /* 0x0000000100088810 */ /* 0x000fc80007ffe0ff */
[----:B------:R-:W-:-:S07]  /*1d60*/  FSETP.GT.OR P3, PT, R7, R10, P1 ;  /* 0x0000000a0700720b */ /* 0x000fce0000f64400 */
[----:B------:R-:W-:-:S05]  /*1d70*/  @!P2 IMAD.MOV R8, RZ, RZ, R0 ;  /* 0x000000ffff08a224 */ /* 0x000fca00078e0200 */
[----:B------:R-:W-:-:S05]  /*1d80*/  @!P0 MOV R0, R8 ;  /* 0x0000000800008202 */ /* 0x000fca0000000f00 */
[----:B------:R-:W-:Y:S02]  /*1d90*/  @!P1 VIADD R8, R0, 0x1 ;  /* 0x0000000100089836 */ /* 0x000fe40000000000 */
[----:B------:R-:W-:-:S05]  /*1da0*/  @!P3 IMAD.MOV R8, RZ, RZ, R0 ;  /* 0x000000ffff08b224 */ /* 0x000fca00078e0200 */
[----:B------:R-:W-:-:S07]  /*1db0*/  @!P1 MOV R0, R8 ;  /* 0x0000000800009202 */ /* 0x000fce0000000f00 */
.L_x_60:
[----:B------:R-:W-:Y:S05]  /*1dc0*/  BRA.U UP1, `(.L_x_58) ;  /* 0x0000000101407547 */ /* 0x000fea000b800000 */
[----:B0-----:R-:W0:Y:S02]  /*1dd0*/  LDC.64 R4, c[0x0][0x380] ;  /* 0x0000e000ff047b82 */ /* 0x001e240000000a00 */
[----:B0-----:R-:W-:-:S05]  /*1de0*/  IMAD.WIDE.U32 R4, R6, 0x28, R4 ;  /* 0x0000002806047825 */ /* 0x001fca00078e0004 */
[----:B------:R-:W2:Y:S01]  /*1df0*/  LDG.E.CONSTANT R6, desc[UR12][R4.64+0x18] ;  /* 0x0000180c04067981 */ /* 0x000ea2000c1e9900 */
[----:B------:R-:W-:Y:S01]  /*1e00*/  BSSY.RECONVERGENT B0, `(.L_x_58) ;  /* 0x000000c000007945 */ /* 0x000fe20003800200 */
[----:B--2--5:R-:W-:-:S04]  /*1e10*/  LOP3.LUT R6, R3, R6, RZ, 0x3c, !PT ;  /* 0x0000000603067212 */ /* 0x024fc800078e3cff */
[----:B------:R-:W-:-:S13]  /*1e20*/  ISETP.GT.U32.AND P0, PT, R6, 0xffff, PT ;  /* 0x0000ffff0600780c */ /* 0x000fda0003f04070 */
[----:B------:R-:W-:Y:S05]  /*1e30*/  @P0 BRA `(.L_x_61) ;  /* 0x0000000000200947 */ /* 0x000fea0003800000 */
[----:B------:R-:W2:Y:S01]  /*1e40*/  LDG.E.64.CONSTANT R4, desc[UR12][R4.64] ;  /* 0x0000000c04047981 */ /* 0x000ea2000c1e9b00 */
[----:B------:R-:W-:Y:S02]  /*1e50*/  VIADD R14, R14, 0x1 ;  /* 0x000000010e0e7836 */ /* 0x000fe40000000000 */
[----:B--2---:R-:W-:-:S04]  /*1e60*/  FADD R3, R4, R5 ;  /* 0x0000000504037221 */ /* 0x004fc80000000000 */
[----:B------:R-:W-:Y:S01]  /*1e70*/  FMUL R6, R3, 0.5 ;  /* 0x3f00000003067820 */ /* 0x000fe20000400000 */
[----:B------:R-:W-:-:S04]  /*1e80*/  VIADD R3, R0, 0x1 ;  /* 0x0000000100037836 */ /* 0x000fc80000000000 */
[----:B------:R-:W-:-:S13]  /*1e90*/  FSETP.GT.AND P0, PT, R7, R6, PT ;  /* 0x000000060700720b */ /* 0x000fda0003f04000 */
[----:B------:R-:W-:-:S04]  /*1ea0*/  @!P0 IADD3 R3, PT, PT, R0, RZ, RZ ;  /* 0x000000ff00038210 */ /* 0x000fc80007ffe0ff */
[----:B------:R-:W-:-:S07]  /*1eb0*/  MOV R0, R3 ;  /* 0x0000000300007202 */ /* 0x000fce0000000f00 */
.L_x_61:
[----:B------:R-:W-:Y:S05]  /*1ec0*/  BSYNC.RECONVERGENT B0 ;  /* 0x0000000000007941 */ /* 0x000fea0003800200 */
.L_x_58:
[----:B------:R-:W-:Y:S01]  /*1ed0*/  ISETP.NE.AND P0, PT, R14, RZ, PT ;  /* 0x000000ff0e00720c */ /* 0x000fe20003f05270 */
[----:B------:R-:W-:Y:S01]  /*1ee0*/  BSSY.RECONVERGENT B2, `(.L_x_62) ;  /* 0x0000013000027945 */ /* 0x000fe20003800200 */
[----:B------:R-:W-:-:S11]  /*1ef0*/  IMAD.MOV.U32 R7, RZ, RZ, 0x3f000000 ;  /* 0x3f000000ff077424 */ /* 0x000fd600078e00ff */
[----:B------:R-:W-:Y:S05]  /*1f00*/  @!P0 BRA `(.L_x_63) ;  /* 0x0000000000408947 */ /* 0x000fea0003800000 */
[----:B0-----:R-:W-:Y:S01]  /*1f10*/  I2FP.F32.U32 R9, R14 ;  /* 0x0000000e00097245 */ /* 0x001fe20000201000 */
[----:B------:R-:W-:Y:S01]  /*1f20*/  BSSY.RECONVERGENT B3, `(.L_x_63) ;  /* 0x000000e000037945 */ /* 0x000fe20003800200 */
[----:B------:R-:W-:Y:S02]  /*1f30*/  I2FP.F32.U32 R0, R0 ;  /* 0x0000000000007245 */ /* 0x000fe40000201000 */
[----:B-----5:R-:W0:Y:S08]  /*1f40*/  MUFU.RCP R3, R9 ;  /* 0x0000000900037308 */ /* 0x020e300000001000 */
[----:B------:R-:W1:Y:S01]  /*1f50*/  FCHK P0, R0, R9 ;  /* 0x0000000900007302 */ /* 0x000e620000000000 */
[----:B0-----:R-:W-:-:S04]  /*1f60*/  FFMA R4, -R9, R3, 1 ;  /* 0x3f80000009047423 */ /* 0x001fc80000000103 */
[----:B------:R-:W-:-:S04]  /*1f70*/  FFMA R3, R3, R4, R3 ;  /* 0x0000000403037223 */ /* 0x000fc80000000003 */
[----:B------:R-:W-:-:S04]  /*1f80*/  FFMA R4, R0, R3, RZ ;  /* 0x0000000300047223 */ /* 0x000fc800000000ff */
[----:B------:R-:W-:-:S04]  /*1f90*/  FFMA R5, -R9, R4, R0 ;  /* 0x0000000409057223 */ /* 0x000fc80000000100 */
[----:B------:R-:W-:Y:S01]  /*1fa0*/  FFMA R7, R3, R5, R4 ;  /* 0x0000000503077223 */ /* 0x000fe20000000004 */
[----:B-1----:R-:W-:Y:S06]  /*1fb0*/  @!P0 BRA `(.L_x_64) ;  /* 0x0000000000108947 */ /* 0x002fec0003800000 */
[----:B------:R-:W-:Y:S02]  /*1fc0*/  MOV R3, R9 ;  /* 0x0000000900037202 */ /* 0x000fe40000000f00 */
[----:B------:R-:W-:-:S07]  /*1fd0*/  MOV R12, 0x1ff0 ;  /* 0x00001ff0000c7802 */ /* 0x000fce0000000f00 */
[----:B------:R-:W-:Y:S05]  /*1fe0*/  CALL.REL.NOINC `($__internal_2_$__cuda_sm3x_div_rn_noftz_f32_slowpath) ;  /* 0x0000000000747944 */ /* 0x000fea0003c00000 */
[----:B------:R-:W-:-:S07]  /*1ff0*/  IMAD.MOV.U32 R7, RZ, RZ, R0 ;  /* 0x000000ffff077224 */ /* 0x000fce00078e0000 */
.L_x_64:
[----:B------:R-:W-:Y:S05]  /*2000*/  BSYNC.RECONVERGENT B3 ;  /* 0x0000000000037941 */ /* 0x000fea0003800200 */
.L_x_63:
[----:B------:R-:W-:Y:S05]  /*2010*/  BSYNC.RECONVERGENT B2 ;  /* 0x0000000000027941 */ /* 0x000fea0003800200 */
.L_x_62:
[----:B0-----:R-:W0:Y:S02]  /*2020*/  LDC.64 R4, c[0x0][0x398] ;  /* 0x0000e600ff047b82 */ /* 0x001e240000000a00 */
[----:B0----5:R-:W-:-:S05]  /*2030*/  IMAD.WIDE.U32 R2, R2, 0x4, R4 ;  /* 0x0000000402027825 */ /* 0x021fca00078e0004 */
[----:B------:R-:W-:Y:S01]  /*2040*/  STG.E desc[UR12][R2.64], R7 ;  /* 0x0000000702007986 */ /* 0x000fe2000c10190c */
[----:B------:R-:W-:Y:S05]  /*2050*/  EXIT ;  /* 0x000000000000794d */ /* 0x000fea0003800000 */
        .weak           $__internal_1_$__cuda_sm20_sqrt_rn_f32_slowpath
        .type           $__internal_1_$__cuda_sm20_sqrt_rn_f32_slowpath,@function
        .size           $__internal_1_$__cuda_sm20_sqrt_rn_f32_slowpath,($__internal_2_$__cuda_sm3x_div_rn_noftz_f32_slowpath - $__internal_1_$__cuda_sm20_sqrt_rn_f32_slowpath)
$__internal_1_$__cuda_sm20_sqrt_rn_f32_slowpath:
[----:B------:R-:W-:-:S13]  /*2060*/  LOP3.LUT P0, RZ, R0, 0x7fffffff, RZ, 0xc0, !PT ;  /* 0x7fffffff00ff7812 */ /* 0x000fda000780c0ff */
[----:B------:R-:W-:Y:S01]  /*2070*/  @!P0 MOV R3, R0 ;  /* 0x0000000000038202 */ /* 0x000fe20000000f00 */
[----:B------:R-:W-:Y:S06]  /*2080*/  @!P0 BRA `(.L_x_65) ;  /* 0x0000000000408947 */ /* 0x000fec0003800000 */
[----:B------:R-:W-:-:S13]  /*2090*/  FSETP.GEU.FTZ.AND P0, PT, R0, RZ, PT ;  /* 0x000000ff0000720b */ /* 0x000fda0003f1e000 */
[----:B------:R-:W-:Y:S01]  /*20a0*/  @!P0 IMAD.MOV.U32 R3, RZ, RZ, 0x7fffffff ;  /* 0x7fffffffff038424 */ /* 0x000fe200078e00ff */
[----:B------:R-:W-:Y:S06]  /*20b0*/  @!P0 BRA `(.L_x_65) ;  /* 0x0000000000348947 */ /* 0x000fec0003800000 */
[----:B------:R-:W-:-:S13]  /*20c0*/  FSETP.GTU.FTZ.AND P0, PT, |R0|, +INF , PT ;  /* 0x7f8000000000780b */ /* 0x000fda0003f1c200 */
[----:B------:R-:W-:Y:S01]  /*20d0*/  @P0 FADD.FTZ R3, R0, 1 ;  /* 0x3f80000000030421 */ /* 0x000fe20000010000 */
[----:B------:R-:W-:Y:S06]  /*20e0*/  @P0 BRA `(.L_x_65) ;  /* 0x0000000000280947 */ /* 0x000fec0003800000 */
[----:B------:R-:W-:-:S13]  /*20f0*/  FSETP.NEU.FTZ.AND P0, PT, |R0|, +INF , PT ;  /* 0x7f8000000000780b */ /* 0x000fda0003f1d200 */
[----:B------:R-:W-:-:S04]  /*2100*/  @P0 FFMA R6, R0, 1.84467440737095516160e+19, RZ ;  /* 0x5f80000000060823 */ /* 0x000fc800000000ff */
[----:B------:R-:W0:Y:S02]  /*2110*/  @P0 MUFU.RSQ R3, R6 ;  /* 0x0000000600030308 */ /* 0x000e240000001400 */
[----:B0-----:R-:W-:Y:S01]  /*2120*/  @P0 FMUL.FTZ R9, R6, R3 ;  /* 0x0000000306090220 */ /* 0x001fe20000410000 */
[----:B------:R-:W-:Y:S01]  /*2130*/  @P0 FMUL.FTZ R10, R3, 0.5 ;  /* 0x3f000000030a0820 */ /* 0x000fe20000410000 */
[----:B------:R-:W-:Y:S02]  /*2140*/  @!P0 MOV R3, R0 ;  /* 0x0000000000038202 */ /* 0x000fe40000000f00 */
[----:B------:R-:W-:-:S04]  /*2150*/  @P0 FADD.FTZ R8, -R9, -RZ ;  /* 0x800000ff09080221 */ /* 0x000fc80000010100 */
[----:B------:R-:W-:-:S04]  /*2160*/  @P0 FFMA R8, R9, R8, R6 ;  /* 0x0000000809080223 */ /* 0x000fc80000000006 */
[----:B------:R-:W-:-:S04]  /*2170*/  @P0 FFMA R8, R8, R10, R9 ;  /* 0x0000000a08080223 */ /* 0x000fc80000000009 */
[----:B------:R-:W-:-:S07]  /*2180*/  @P0 FMUL.FTZ R3, R8, 2.3283064365386962891e-10 ;  /* 0x2f80000008030820 */ /* 0x000fce0000410000 */
.L_x_65:
[----:B------:R-:W-:Y:S02]  /*2190*/  HFMA2 R9, -RZ, RZ, 0, 0 ;  /* 0x00000000ff097431 */ /* 0x000fe400000001ff */
[----:B------:R-:W-:-:S04]  /*21a0*/  IMAD.MOV.U32 R8, RZ, RZ, R11 ;  /* 0x000000ffff087224 */ /* 0x000fc800078e000b */
[----:B------:R-:W-:Y:S05]  /*21b0*/  RET.REL.NODEC R8 `(_Z22market_analysis_kernelPK9PriceDataPfS2_S2_jj) ;  /* 0xffffffdc08907950 */ /* 0x000fea0003c3ffff */
        .weak           $__internal_2_$__cuda_sm3x_div_rn_noftz_f32_slowpath
        .type           $__internal_2_$__cuda_sm3x_div_rn_noftz_f32_slowpath,@function
        .size           $__internal_2_$__cuda_sm3x_div_rn_noftz_f32_slowpath,(.L_x_736 - $__internal_2_$__cuda_sm3x_div_rn_noftz_f32_slowpath)
$__internal_2_$__cuda_sm3x_div_rn_noftz_f32_slowpath:
[----:B------:R-:W-:Y:S01]  /*21c0*/  SHF.R.U32.HI R14, RZ, 0x17, R3 ;  /* 0x00000017ff0e7819 */ /* 0x000fe20000011603 */
[----:B------:R-:W-:Y:S01]  /*21d0*/  BSSY.RECONVERGENT B0, `(.L_x_66) ;  /* 0x0000062000007945 */ /* 0x000fe20003800200 */
[----:B------:R-:W-:Y:S02]  /*21e0*/  SHF.R.U32.HI R15, RZ, 0x17, R0 ;  /* 0x00000017ff0f7819 */ /* 0x000fe40000011600 */
[----:B------:R-:W-:Y:S02]  /*21f0*/  LOP3.LUT R14, R14, 0xff, RZ, 0xc0, !PT ;  /* 0x000000ff0e0e7812 */ /* 0x000fe400078ec0ff */
[----:B------:R-:W-:-:S03]  /*2200*/  LOP3.LUT R19, R15, 0xff, RZ, 0xc0, !PT ;  /* 0x000000ff0f137812 */ /* 0x000fc600078ec0ff */
[----:B------:R-:W-:Y:S01]  /*2210*/  VIADD R17, R14, 0xffffffff ;  /* 0xffffffff0e117836 */ /* 0x000fe20000000000 */
[----:B------:R-:W-:-:S04]  /*2220*/  IADD3 R16, PT, PT, R19, -0x1, RZ ;  /* 0xffffffff13107810 */ /* 0x000fc80007ffe0ff */
[----:B------:R-:W-:-:S04]  /*2230*/  ISETP.GT.U32.AND P0, PT, R17, 0xfd, PT ;  /* 0x000000fd1100780c */ /* 0x000fc80003f04070 */
[----:B------:R-:W-:-:S13]  /*2240*/  ISETP.GT.U32.OR P0, PT, R16, 0xfd, P0 ;  /* 0x000000fd1000780c */ /* 0x000fda0000704470 */
[----:B------:R-:W-:Y:S01]  /*2250*/  @!P0 IMAD.MOV.U32 R15, RZ, RZ, RZ ;  /* 0x000000ffff0f8224 */ /* 0x000fe200078e00ff */
        /* <DEDUP_REMOVED lines=19> */
[----:B------:R-:W-:Y:S01]  /*2390*/  @P0 MOV R15, RZ ;  /* 0x000000ff000f0202 */ /* 0x000fe20000000f00 */
[----:B------:R-:W-:Y:S02]  /*23a0*/  @!P0 IMAD.MOV.U32 R15, RZ, RZ, -0x40 ;  /* 0xffffffc0ff0f8424 */ /* 0x000fe400078e00ff */
[----:B------:R-:W-:Y:S01]  /*23b0*/  @!P0 FFMA R0, R0, 1.84467440737095516160e+19, RZ ;  /* 0x5f80000000008823 */ /* 0x000fe200000000ff */
[----:B------:R-:W-:Y:S02]  /*23c0*/  @!P1 FFMA R3, R3, 1.84467440737095516160e+19, RZ ;  /* 0x5f80000003039823 */ /* 0x000fe400000000ff */
[----:B------:R-:W-:-:S07]  /*23d0*/  @!P1 IADD3 R15, PT, PT, R15, 0x40, RZ ;  /* 0x000000400f0f9810 */ /* 0x000fce0007ffe0ff */
.L_x_67:
[----:B------:R-:W-:Y:S01]  /*23e0*/  LEA R16, R14, 0xc0800000, 0x17 ;  /* 0xc08000000e107811 */ /* 0x000fe200078eb8ff */
[----:B------:R-:W-:Y:S01]  /*23f0*/  BSSY.RECONVERGENT B1, `(.L_x_72) ;  /* 0x0000036000017945 */ /* 0x000fe20003800200 */
[----:B------:R-:W-:-:S03]  /*2400*/  IADD3 R19, PT, PT, R19, -0x7f, RZ ;  /* 0xffffff8113137810 */ /* 0x000fc60007ffe0ff */
[----:B------:R-:W-:Y:S02]  /*2410*/  IMAD.IADD R20, R3, 0x1, -R16 ;  /* 0x0000000103147824 */ /* 0x000fe400078e0a10 */
[C---:B------:R-:W-:Y:S02]  /*2420*/  IMAD R0, R19.reuse, -0x800000, R0 ;  /* 0xff80000013007824 */ /* 0x040fe400078e0200 */
[----:B------:R0:W1:Y:S01]  /*2430*/  MUFU.RCP R3, R20 ;  /* 0x0000001400037308 */ /* 0x0000620000001000 */
[----:B------:R-:W-:Y:S01]  /*2440*/  FADD.FTZ R17, -R20, -RZ ;  /* 0x800000ff14117221 */ /* 0x000fe20000010100 */
[----:B0-----:R-:W-:-:S05]  /*2450*/  IADD3 R20, PT, PT, R19, 0x7f, -R14 ;  /* 0x0000007f13147810 */ /* 0x001fca0007ffe80e */
[----:B------:R-:W-:Y:S02]  /*2460*/  IMAD.IADD R15, R20, 0x1, R15 ;  /* 0x00000001140f7824 */ /* 0x000fe400078e020f */
        /* <DEDUP_REMOVED lines=8> */
[----:B------:R-:W-:-:S04]  /*24f0*/  LOP3.LUT R14, R14, 0xff, RZ, 0xc0, !PT ;  /* 0x000000ff0e0e7812 */ /* 0x000fc800078ec0ff */
[----:B------:R-:W-:-:S05]  /*2500*/  IADD3 R19, PT, PT, R14, R15, RZ ;  /* 0x0000000f0e137210 */ /* 0x000fca0007ffe0ff */
        /* <DEDUP_REMOVED lines=10> */
[-CC-:B------:R-:W-:Y:S01]  /*25b0*/  FFMA.RZ R14, R3, R17.reuse, R16.reuse ;  /* 0x00000011030e7223 */ /* 0x180fe2000000c010 */
[C---:B------:R-:W-:Y:S02]  /*25c0*/  ISETP.NE.AND P3, PT, R19.reuse, RZ, PT ;  /* 0x000000ff1300720c */ /* 0x040fe40003f65270 */
[----:B------:R-:W-:Y:S02]  /*25d0*/  ISETP.NE.AND P1, PT, R19, RZ, PT ;  /* 0x000000ff1300720c */ /* 0x000fe40003f25270 */
[----:B------:R-:W-:Y:S01]  /*25e0*/  LOP3.LUT R15, R14, 0x7fffff, RZ, 0xc0, !PT ;  /* 0x007fffff0e0f7812 */ /* 0x000fe200078ec0ff */
[CCC-:B------:R-:W-:Y:S01]  /*25f0*/  FFMA.RP R14, R3.reuse, R17.reuse, R16.reuse ;  /* 0x00000011030e7223 */ /* 0x1c0fe20000008010 */
[----:B------:R-:W-:Y:S01]  /*2600*/  FFMA.RM R3, R3, R17, R16 ;  /* 0x0000001103037223 */ /* 0x000fe20000004010 */
        /* <DEDUP_REMOVED lines=12> */
[----:B------:R-:W-:-:S04]  /*26d0*/  LOP3.LUT R3, R3, R14, RZ, 0xc0, !PT ;  /* 0x0000000e03037212 */ /* 0x000fc800078ec0ff */
[----:B------:R-:W-:-:S04]  /*26e0*/  IADD3 R3, PT, PT, R16, R3, RZ ;  /* 0x0000000310037210 */ /* 0x000fc80007ffe0ff */
[----:B------:R-:W-:Y:S01]  /*26f0*/  LOP3.LUT R0, R3, R0, RZ, 0xfc, !PT ;  /* 0x0000000003007212 */ /* 0x000fe200078efcff */
[----:B------:R-:W-:Y:S06]  /*2700*/  BRA `(.L_x_75) ;  /* 0x0000000000107947 */ /* 0x000fec0003800000 */
.L_x_74:
[----:B------:R-:W-:-:S04]  /*2710*/  LOP3.LUT R0, R0, 0x80000000, RZ, 0xc0, !PT ;  /* 0x8000000000007812 */ /* 0x000fc800078ec0ff */
[----:B------:R-:W-:Y:S01]  /*2720*/  LOP3.LUT R0, R0, 0x7f800000, RZ, 0xfc, !PT ;  /* 0x7f80000000007812 */ /* 0x000fe200078efcff */
[----:B------:R-:W-:Y:S06]  /*2730*/  BRA `(.L_x_75) ;  /* 0x0000000000047947 */ /* 0x000fec0003800000 */
.L_x_73:
[----:B------:R-:W-:-:S07]  /*2740*/  IMAD R0, R15, 0x800000, R0 ;  /* 0x008000000f007824 */ /* 0x000fce00078e0200 */
.L_x_75:
[----:B------:R-:W-:Y:S05]  /*2750*/  BSYNC.RECONVERGENT B1 ;  /* 0x0000000000017941 */ /* 0x000fea0003800200 */
.L_x_72:
[----:B------:R-:W-:Y:S05]  /*2760*/  BRA `(.L_x_76) ;  /* 0x0000000000207947 */ /* 0x000fea0003800000 */
.L_x_71:
[----:B------:R-:W-:-:S04]  /*2770*/  LOP3.LUT R0, R3, 0x80000000, R0, 0x48, !PT ;  /* 0x8000000003007812 */ /* 0x000fc800078e4800 */
[----:B------:R-:W-:Y:S01]  /*2780*/  LOP3.LUT R0, R0, 0x7f800000, RZ, 0xfc, !PT ;  /* 0x7f80000000007812 */ /* 0x000fe200078efcff */
[----:B------:R-:W-:Y:S06]  /*2790*/  BRA `(.L_x_76) ;  /* 0x0000000000147947 */ /* 0x000fec0003800000 */
.L_x_70:
[----:B------:R-:W-:Y:S01]  /*27a0*/  LOP3.LUT R0, R3, 0x80000000, R0, 0x48, !PT ;  /* 0x8000000003007812 */ /* 0x000fe200078e4800 */
[----:B------:R-:W-:Y:S06]  /*27b0*/  BRA `(.L_x_76) ;  /* 0x00000000000c7947 */ /* 0x000fec0003800000 */
.L_x_69:
[----:B------:R-:W0:Y:S01]  /*27c0*/  MUFU.RSQ R0, -QNAN ;  /* 0xffc0000000007908 */ /* 0x000e220000001400 */
[----:B------:R-:W-:Y:S05]  /*27d0*/  BRA `(.L_x_76) ;  /* 0x0000000000047947 */ /* 0x000fea0003800000 */
.L_x_68:
[----:B------:R-:W-:-:S07]  /*27e0*/  FADD.FTZ R0, R0, R3 ;  /* 0x0000000300007221 */ /* 0x000fce0000010000 */
.L_x_76:
[----:B------:R-:W-:Y:S05]  /*27f0*/  BSYNC.RECONVERGENT B0 ;  /* 0x0000000000007941 */ /* 0x000fea0003800200 */
.L_x_66:
[----:B------:R-:W-:Y:S01]  /*2800*/  HFMA2 R15, -RZ, RZ, 0, 0 ;  /* 0x00000000ff0f7431 */ /* 0x000fe200000001ff */
[----:B------:R-:W-:-:S04]  /*2810*/  MOV R14, R12 ;  /* 0x0000000c000e7202 */ /* 0x000fc80000000f00 */
[----:B0-----:R-:W-:Y:S05]  /*2820*/  RET.REL.NODEC R14 `(_Z22market_analysis_kernelPK9PriceDataPfS2_S2_jj) ;  /* 0xffffffd40ef47950 */ /* 0x001fea0003c3ffff */
.L_x_77:
        /* <DEDUP_REMOVED lines=13> */
.L_x_736:


//--------------------- .text._Z36filter_and_rank_opportunities_kernelPK15ArbitrageResultPS_Pjj --------------------------
	.section	.text._Z36filter_and_rank_opportunities_kernelPK15ArbitrageResultPS_Pjj,"ax",@progbits
	.align	128
        .global         _Z36filter_and_rank_opportunities_kernelPK15ArbitrageResultPS_Pjj
        .type           _Z36filter_and_rank_opportunities_kernelPK15ArbitrageResultPS_Pjj,@function
        .size           _Z36filter_and_rank_opportunities_kernelPK15ArbitrageResultPS_Pjj,(.L_x_749 - _Z36filter_and_rank_opportunities_kernelPK15ArbitrageResultPS_Pjj)
        .other          _Z36filter_and_rank_opportunities_kernelPK15ArbitrageResultPS_Pjj,@"STO_CUDA_ENTRY STV_DEFAULT"
_Z36filter_and_rank_opportunities_kernelPK15ArbitrageResultPS_Pjj:
.text._Z36filter_and_rank_opportunities_kernelPK15ArbitrageResultPS_Pjj:
[----:B------:R-:W-:Y:S01]  /*0000*/  LDC R1, c[0x0][0x37c] ;  /* 0x0000df00ff017b82 */ /* 0x000fe20000000800 */
[----:B------:R-:W0:Y:S07]  /*0010*/  S2R R5, SR_TID.X ;  /* 0x0000000000057919 */ /* 0x000e2e0000002100 */
[----:B------:R-:W1:Y:S01]  /*0020*/  S2UR UR4, SR_CTAID.X ;  /* 0x00000000000479c3 */ /* 0x000e620000002500 */
[----:B------:R-:W2:Y:S01]  /*0030*/  LDCU UR5, c[0x0][0x398] ;  /* 0x00007300ff0577ac */ /* 0x000ea20008000800 */
[----:B------:R-:W-:Y:S01]  /*0040*/  BSSY.RECONVERGENT B0, `(.L_x_78) ;  /* 0x0000043000007945 */ /* 0x000fe20003800200 */
[----:B------:R-:W3:Y:S05]  /*0050*/  LDCU.64 UR6, c[0x0][0x358] ;  /* 0x00006b00ff0677ac */ /* 0x000eea0008000a00 */
[----:B------:R-:W1:Y:S01]  /*0060*/  LDC R2, c[0x0][0x360] ;  /* 0x0000d800ff027b82 */ /* 0x000e620000000800 */
[----:B0-----:R-:W-:-:S13]  /*0070*/  ISETP.NE.AND P0, PT, R5, RZ, PT ;  /* 0x000000ff0500720c */ /* 0x001fda0003f05270 */
[----:B------:R-:W0:Y:S01]  /*0080*/  @!P0 S2R R3, SR_CgaCtaId ;  /* 0x0000000000038919 */ /* 0x000e220000008800 */
[----:B------:R-:W-:-:S04]  /*0090*/  @!P0 MOV R0, 0x400 ;  /* 0x0000040000008802 */ /* 0x000fc80000000f00 */
[----:B0-----:R-:W-:Y:S01]  /*00a0*/  @!P0 LEA R0, R3, R0, 0x18 ;  /* 0x0000000003008211 */ /* 0x001fe200078ec0ff */
[----:B-1----:R-:W-:-:S04]  /*00b0*/  IMAD R3, R2, UR4, R5 ;  /* 0x0000000402037c24 */ /* 0x002fc8000f8e0205 */
[----:B------:R0:W-:Y:S01]  /*00c0*/  @!P0 STS [R0], RZ ;  /* 0x000000ff00008388 */ /* 0x0001e20000000800 */
[----:B------:R-:W-:Y:S01]  /*00d0*/  BAR.SYNC.DEFER_BLOCKING 0x0 ;  /* 0x0000000000007b1d */ /* 0x000fe20000010000 */
[----:B--2---:R-:W-:-:S13]  /*00e0*/  ISETP.GE.U32.AND P1, PT, R3, UR5, PT ;  /* 0x0000000503007c0c */ /* 0x004fda000bf26070 */
[----:B0--3--:R-:W-:Y:S05]  /*00f0*/  @P1 BRA `(.L_x_79) ;  /* 0x0000000000dc1947 */ /* 0x009fea0003800000 */
[----:B------:R-:W0:Y:S02]  /*0100*/  LDC.64 R4, c[0x0][0x380] ;  /* 0x0000e000ff047b82 */ /* 0x000e240000000a00 */
[----:B0-----:R-:W-:-:S05]  /*0110*/  IMAD.WIDE.U32 R4, R3, 0x34, R4 ;  /* 0x0000003403047825 */ /* 0x001fca00078e0004 */
[----:B------:R-:W2:Y:S02]  /*0120*/  LDG.E.U8.CONSTANT R0, desc[UR6][R4.64+0x30] ;  /* 0x0000300604007981 */ /* 0x000ea4000c1e9100 */
[----:B--2---:R-:W-:-:S13]  /*0130*/  ISETP.NE.AND P1, PT, R0, RZ, PT ;  /* 0x000000ff0000720c */ /* 0x004fda0003f25270 */
[----:B------:R-:W-:Y:S05]  /*0140*/  @!P1 BRA `(.L_x_79) ;  /* 0x0000000000c89947 */ /* 0x000fea0003800000 */
[----:B------:R-:W0:Y:S01]  /*0150*/  S2R R6, SR_LANEID ;  /* 0x0000000000067919 */ /* 0x000e220000000000 */
[----:B------:R-:W1:Y:S01]  /*0160*/  S2UR UR5, SR_CgaCtaId ;  /* 0x00000000000579c3 */ /* 0x000e620000008800 */
[----:B------:R-:W-:Y:S01]  /*0170*/  VOTEU.ANY UR8, UPT, PT ;  /* 0x0000000000087886 */ /* 0x000fe200038e0100 */
[----:B------:R-:W-:Y:S01]  /*0180*/  UMOV UR4, 0x400 ;  /* 0x0000040000047882 */ /* 0x000fe20000000000 */
[----:B------:R-:W0:Y:S08]  /*0190*/  FLO.U32 R3, UR8 ;  /* 0x0000000800037d00 */ /* 0x000e3000080e0000 */
[----:B------:R-:W2:Y:S01]  /*01a0*/  POPC R2, UR8 ;  /* 0x0000000800027d09 */ /* 0x000ea20008000000 */
[----:B-1----:R-:W-:Y:S01]  /*01b0*/  ULEA UR4, UR5, UR4, 0x18 ;  /* 0x0000000405047291 */ /* 0x002fe2000f8ec0ff */
[----:B0-----:R-:W-:-:S02]  /*01c0*/  ISETP.EQ.U32.AND P1, PT, R3, R6, PT ;  /* 0x000000060300720c */ /* 0x001fc40003f22070 */
[----:B------:R-:W0:Y:S11]  /*01d0*/  S2R R6, SR_LTMASK ;  /* 0x0000000000067919 */ /* 0x000e360000003900 */
[----:B--2---:R-:W1:Y:S01]  /*01e0*/  @P1 ATOMS.ADD R2, [UR4], R2 ;  /* 0x00000002ff02198c */ /* 0x004e620008000004 */
[----:B0-----:R-:W-:-:S03]  /*01f0*/  LOP3.LUT R6, R6, UR8, RZ, 0xc0, !PT ;  /* 0x0000000806067c12 */ /* 0x001fc6000f8ec0ff */
[----:B-1----:R-:W0:Y:S03]  /*0200*/  SHFL.IDX PT, R7, R2, R3, 0x1f ;  /* 0x00001f0302077589 */ /* 0x002e2600000e0000 */
[----:B------:R-:W0:Y:S02]  /*0210*/  POPC R6, R6 ;  /* 0x0000000600067309 */ /* 0x000e240000000000 */
[----:B0-----:R-:W-:-:S05]  /*0220*/  IMAD.IADD R7, R7, 0x1, R6 ;  /* 0x0000000107077824 */ /* 0x001fca00078e0206 */
[----:B------:R-:W-:-:S13]  /*0230*/  ISETP.GT.U32.AND P1, PT, R7, 0x3e7, PT ;  /* 0x000003e70700780c */ /* 0x000fda0003f24070 */
[----:B------:R-:W-:Y:S05]  /*0240*/  @P1 BRA `(.L_x_79) ;  /* 0x0000000000881947 */ /* 0x000fea0003800000 */
[----:B------:R-:W2:Y:S01]  /*0250*/  LDG.E.U16.CONSTANT R8, desc[UR6][R4.64+0x32] ;  /* 0x0000320604087981 */ /* 0x000ea2000c1e9500 */
[----:B------:R-:W0:Y:S03]  /*0260*/  LDC.64 R2, c[0x0][0x388] ;  /* 0x0000e200ff027b82 */ /* 0x000e260000000a00 */
[----:B------:R-:W3:Y:S04]  /*0270*/  LDG.E.U8.CONSTANT R10, desc[UR6][R4.64+0x31] ;  /* 0x00003106040a7981 */ /* 0x000ee8000c1e9100 */
[----:B------:R-:W4:Y:S04]  /*0280*/  LDG.E.CONSTANT R9, desc[UR6][R4.64] ;  /* 0x0000000604097981 */ /* 0x000f28000c1e9900 */
[----:B------:R-:W5:Y:S04]  /*0290*/  LDG.E.CONSTANT R11, desc[UR6][R4.64+0x4] ;  /* 0x00000406040b7981 */ /* 0x000f68000c1e9900 */
        /* <DEDUP_REMOVED lines=9> */
[----:B------:R-:W5:Y:S01]  /*0330*/  LDG.E.CONSTANT R6, desc[UR6][R4.64+0x2c] ;  /* 0x00002c0604067981 */ /* 0x000f62000c1e9900 */
[----:B0-----:R-:W-:Y:S01]  /*0340*/  IMAD.WIDE.U32 R2, R7, 0x34, R2 ;  /* 0x0000003407027825 */ /* 0x001fe200078e0002 */
[----:B--2---:R-:W-:-:S02]  /*0350*/  PRMT R7, R8, 0x7770, RZ ;  /* 0x0000777008077816 */ /* 0x004fc400000000ff */
[----:B------:R-:W-:Y:S02]  /*0360*/  PRMT R8, R8, 0x7771, RZ ;  /* 0x0000777108087816 */ /* 0x000fe400000000ff */
[----:B---3--:R-:W-:Y:S02]  /*0370*/  PRMT R10, R0, 0x3340, R10 ;  /* 0x00003340000a7816 */ /* 0x008fe4000000000a */
[----:B------:R-:W-:-:S04]  /*0380*/  PRMT R7, R7, 0x3340, R8 ;  /* 0x0000334007077816 */ /* 0x000fc80000000008 */
[----:B------:R-:W-:Y:S01]  /*0390*/  PRMT R7, R10, 0x5410, R7 ;  /* 0x000054100a077816 */ /* 0x000fe20000000007 */
[----:B----4-:R0:W-:Y:S04]  /*03a0*/  STG.E desc[UR6][R2.64], R9 ;  /* 0x0000000902007986 */ /* 0x0101e8000c101906 */
[----:B-----5:R0:W-:Y:S04]  /*03b0*/  STG.E desc[UR6][R2.64+0x4], R11 ;  /* 0x0000040b02007986 */ /* 0x0201e8000c101906 */
[----:B------:R0:W-:Y:S04]  /*03c0*/  STG.E desc[UR6][R2.64+0x8], R13 ;  /* 0x0000080d02007986 */ /* 0x0001e8000c101906 */
        /* <DEDUP_REMOVED lines=9> */
[----:B------:R0:W-:Y:S02]  /*0460*/  STG.E desc[UR6][R2.64+0x30], R7 ;  /* 0x0000300702007986 */ /* 0x0001e4000c101906 */
.L_x_79:
[----:B------:R-:W-:Y:S05]  /*0470*/  BSYNC.RECONVERGENT B0 ;  /* 0x0000000000007941 */ /* 0x000fea0003800200 */
.L_x_78:
[----:B------:R-:W-:Y:S06]  /*0480*/  BAR.SYNC.DEFER_BLOCKING 0x0 ;  /* 0x0000000000007b1d */ /* 0x000fec0000010000 */
[----:B------:R-:W-:Y:S05]  /*0490*/  @P0 EXIT ;  /* 0x000000000000094d */ /* 0x000fea0003800000 */
[----:B------:R-:W1:Y:S01]  /*04a0*/  S2UR UR5, SR_CgaCtaId ;  /* 0x00000000000579c3 */ /* 0x000e620000008800 */
[----:B------:R-:W-:-:S07]  /*04b0*/  UMOV UR4, 0x400 ;  /* 0x0000040000047882 */ /* 0x000fce0000000000 */
[----:B0-----:R-:W0:Y:S01]  /*04c0*/  LDC.64 R2, c[0x0][0x390] ;  /* 0x0000e400ff027b82 */ /* 0x001e220000000a00 */
[----:B-1----:R-:W-:-:S09]  /*04d0*/  ULEA UR4, UR5, UR4, 0x18 ;  /* 0x0000000405047291 */ /* 0x002fd2000f8ec0ff */
[----:B------:R-:W0:Y:S04]  /*04e0*/  LDS R5, [UR4] ;  /* 0x00000004ff057984 */ /* 0x000e280008000800 */
[----:B0-----:R-:W-:Y:S01]  /*04f0*/  REDG.E.ADD.STRONG.GPU desc[UR6][R2.64], R5 ;  /* 0x000000050200798e */ /* 0x001fe2000c12e106 */
[----:B------:R-:W-:Y:S05]  /*0500*/  EXIT ;  /* 0x000000000000794d */ /* 0x000fea0003800000 */
.L_x_80:
        /* <DEDUP_REMOVED lines=15> */
.L_x_749:


//--------------------- .text._Z28cross_chain_arbitrage_kernelPK9PriceDataP15ArbitrageResultPK8GasPricejjf --------------------------
	.section	.text._Z28cross_chain_arbitrage_kernelPK9PriceDataP15ArbitrageResultPK8GasPricejjf,"ax",@progbits
	.align	128
        .global         _Z28cross_chain_arbitrage_kernelPK9PriceDataP15ArbitrageResultPK8GasPricejjf
        .type           _Z28cross_chain_arbitrage_kernelPK9PriceDataP15ArbitrageResultPK8GasPricejjf,@function
        .size           _Z28cross_chain_arbitrage_kernelPK9PriceDataP15ArbitrageResultPK8GasPricejjf,(.L_x_738 - _Z28cross_chain_arbitrage_kernelPK9PriceDataP15ArbitrageResultPK8GasPricejjf)
        .other          _Z28cross_chain_arbitrage_kernelPK9PriceDataP15ArbitrageResultPK8GasPricejjf,@"STO_CUDA_ENTRY STV_DEFAULT"
_Z28cross_chain_arbitrage_kernelPK9PriceDataP15ArbitrageResultPK8GasPricejjf:
.text._Z28cross_chain_arbitrage_kernelPK9PriceDataP15ArbitrageResultPK8GasPricejjf:
[----:B------:R-:W-:Y:S08]  /*0000*/  LDC R1, c[0x0][0x37c] ;  /* 0x0000df00ff017b82 */ /* 0x000ff00000000800 */
[----:B------:R-:W0:Y:S01]  /*0010*/  LDC R7, c[0x0][0x398] ;  /* 0x0000e600ff077b82 */ /* 0x000e220000000800 */
[----:B------:R-:W1:Y:S07]  /*0020*/  S2R R4, SR_TID.X ;  /* 0x0000000000047919 */ /* 0x000e6e0000002100 */
[----:B------:R-:W1:Y:S08]  /*0030*/  S2UR UR4, SR_CTAID.X ;  /* 0x00000000000479c3 */ /* 0x000e700000002500 */
[----:B------:R-:W1:Y:S01]  /*0040*/  LDC R5, c[0x0][0x360] ;  /* 0x0000d800ff057b82 */ /* 0x000e620000000800 */
[----:B0-----:R-:W-:-:S04]  /*0050*/  VIADD R0, R7, 0xffffffff ;  /* 0xffffffff07007836 */ /* 0x001fc80000000000 */
[----:B------:R-:W-:-:S05]  /*0060*/  IMAD R2, R0, R7, RZ ;  /* 0x0000000700027224 */ /* 0x000fca00078e02ff */
[----:B------:R-:W-:Y:S01]  /*0070*/  SHF.R.U32.HI R2, RZ, 0x1, R2 ;  /* 0x00000001ff027819 */ /* 0x000fe20000011602 */
[----:B-1----:R-:W-:-:S05]  /*0080*/  IMAD R5, R5, UR4, R4 ;  /* 0x0000000405057c24 */ /* 0x002fca000f8e0204 */
[----:B------:R-:W-:-:S13]  /*0090*/  ISETP.GE.U32.AND P0, PT, R5, R2, PT ;  /* 0x000000020500720c */ /* 0x000fda0003f06070 */
[----:B------:R-:W-:Y:S05]  /*00a0*/  @P0 EXIT ;  /* 0x000000000000094d */ /* 0x000fea0003800000 */
[----:B------:R-:W-:Y:S01]  /*00b0*/  ISETP.GE.U32.AND P0, PT, R5, R0, PT ;  /* 0x000000000500720c */ /* 0x000fe20003f06070 */
[----:B------:R-:W0:Y:S01]  /*00c0*/  LDCU.64 UR6, c[0x0][0x358] ;  /* 0x00006b00ff0677ac */ /* 0x000e220008000a00 */
[----:B------:R-:W-:Y:S01]  /*00d0*/  BSSY.RECONVERGENT B0, `(.L_x_81) ;  /* 0x000000e000007945 */ /* 0x000fe20003800200 */
[----:B------:R-:W-:Y:S01]  /*00e0*/  IMAD.MOV.U32 R6, RZ, RZ, RZ ;  /* 0x000000ffff067224 */ /* 0x000fe200078e00ff */
[----:B------:R-:W-:-:S09]  /*00f0*/  MOV R3, R5 ;  /* 0x0000000500037202 */ /* 0x000fd20000000f00 */
[----:B------:R-:W-:Y:S05]  /*0100*/  @!P0 BRA `(.L_x_82) ;  /* 0x0000000000288947 */ /* 0x000fea0003800000 */
[----:B------:R-:W-:Y:S01]  /*0110*/  BSSY.RECONVERGENT B1, `(.L_x_83) ;  /* 0x0000008000017945 */ /* 0x000fe20003800200 */
[----:B------:R-:W-:Y:S02]  /*0120*/  IMAD.MOV.U32 R2, RZ, RZ, RZ ;  /* 0x000000ffff027224 */ /* 0x000fe400078e00ff */
[----:B------:R-:W-:-:S07]  /*0130*/  IMAD.MOV.U32 R3, RZ, RZ, R5 ;  /* 0x000000ffff037224 */ /* 0x000fce00078e0005 */
.L_x_84:
[----:B------:R-:W-:Y:S02]  /*0140*/  IADD3 R3, PT, PT, R3, -R0, RZ ;  /* 0x8000000003037210 */ /* 0x000fe40007ffe0ff */
[C---:B------:R-:W-:Y:S01]  /*0150*/  IADD3 R0, PT, PT, -R2.reuse, -0x2, R7 ;  /* 0xfffffffe02007810 */ /* 0x040fe20007ffe107 */
[----:B------:R-:W-:-:S03]  /*0160*/  VIADD R2, R2, 0x1 ;  /* 0x0000000102027836 */ /* 0x000fc60000000000 */
[----:B------:R-:W-:-:S13]  /*0170*/  ISETP.GE.U32.AND P0, PT, R3, R0, PT ;  /* 0x000000000300720c */ /* 0x000fda0003f06070 */
[----:B------:R-:W-:Y:S05]  /*0180*/  @P0 BRA `(.L_x_84) ;  /* 0xfffffffc00ec0947 */ /* 0x000fea000383ffff */
[----:B0-----:R-:W-:Y:S05]  /*0190*/  BSYNC.RECONVERGENT B1 ;  /* 0x0000000000017941 */ /* 0x001fea0003800200 */
.L_x_83:
[----:B------:R-:W-:-:S07]  /*01a0*/  IMAD.MOV.U32 R6, RZ, RZ, R2 ;  /* 0x000000ffff067224 */ /* 0x000fce00078e0002 */
.L_x_82:
[----:B0-----:R-:W-:Y:S05]  /*01b0*/  BSYNC.RECONVERGENT B0 ;  /* 0x0000000000007941 */ /* 0x001fea0003800200 */
.L_x_81:
[----:B------:R-:W0:Y:S01]  /*01c0*/  LDC.64 R16, c[0x0][0x380] ;  /* 0x0000e000ff107b82 */ /* 0x000e220000000a00 */
[C---:B------:R-:W-:Y:S01]  /*01d0*/  IADD3 R7, PT, PT, R6.reuse, 0x1, R3 ;  /* 0x0000000106077810 */ /* 0x040fe20007ffe003 */
[----:B0-----:R-:W-:-:S04]  /*01e0*/  IMAD.WIDE.U32 R18, R6, 0x28, R16 ;  /* 0x0000002806127825 */ /* 0x001fc800078e0010 */
[----:B------:R-:W-:Y:S01]  /*01f0*/  IMAD.WIDE.U32 R16, R7, 0x28, R16 ;  /* 0x0000002807107825 */ /* 0x000fe200078e0010 */
[----:B------:R-:W2:Y:S04]  /*0200*/  LDG.E.CONSTANT R0, desc[UR6][R18.64+0x1c] ;  /* 0x00001c0612007981 */ /* 0x000ea8000c1e9900 */
[----:B------:R-:W2:Y:S01]  /*0210*/  LDG.E.CONSTANT R8, desc[UR6][R16.64+0x1c] ;  /* 0x00001c0610087981 */ /* 0x000ea2000c1e9900 */
[----:B------:R-:W-:Y:S01]  /*0220*/  BSSY.RECONVERGENT B0, `(.L_x_85) ;  /* 0x000000e000007945 */ /* 0x000fe20003800200 */
[----:B--2---:R-:W-:-:S13]  /*0230*/  ISETP.NE.AND P0, PT, R0, R8, PT ;  /* 0x000000080000720c */ /* 0x004fda0003f05270 */
[----:B------:R-:W-:Y:S05]  /*0240*/  @!P0 BRA `(.L_x_86) ;  /* 0x00000000002c8947 */ /* 0x000fea0003800000 */
[----:B------:R-:W2:Y:S02]  /*0250*/  LDG.E.U8.CONSTANT R2, desc[UR6][R18.64+0x24] ;  /* 0x0000240612027981 */ /* 0x000ea4000c1e9100 */
[----:B--2---:R-:W-:-:S13]  /*0260*/  ISETP.NE.AND P0, PT, R2, RZ, PT ;  /* 0x000000ff0200720c */ /* 0x004fda0003f05270 */
[----:B------:R-:W-:Y:S05]  /*0270*/  @!P0 BRA `(.L_x_86) ;  /* 0x0000000000208947 */ /* 0x000fea0003800000 */
[----:B------:R-:W2:Y:S02]  /*0280*/  LDG.E.U8.CONSTANT R2, desc[UR6][R16.64+0x24] ;  /* 0x0000240610027981 */ /* 0x000ea4000c1e9100 */
[----:B--2---:R-:W-:-:S13]  /*0290*/  ISETP.NE.AND P0, PT, R2, RZ, PT ;  /* 0x000000ff0200720c */ /* 0x004fda0003f05270 */
[----:B------:R-:W-:Y:S05]  /*02a0*/  @!P0 BRA `(.L_x_86) ;  /* 0x0000000000148947 */ /* 0x000fea0003800000 */
[----:B------:R-:W2:Y:S04]  /*02b0*/  LDG.E.CONSTANT R2, desc[UR6][R18.64+0x18] ;  /* 0x0000180612027981 */ /* 0x000ea8000c1e9900 */
[----:B------:R-:W2:Y:S02]  /*02c0*/  LDG.E.CONSTANT R3, desc[UR6][R16.64+0x18] ;  /* 0x0000180610037981 */ /* 0x000ea4000c1e9900 */
[----:B--2---:R-:W-:-:S04]  /*02d0*/  LOP3.LUT R2, R3, R2, RZ, 0x3c, !PT ;  /* 0x0000000203027212 */ /* 0x004fc800078e3cff */
[----:B------:R-:W-:-:S13]  /*02e0*/  ISETP.GE.U32.AND P0, PT, R2, 0x10000, PT ;  /* 0x000100000200780c */ /* 0x000fda0003f06070 */
[----:B------:R-:W-:Y:S05]  /*02f0*/  @!P0 BRA `(.L_x_87) ;  /* 0x0000000000148947 */ /* 0x000fea0003800000 */
.L_x_86:
[----:B------:R-:W-:Y:S05]  /*0300*/  BSYNC.RECONVERGENT B0 ;  /* 0x0000000000007941 */ /* 0x000fea0003800200 */
.L_x_85:
[----:B------:R-:W0:Y:S02]  /*0310*/  LDC.64 R2, c[0x0][0x388] ;  /* 0x0000e200ff027b82 */ /* 0x000e240000000a00 */
[----:B0-----:R-:W-:-:S05]  /*0320*/  IMAD.WIDE.U32 R2, R5, 0x34, R2 ;  /* 0x0000003405027825 */ /* 0x001fca00078e0002 */
[----:B------:R-:W-:Y:S01]  /*0330*/  STG.E.U8 desc[UR6][R2.64+0x30], RZ ;  /* 0x000030ff02007986 */ /* 0x000fe2000c101106 */
[----:B------:R-:W-:Y:S05]  /*0340*/  EXIT ;  /* 0x000000000000794d */ /* 0x000fea0003800000 */
.L_x_87:
[----:B------:R-:W2:Y:S04]  /*0350*/  LDG.E.CONSTANT R10, desc[UR6][R18.64+0x4] ;  /* 0x00000406120a7981 */ /* 0x000ea8000c1e9900 */
[----:B------:R-:W2:Y:S01]  /*0360*/  LDG.E.CONSTANT R3, desc[UR6][R16.64] ;  /* 0x0000000610037981 */ /* 0x000ea2000c1e9900 */
[----:B------:R-:W-:Y:S01]  /*0370*/  BSSY.RECONVERGENT B3, `(.L_x_88) ;  /* 0x0000029000037945 */ /* 0x000fe20003800200 */
[----:B--2---:R-:W-:-:S13]  /*0380*/  FSETP.GEU.AND P0, PT, R10, R3, PT ;  /* 0x000000030a00720b */ /* 0x004fda0003f0e000 */
[----:B------:R-:W-:Y:S05]  /*0390*/  @P0 BRA `(.L_x_89) ;  /* 0x0000000000440947 */ /* 0x000fea0003800000 */
[----:B------:R-:W0:Y:S01]  /*03a0*/  MUFU.RCP R2, R10 ;  /* 0x0000000a00027308 */ /* 0x000e220000001000 */
[C---:B------:R-:W-:Y:S01]  /*03b0*/  FADD R3, -R10.reuse, R3 ;  /* 0x000000030a037221 */ /* 0x040fe20000000100 */
[----:B------:R-:W-:Y:S06]  /*03c0*/  BSSY.RECONVERGENT B4, `(.L_x_90) ;  /* 0x000000b000047945 */ /* 0x000fec0003800200 */
        /* <DEDUP_REMOVED lines=9> */
[----:B------:R-:W-:Y:S05]  /*0460*/  CALL.REL.NOINC `($__internal_4_$__cuda_sm3x_div_rn_noftz_f32_slowpath) ;  /* 0x0000003400487944 */ /* 0x000fea0003c00000 */
.L_x_91:
[----:B------:R-:W-:Y:S05]  /*0470*/  BSYNC.RECONVERGENT B4 ;  /* 0x0000000000047941 */ /* 0x000fea0003800200 */
.L_x_90:
[----:B------:R-:W-:Y:S02]  /*0480*/  IMAD.MOV.U32 R9, RZ, RZ, R2 ;  /* 0x000000ffff097224 */ /* 0x000fe400078e0002 */
[----:B------:R-:W-:Y:S01]  /*0490*/  IMAD.MOV.U32 R10, RZ, RZ, R0 ;  /* 0x000000ffff0a7224 */ /* 0x000fe200078e0000 */
[----:B------:R-:W-:Y:S06]  /*04a0*/  BRA `(.L_x_92) ;  /* 0x0000000000547947 */ /* 0x000fec0003800000 */
.L_x_89:
[----:B------:R-:W2:Y:S04]  /*04b0*/  LDG.E.CONSTANT R10, desc[UR6][R16.64+0x4] ;  /* 0x00000406100a7981 */ /* 0x000ea8000c1e9900 */
[----:B------:R-:W2:Y:S02]  /*04c0*/  LDG.E.CONSTANT R3, desc[UR6][R18.64] ;  /* 0x0000000612037981 */ /* 0x000ea4000c1e9900 */
        /* <DEDUP_REMOVED lines=15> */
.L_x_95:
[----:B------:R-:W-:Y:S05]  /*05c0*/  BSYNC.RECONVERGENT B4 ;  /* 0x0000000000047941 */ /* 0x000fea0003800200 */
.L_x_94:
[----:B------:R-:W-:Y:S01]  /*05d0*/  IMAD.MOV.U32 R10, RZ, RZ, R8 ;  /* 0x000000ffff0a7224 */ /* 0x000fe200078e0008 */
[----:B------:R-:W-:Y:S01]  /*05e0*/  MOV R8, R0 ;  /* 0x0000000000087202 */ /* 0x000fe20000000f00 */
[----:B------:R-:W-:-:S07]  /*05f0*/  IMAD.MOV.U32 R9, RZ, RZ, R2 ;  /* 0x000000ffff097224 */ /* 0x000fce00078e0002 */
.L_x_92:
[----:B------:R-:W-:Y:S05]  /*0600*/  BSYNC.RECONVERGENT B3 ;  /* 0x0000000000037941 */ /* 0x000fea0003800200 */
.L_x_88:
[----:B------:R-:W-:-:S13]  /*0610*/  FSETP.GEU.AND P0, PT, R9, 0.0080000003799796104431, PT ;  /* 0x3c03126f0900780b */ /* 0x000fda0003f0e000 */
[----:B------:R-:W0:Y:S02]  /*0620*/  @!P0 LDC.64 R2, c[0x0][0x388] ;  /* 0x0000e200ff028b82 */ /* 0x000e240000000a00 */
[----:B0-----:R-:W-:-:S05]  /*0630*/  @!P0 IMAD.WIDE.U32 R2, R5, 0x34, R2 ;  /* 0x0000003405028825 */ /* 0x001fca00078e0002 */
[----:B------:R0:W-:Y:S01]  /*0640*/  @!P0 STG.E.U8 desc[UR6][R2.64+0x30], RZ ;  /* 0x000030ff02008986 */ /* 0x0001e2000c101106 */
[----:B------:R-:W-:Y:S05]  /*0650*/  @!P0 EXIT ;  /* 0x000000000000894d */ /* 0x000fea0003800000 */
[----:B------:R-:W2:Y:S04]  /*0660*/  LDG.E.CONSTANT R11, desc[UR6][R18.64+0xc] ;  /* 0x00000c06120b7981 */ /* 0x000ea8000c1e9900 */
[----:B------:R-:W2:Y:S01]  /*0670*/  LDG.E.CONSTANT R13, desc[UR6][R16.64+0xc] ;  /* 0x00000c06100d7981 */ /* 0x000ea2000c1e9900 */
[----:B------:R-:W-:Y:S01]  /*0680*/  IMAD.MOV.U32 R15, RZ, RZ, 0x350637bd ;  /* 0x350637bdff0f7424 */ /* 0x000fe200078e00ff */
[----:B------:R-:W-:Y:S01]  /*0690*/  BSSY.RECONVERGENT B3, `(.L_x_96) ;  /* 0x0000010000037945 */ /* 0x000fe20003800200 */
[----:B------:R-:W-:-:S04]  /*06a0*/  IMAD.MOV.U32 R0, RZ, RZ, 0x49f42400 ;  /* 0x49f42400ff007424 */ /* 0x000fc800078e00ff */
[----:B------:R-:W-:-:S04]  /*06b0*/  FFMA R0, R15, -R0, 1 ;  /* 0x3f8000000f007423 */ /* 0x000fc80000000800 */
[----:B0-----:R-:W-:Y:S01]  /*06c0*/  FFMA R2, R0, R15, 4.9999999873762135394e-07 ;  /* 0x350637bd00027423 */ /* 0x001fe2000000000f */
[----:B------:R-:W-:-:S05]  /*06d0*/  FMUL R0, R9, 20 ;  /* 0x41a0000009007820 */ /* 0x000fca0000400000 */
[----:B------:R-:W-:Y:S02]  /*06e0*/  FMNMX R0, R0, 4, PT ;  /* 0x4080000000007809 */ /* 0x000fe40003800000 */
[----:B--2---:R-:W-:-:S04]  /*06f0*/  FMNMX R3, R11, R13, PT ;  /* 0x0000000d0b037209 */ /* 0x004fc80003800000 */
[----:B------:R-:W0:Y:S01]  /*0700*/  FCHK P0, R3, 2000000 ;  /* 0x49f4240003007902 */ /* 0x000e220000000000 */
[----:B------:R-:W-:-:S04]  /*0710*/  FFMA R4, R3, R2, RZ ;  /* 0x0000000203047223 */ /* 0x000fc800000000ff */
[----:B------:R-:W-:-:S04]  /*0720*/  FFMA R15, R4, -2000000, R3 ;  /* 0xc9f42400040f7823 */ /* 0x000fc80000000003 */
[----:B------:R-:W-:Y:S01]  /*0730*/  FFMA R2, R2, R15, R4 ;  /* 0x0000000f02027223 */ /* 0x000fe20000000004 */
[----:B------:R-:W-:Y:S01]  /*0740*/  HFMA2 R15, -RZ, RZ, 0.81396484375, 0.000785350799560546875 ;  /* 0x3a83126fff0f7431 */ /* 0x000fe200000001ff */
[----:B0-----:R-:W-:Y:S06]  /*0750*/  @!P0 BRA `(.L_x_97) ;  /* 0x00000000000c8947 */ /* 0x001fec0003800000 */
[----:B------:R-:W-:Y:S01]  /*0760*/  IMAD.MOV.U32 R2, RZ, RZ, 0x49f42400 ;  /* 0x49f42400ff027424 */ /* 0x000fe200078e00ff */
[----:B------:R-:W-:-:S07]  /*0770*/  MOV R4, 0x790 ;  /* 0x0000079000047802 */ /* 0x000fce0000000f00 */
[----:B------:R-:W-:Y:S05]  /*0780*/  CALL.REL.NOINC `($__internal_4_$__cuda_sm3x_div_rn_noftz_f32_slowpath) ;  /* 0x0000003000807944 */ /* 0x000fea0003c00000 */
.L_x_97:
[----:B------:R-:W-:Y:S05]  /*0790*/  BSYNC.RECONVERGENT B3 ;  /* 0x0000000000037941 */ /* 0x000fea0003800200 */
.L_x_96:
[----:B------:R-:W-:Y:S01]  /*07a0*/  VIADD R3, R2, 0xf3000000 ;  /* 0xf300000002037836 */ /* 0x000fe20000000000 */
[----:B------:R0:W1:Y:S01]  /*07b0*/  MUFU.RSQ R21, R2 ;  /* 0x0000000200157308 */ /* 0x0000620000001400 */
[----:B------:R-:W-:Y:S03]  /*07c0*/  BSSY.RECONVERGENT B1, `(.L_x_98) ;  /* 0x000000b000017945 */ /* 0x000fe60003800200 */
[----:B------:R-:W-:-:S13]  /*07d0*/  ISETP.GT.U32.AND P0, PT, R3, 0x727fffff, PT ;  /* 0x727fffff0300780c */ /* 0x000fda0003f04070 */
[----:B01----:R-:W-:Y:S05]  /*07e0*/  @!P0 BRA `(.L_x_99) ;  /* 0x0000000000108947 */ /* 0x003fea0003800000 */
[----:B------:R-:W-:-:S07]  /*07f0*/  MOV R23, 0x810 ;  /* 0x0000081000177802 */ /* 0x000fce0000000f00 */
[----:B------:R-:W-:Y:S05]  /*0800*/  CALL.REL.NOINC `($__internal_3_$__cuda_sm20_sqrt_rn_f32_slowpath) ;  /* 0x0000003000047944 */ /* 0x000fea0003c00000 */
[----:B------:R-:W-:Y:S01]  /*0810*/  MOV R2, R4 ;  /* 0x0000000400027202 */ /* 0x000fe20000000f00 */
[----:B------:R-:W-:Y:S06]  /*0820*/  BRA `(.L_x_100) ;  /* 0x0000000000107947 */ /* 0x000fec0003800000 */
.L_x_99:
[C---:B------:R-:W-:Y:S01]  /*0830*/  FMUL.FTZ R3, R21.reuse, R2 ;  /* 0x0000000215037220 */ /* 0x040fe20000410000 */
[----:B------:R-:W-:-:S03]  /*0840*/  FMUL.FTZ R4, R21, 0.5 ;  /* 0x3f00000015047820 */ /* 0x000fc60000410000 */
[----:B------:R-:W-:-:S04]  /*0850*/  FFMA R2, -R3, R3, R2 ;  /* 0x0000000303027223 */ /* 0x000fc80000000102 */
[----:B------:R-:W-:-:S07]  /*0860*/  FFMA R2, R2, R4, R3 ;  /* 0x0000000402027223 */ /* 0x000fce0000000003 */
.L_x_100:
[----:B------:R-:W-:Y:S05]  /*0870*/  BSYNC.RECONVERGENT B1 ;  /* 0x0000000000017941 */ /* 0x000fea0003800200 */
.L_x_98:
[C---:B------:R-:W-:Y:S01]  /*0880*/  ISETP.NE.AND P0, PT, R8.reuse, 0x89, PT ;  /* 0x000000890800780c */ /* 0x040fe20003f05270 */
[----:B------:R-:W0:Y:S01]  /*0890*/  LDC R20, c[0x0][0x39c] ;  /* 0x0000e700ff147b82 */ /* 0x000e220000000800 */
[----:B------:R-:W-:Y:S01]  /*08a0*/  ISETP.NE.AND P2, PT, R8, 0x1, PT ;  /* 0x000000010800780c */ /* 0x000fe20003f45270 */
[----:B------:R-:W-:Y:S01]  /*08b0*/  HFMA2 R14, -RZ, RZ, 0, 0 ;  /* 0x00000000ff0e7431 */ /* 0x000fe200000001ff */
[C---:B------:R-:W-:Y:S02]  /*08c0*/  ISETP.EQ.AND P0, PT, R10.reuse, 0x1, !P0 ;  /* 0x000000010a00780c */ /* 0x040fe40004702270 */
[----:B------:R-:W-:Y:S02]  /*08d0*/  ISETP.EQ.AND P1, PT, R10, 0x89, !P2 ;  /* 0x000000890a00780c */ /* 0x000fe40005722270 */
[----:B------:R-:W-:Y:S02]  /*08e0*/  FMNMX R2, R2, 2.5, PT ;  /* 0x4020000002027809 */ /* 0x000fe40003800000 */
[----:B------:R-:W-:-:S04]  /*08f0*/  PLOP3.LUT P0, PT, P0, P1, PT, 0xf8, 0x8f ;  /* 0x00000000008f781c */ /* 0x000fc80000703f70 */
[----:B------:R-:W-:-:S09]  /*0900*/  ISETP.NE.OR P4, PT, R10, 0x1, P0 ;  /* 0x000000010a00780c */ /* 0x000fd20000785670 */
[----:B------:R-:W-:Y:S01]  /*0910*/  @!P0 IMAD.MOV.U32 R3, RZ, RZ, 0x3b03126f ;  /* 0x3b03126fff038424 */ /* 0x000fe200078e00ff */
[----:B------:R-:W-:Y:S02]  /*0920*/  @!P0 ISETP.NE.AND P3, PT, R10, 0xa4b1, PT ;  /* 0x0000a4b10a00880c */ /* 0x000fe40003f65270 */
[----:B------:R-:W-:Y:S02]  /*0930*/  @!P0 ISETP.NE.AND P1, PT, R8, 0xa4b1, PT ;  /* 0x0000a4b10800880c */ /* 0x000fe40003f25270 */
[----:B------:R-:W-:Y:S02]  /*0940*/  @!P0 FSEL R3, R3, 0.0015000000130385160446, P2 ;  /* 0x3ac49ba603038808 */ /* 0x000fe40001000000 */
[----:B0-----:R-:W-:Y:S02]  /*0950*/  ISETP.NE.AND P2, PT, R20, RZ, PT ;  /* 0x000000ff1400720c */ /* 0x001fe40003f45270 */
[----:B------:R-:W-:Y:S01]  /*0960*/  @!P0 FSEL R4, R3, 0.0020000000949949026108, !P3 ;  /* 0x3b03126f03048808 */ /* 0x000fe20005800000 */
[----:B------:R-:W-:-:S03]  /*0970*/  FMUL R3, R0, 75000 ;  /* 0x47927c0000037820 */ /* 0x000fc60000400000 */
[----:B------:R-:W-:Y:S01]  /*0980*/  @!P4 FSEL R4, R4, 0.0015000000130385160446, P1 ;  /* 0x3ac49ba60404c808 */ /* 0x000fe20000800000 */
[----:B------:R-:W-:-:S04]  /*0990*/  FMUL R0, R2, R3 ;  /* 0x0000000302007220 */ /* 0x000fc80000400000 */
[----:B------:R-:W-:Y:S02]  /*09a0*/  @!P0 IMAD.MOV.U32 R15, RZ, RZ, R4 ;  /* 0x000000ffff0f8224 */ /* 0x000fe400078e0004 */
[----:B------:R-:W-:Y:S05]  /*09b0*/  @!P2 BRA `(.L_x_101) ;  /* 0x00000024000ca947 */ /* 0x000fea0003800000 */
[C---:B------:R-:W-:Y:S01]  /*09c0*/  ISETP.GE.U32.AND P0, PT, R20.reuse, 0x4, PT ;  /* 0x000000041400780c */ /* 0x040fe20003f06070 */
[----:B------:R-:W-:Y:S01]  /*09d0*/  IMAD.MOV.U32 R14, RZ, RZ, RZ ;  /* 0x000000ffff0e7224 */ /* 0x000fe200078e00ff */
[----:B------:R-:W-:Y:S02]  /*09e0*/  LOP3.LUT R12, R20, 0x3, RZ, 0xc0, !PT ;  /* 0x00000003140c7812 */ /* 0x000fe400078ec0ff */
[----:B------:R-:W-:-:S09]  /*09f0*/  CS2R R22, SRZ ;  /* 0x0000000000167805 */ /* 0x000fd2000001ff00 */
[----:B------:R-:W-:Y:S05]  /*0a00*/  @!P0 BRA `(.L_x_102) ;  /* 0x0000001c00088947 */ /* 0x000fea0003800000 */
[----:B------:R-:W0:Y:S01]  /*0a10*/  LDCU.64 UR4, c[0x0][0x390] ;  /* 0x00007200ff0477ac */ /* 0x000e220008000a00 */
[----:B------:R-:W-:Y:S01]  /*0a20*/  LOP3.LUT R22, R20, 0xfffffffc, RZ, 0xc0, !PT ;  /* 0xfffffffc14167812 */ /* 0x000fe200078ec0ff */
[----:B------:R-:W-:Y:S01]  /*0a30*/  BSSY.RECONVERGENT B3, `(.L_x_102) ;  /* 0x00001bf000037945 */ /* 0x000fe20003800200 */
[----:B------:R-:W-:Y:S02]  /*0a40*/  IMAD.MOV.U32 R14, RZ, RZ, RZ ;  /* 0x000000ffff0e7224 */ /* 0x000fe400078e00ff */
[----:B------:R-:W-:Y:S01]  /*0a50*/  IADD3 R24, PT, PT, -R22, RZ, RZ ;  /* 0x000000ff16187210 */ /* 0x000fe20007ffe1ff */
[----:B0-----:R-:W-:-:S04]  /*0a60*/  UIADD3 UR4, UP0, UPT, UR4, 0x18, URZ ;  /* 0x0000001804047890 */ /* 0x001fc8000ff1e0ff */
[----:B------:R-:W-:Y:S02]  /*0a70*/  UIADD3.X UR5, UPT, UPT, URZ, UR5, URZ, UP0, !UPT ;  /* 0x00000005ff057290 */ /* 0x000fe400087fe4ff */
[----:B------:R-:W-:-:S04]  /*0a80*/  IMAD.U32 R20, RZ, RZ, UR4 ;  /* 0x00000004ff147e24 */ /* 0x000fc8000f8e00ff */
[----:B------:R-:W-:-:S07]  /*0a90*/  IMAD.U32 R21, RZ, RZ, UR5 ;  /* 0x00000005ff157e24 */ /* 0x000fce000f8e00ff */
.L_x_175:
[----:B------:R-:W2:Y:S01]  /*0aa0*/  LDG.E.CONSTANT R27, desc[UR6][R20.64+-0x18] ;  /* 0xffffe806141b7981 */ /* 0x000ea2000c1e9900 */
[----:B------:R-:W-:Y:S01]  /*0ab0*/  IADD3 R24, PT, PT, R24, 0x4, RZ ;  /* 0x0000000418187810 */ /* 0x000fe20007ffe0ff */
[----:B------:R-:W-:Y:S03]  /*0ac0*/  BSSY.RECONVERGENT B4, `(.L_x_103) ;  /* 0x0000035000047945 */ /* 0x000fe60003800200 */
[----:B------:R-:W-:Y:S02]  /*0ad0*/  ISETP.NE.AND P2, PT, R24, RZ, PT ;  /* 0x000000ff1800720c */ /* 0x000fe40003f45270 */
[----:B--2---:R-:W-:-:S13]  /*0ae0*/  ISETP.NE.AND P0, PT, R27, R10, PT ;  /* 0x0000000a1b00720c */ /* 0x004fda0003f05270 */
[----:B-----5:R-:W-:Y:S05]  /*0af0*/  @P0 BRA `(.L_x_104) ;  /* 0x0000000000c40947 */ /* 0x020fea0003800000 */
[----:B------:R0:W5:Y:S04]  /*0b00*/  LDG.E.CONSTANT R25, desc[UR6][R20.64+-0x14] ;  /* 0xffffec0614197981 */ /* 0x000168000c1e9900 */
[----:B------:R0:W5:Y:S01]  /*0b10*/  LDG.E.CONSTANT R26, desc[UR6][R20.64+-0x10] ;  /* 0xfffff006141a7981 */ /* 0x000162000c1e9900 */
[----:B------:R-:W-:Y:S01]  /*0b20*/  ISETP.GT.AND P0, PT, R10, 0x37, PT ;  /* 0x000000370a00780c */ /* 0x000fe20003f04270 */
[----:B------:R-:W-:-:S12]  /*0b30*/  BSSY.RELIABLE B1, `(.L_x_105) ;  /* 0x000001b000017945 */ /* 0x000fd80003800100 */
[----:B0-----:R-:W-:Y:S05]  /*0b40*/  @P0 BRA `(.L_x_106) ;  /* 0x0000000000340947 */ /* 0x001fea0003800000 */
[----:B------:R-:W-:Y:S01]  /*0b50*/  ISETP.NE.AND P0, PT, R10, RZ, PT ;  /* 0x000000ff0a00720c */ /* 0x000fe20003f05270 */
[----:B------:R-:W-:-:S12]  /*0b60*/  IMAD.MOV.U32 R23, RZ, RZ, RZ ;  /* 0x000000ffff177224 */ /* 0x000fd800078e00ff */
[----:B------:R-:W-:Y:S05]  /*0b70*/  @!P0 BREAK.RELIABLE B1 ;  /* 0x0000000000018942 */ /* 0x000fea0003800100 */
[----:B------:R-:W-:Y:S05]  /*0b80*/  @!P0 BRA `(.L_x_104) ;  /* 0x0000000000a08947 */ /* 0x000fea0003800000 */
[----:B------:R-:W-:Y:S02]  /*0b90*/  IMAD.MOV.U32 R3, RZ, RZ, -0x1 ;  /* 0xffffffffff037424 */ /* 0x000fe400078e00ff */
[----:B------:R-:W-:-:S03]  /*0ba0*/  IMAD.MOV.U32 R4, RZ, RZ, 0x3f800000 ;  /* 0x3f800000ff047424 */ /* 0x000fc600078e00ff */
[----:B------:R-:W-:-:S04]  /*0bb0*/  VIADDMNMX.U32 R2, R10, R3, 0xa, PT ;  /* 0x0000000a0a027446 */ /* 0x000fc80003800003 */
[----:B------:R-:W-:-:S04]  /*0bc0*/  SHF.L.U32 R23, R2, 0x2, RZ ;  /* 0x0000000202177819 */ /* 0x000fc800000006ff */
[----:B------:R-:W0:Y:S02]  /*0bd0*/  LDC R2, c[0x2][R23] ;  /* 0x0080000017027b82 */ /* 0x000e240000000800 */
[----:B0-----:R-:W-:-:S04]  /*0be0*/  SHF.R.S32.HI R3, RZ, 0x1f, R2 ;  /* 0x0000001fff037819 */ /* 0x001fc80000011402 */
.L_x_482:
[----:B------:R-:W-:Y:S05]  /*0bf0*/  BRX R2 -0xc00                                                                                                        (*"BRANCH_TARGETS .L_x_107,.L_x_484,.L_x_492"*) ;  /* 0xfffffff402007949 */ /* 0x000fea000383ffff */
.L_x_492:
[----:B------:R-:W-:Y:S01]  /*0c00*/  IMAD.MOV.U32 R4, RZ, RZ, 0x3e4ccccd ;  /* 0x3e4ccccdff047424 */ /* 0x000fe200078e00ff */
[----:B------:R-:W-:Y:S06]  /*0c10*/  BRA `(.L_x_107) ;  /* 0x0000000000307947 */ /* 0x000fec0003800000 */
.L_x_106:
[----:B------:R-:W-:-:S13]  /*0c20*/  ISETP.NE.AND P0, PT, R10, 0xa4b1, PT ;  /* 0x0000a4b10a00780c */ /* 0x000fda0003f05270 */
[----:B------:R-:W-:Y:S05]  /*0c30*/  @!P0 BRA `(.L_x_108) ;  /* 0x0000000000248947 */ /* 0x000fea0003800000 */
[----:B------:R-:W-:-:S13]  /*0c40*/  ISETP.NE.AND P0, PT, R10, 0x89, PT ;  /* 0x000000890a00780c */ /* 0x000fda0003f05270 */
[----:B------:R-:W-:Y:S05]  /*0c50*/  @!P0 BRA `(.L_x_109) ;  /* 0x0000000000148947 */ /* 0x000fea0003800000 */
[----:B------:R-:W-:-:S13]  /*0c60*/  ISETP.NE.AND P0, PT, R10, 0x38, PT ;  /* 0x000000380a00780c */ /* 0x000fda0003f05270 */
[----:B------:R-:W-:Y:S01]  /*0c70*/  @!P0 MOV R4, 0x3dcccccd ;  /* 0x3dcccccd00048802 */ /* 0x000fe20000000f00 */
[----:B------:R-:W-:Y:S06]  /*0c80*/  @!P0 BRA `(.L_x_107) ;  /* 0x0000000000148947 */ /* 0x000fec0003800000 */
.L_x_484:
[----:B------:R-:W-:Y:S01]  /*0c90*/  IMAD.MOV.U32 R4, RZ, RZ, 0x3f000000 ;  /* 0x3f000000ff047424 */ /* 0x000fe200078e00ff */
[----:B------:R-:W-:Y:S06]  /*0ca0*/  BRA `(.L_x_107) ;  /* 0x00000000000c7947 */ /* 0x000fec0003800000 */
.L_x_109:
[----:B------:R-:W-:Y:S01]  /*0cb0*/  IMAD.MOV.U32 R4, RZ, RZ, 0x3d4ccccd ;  /* 0x3d4ccccdff047424 */ /* 0x000fe200078e00ff */
[----:B------:R-:W-:Y:S06]  /*0cc0*/  BRA `(.L_x_107) ;  /* 0x0000000000047947 */ /* 0x000fec0003800000 */
.L_x_108:
[----:B------:R-:W-:-:S07]  /*0cd0*/  HFMA2 R4, -RZ, RZ, 1.6494140625, -0.002735137939453125 ;  /* 0x3e99999aff047431 */ /* 0x000fce00000001ff */
.L_x_107:
[----:B------:R-:W-:Y:S05]  /*0ce0*/  BSYNC.RELIABLE B1 ;  /* 0x0000000000017941 */ /* 0x000fea0003800100 */
.L_x_105:
[----:B-----5:R-:W-:Y:S01]  /*0cf0*/  FMUL R3, R25, 300000 ;  /* 0x48927c0019037820 */ /* 0x020fe20000400000 */
[----:B------:R-:W-:Y:S01]  /*0d00*/  MOV R2, 0x4e6e6b28 ;  /* 0x4e6e6b2800027802 */ /* 0x000fe20000000f00 */
[----:B------:R-:W-:Y:S01]  /*0d10*/  IMAD.MOV.U32 R23, RZ, RZ, 0x3089705f ;  /* 0x3089705fff177424 */ /* 0x000fe200078e00ff */
[----:B------:R-:W-:Y:S01]  /*0d20*/  BSSY.RECONVERGENT B5, `(.L_x_110) ;  /* 0x000000d000057945 */ /* 0x000fe20003800200 */
[----:B------:R-:W-:Y:S02]  /*0d30*/  FMUL R3, R3, R4 ;  /* 0x0000000403037220 */ /* 0x000fe40000400000 */
[----:B------:R-:W-:Y:S02]  /*0d40*/  FFMA R2, R23, -R2, 1 ;  /* 0x3f80000017027423 */ /* 0x000fe40000000802 */
[----:B------:R-:W-:Y:S02]  /*0d50*/  FMUL R3, R26, R3 ;  /* 0x000000031a037220 */ /* 0x000fe40000400000 */
[----:B------:R-:W-:-:S02]  /*0d60*/  FFMA R2, R2, R23, 9.9999997171806853657e-10 ;  /* 0x3089705f02027423 */ /* 0x000fc40000000017 */
[----:B------:R-:W0:Y:S02]  /*0d70*/  FCHK P0, R3, 1.00000000000000000000e+09 ;  /* 0x4e6e6b2803007902 */ /* 0x000e240000000000 */
[----:B------:R-:W-:-:S04]  /*0d80*/  FFMA R4, R3, R2, RZ ;  /* 0x0000000203047223 */ /* 0x000fc800000000ff */
[----:B------:R-:W-:-:S04]  /*0d90*/  FFMA R23, R4, -1.00000000000000000000e+09, R3 ;  /* 0xce6e6b2804177823 */ /* 0x000fc80000000003 */
[----:B------:R-:W-:Y:S01]  /*0da0*/  FFMA R2, R2, R23, R4 ;  /* 0x0000001702027223 */ /* 0x000fe20000000004 */
[----:B0-----:R-:W-:Y:S06]  /*0db0*/  @!P0 BRA `(.L_x_111) ;  /* 0x00000000000c8947 */ /* 0x001fec0003800000 */
[----:B------:R-:W-:Y:S01]  /*0dc0*/  IMAD.MOV.U32 R2, RZ, RZ, 0x4e6e6b28 ;  /* 0x4e6e6b28ff027424 */ /* 0x000fe200078e00ff */
[----:B------:R-:W-:-:S07]  /*0dd0*/  MOV R4, 0xdf0 ;  /* 0x00000df000047802 */ /* 0x000fce0000000f00 */
[----:B------:R-:W-:Y:S05]  /*0de0*/  CALL.REL.NOINC `($__internal_4_$__cuda_sm3x_div_rn_noftz_f32_slowpath) ;  /* 0x0000002800e87944 */ /* 0x000fea0003c00000 */
.L_x_111:
[----:B------:R-:W-:Y:S05]  /*0df0*/  BSYNC.RECONVERGENT B5 ;  /* 0x0000000000057941 */ /* 0x000fea0003800200 */
.L_x_110:
[----:B------:R-:W-:-:S07]  /*0e00*/  MOV R23, R2 ;  /* 0x0000000200177202 */ /* 0x000fce0000000f00 */
.L_x_104:
[----:B------:R-:W-:Y:S05]  /*0e10*/  BSYNC.RECONVERGENT B4 ;  /* 0x0000000000047941 */ /* 0x000fea0003800200 */
.L_x_103:
[----:B------:R-:W-:Y:S01]  /*0e20*/  ISETP.NE.AND P0, PT, R27, R8, PT ;  /* 0x000000081b00720c */ /* 0x000fe20003f05270 */
[----:B------:R-:W-:-:S12]  /*0e30*/  BSSY.RECONVERGENT B4, `(.L_x_112) ;  /* 0x0000034000047945 */ /* 0x000fd80003800200 */
[----:B------:R-:W-:Y:S05]  /*0e40*/  @P0 BRA `(.L_x_113) ;  /* 0x0000000000c80947 */ /* 0x000fea0003800000 */
[----:B-----5:R0:W5:Y:S04]  /*0e50*/  LDG.E.CONSTANT R25, desc[UR6][R20.64+-0x14] ;  /* 0xffffec0614197981 */ /* 0x020168000c1e9900 */
        /* <DEDUP_REMOVED lines=8> */
[----:B------:R-:W-:Y:S01]  /*0ee0*/  MOV R3, 0xffffffff ;  /* 0xffffffff00037802 */ /* 0x000fe20000000f00 */
[----:B------:R-:W-:-:S03]  /*0ef0*/  HFMA2 R4, -RZ, RZ, 1.875, 0 ;  /* 0x3f800000ff047431 */ /* 0x000fc600000001ff */
[----:B------:R-:W-:-:S05]  /*0f00*/  VIADDMNMX.U32 R2, R8, R3, 0xa, PT ;  /* 0x0000000a08027446 */ /* 0x000fca0003800003 */
[----:B------:R-:W-:-:S04]  /*0f10*/  IMAD.SHL.U32 R14, R2, 0x4, RZ ;  /* 0x00000004020e7824 */ /* 0x000fc800078e00ff */
[----:B------:R-:W0:Y:S02]  /*0f20*/  LDC R2, c[0x2][R14+0x2c] ;  /* 0x00800b000e027b82 */ /* 0x000e240000000800 */
[----:B0-----:R-:W-:-:S04]  /*0f30*/  SHF.R.S32.HI R3, RZ, 0x1f, R2 ;  /* 0x0000001fff037819 */ /* 0x001fc80000011402 */
.L_x_494:
[----:B------:R-:W-:Y:S05]  /*0f40*/  BRX R2 -0xf50                                                                                                        (*"BRANCH_TARGETS .L_x_116,.L_x_496,.L_x_504"*) ;  /* 0xfffffff0022c7949 */ /* 0x000fea000383ffff */
.L_x_504:
[----:B------:R-:W-:Y:S01]  /*0f50*/  IMAD.MOV.U32 R4, RZ, RZ, 0x3e4ccccd ;  /* 0x3e4ccccdff047424 */ /* 0x000fe200078e00ff */
[----:B------:R-:W-:Y:S06]  /*0f60*/  BRA `(.L_x_116) ;  /* 0x0000000000307947 */ /* 0x000fec0003800000 */
.L_x_115:
[----:B------:R-:W-:-:S13]  /*0f70*/  ISETP.NE.AND P0, PT, R8, 0xa4b1, PT ;  /* 0x0000a4b10800780c */ /* 0x000fda0003f05270 */
[----:B------:R-:W-:Y:S05]  /*0f80*/  @!P0 BRA `(.L_x_117) ;  /* 0x0000000000248947 */ /* 0x000fea0003800000 */
[----:B------:R-:W-:-:S13]  /*0f90*/  ISETP.NE.AND P0, PT, R8, 0x89, PT ;  /* 0x000000890800780c */ /* 0x000fda0003f05270 */
[----:B------:R-:W-:Y:S05]  /*0fa0*/  @!P0 BRA `(.L_x_118) ;  /* 0x0000000000148947 */ /* 0x000fea0003800000 */
[----:B------:R-:W-:-:S13]  /*0fb0*/  ISETP.NE.AND P0, PT, R8, 0x38, PT ;  /* 0x000000380800780c */ /* 0x000fda0003f05270 */
[----:B------:R-:W-:Y:S01]  /*0fc0*/  @!P0 MOV R4, 0x3dcccccd ;  /* 0x3dcccccd00048802 */ /* 0x000fe20000000f00 */
[----:B------:R-:W-:Y:S06]  /*0fd0*/  @!P0 BRA `(.L_x_116) ;  /* 0x0000000000148947 */ /* 0x000fec0003800000 */
.L_x_496:
[----:B------:R-:W-:Y:S01]  /*0fe0*/  IMAD.MOV.U32 R4, RZ, RZ, 0x3f000000 ;  /* 0x3f000000ff047424 */ /* 0x000fe200078e00ff */
[----:B------:R-:W-:Y:S06]  /*0ff0*/  BRA `(.L_x_116) ;  /* 0x00000000000c7947 */ /* 0x000fec0003800000 */
.L_x_118:
[----:B------:R-:W-:Y:S01]  /*1000*/  HFMA2 R4, -RZ, RZ, 1.32421875, -19.203125 ;  /* 0x3d4ccccdff047431 */ /* 0x000fe200000001ff */
[----:B------:R-:W-:Y:S06]  /*1010*/  BRA `(.L_x_116) ;  /* 0x0000000000047947 */ /* 0x000fec0003800000 */
.L_x_117:
[----:B------:R-:W-:-:S07]  /*1020*/  IMAD.MOV.U32 R4, RZ, RZ, 0x3e99999a ;  /* 0x3e99999aff047424 */ /* 0x000fce00078e00ff */
.L_x_116:
[----:B------:R-:W-:Y:S05]  /*1030*/  BSYNC.RELIABLE B1 ;  /* 0x0000000000017941 */ /* 0x000fea0003800100 */
.L_x_114:
        /* <DEDUP_REMOVED lines=13> */
[----:B------:R-:W-:Y:S01]  /*1110*/  MOV R3, R14 ;  /* 0x0000000e00037202 */ /* 0x000fe20000000f00 */
[----:B------:R-:W-:Y:S01]  /*1120*/  IMAD.MOV.U32 R2, RZ, RZ, 0x4e6e6b28 ;  /* 0x4e6e6b28ff027424 */ /* 0x000fe200078e00ff */
[----:B------:R-:W-:-:S07]  /*1130*/  MOV R4, 0x1150 ;  /* 0x0000115000047802 */ /* 0x000fce0000000f00 */
[----:B------:R-:W-:Y:S05]  /*1140*/  CALL.REL.NOINC `($__internal_4_$__cuda_sm3x_div_rn_noftz_f32_slowpath) ;  /* 0x0000002800107944 */ /* 0x000fea0003c00000 */
.L_x_120:
[----:B------:R-:W-:Y:S05]  /*1150*/  BSYNC.RECONVERGENT B5 ;  /* 0x0000000000057941 */ /* 0x000fea0003800200 */
.L_x_119:
[----:B------:R-:W-:-:S07]  /*1160*/  MOV R14, R2 ;  /* 0x00000002000e7202 */ /* 0x000fce0000000f00 */
.L_x_113:
[----:B------:R-:W-:Y:S05]  /*1170*/  BSYNC.RECONVERGENT B4 ;  /* 0x0000000000047941 */ /* 0x000fea0003800200 */
.L_x_112:
[----:B------:R-:W2:Y:S01]  /*1180*/  LDG.E.CONSTANT R27, desc[UR6][R20.64+-0xc] ;  /* 0xfffff406141b7981 */ /* 0x000ea2000c1e9900 */
[----:B------:R-:W-:Y:S01]  /*1190*/  BSSY.RECONVERGENT B4, `(.L_x_121) ;  /* 0x0000035000047945 */ /* 0x000fe20003800200 */
[----:B--2---:R-:W-:-:S13]  /*11a0*/  ISETP.NE.AND P0, PT, R27, R10, PT ;  /* 0x0000000a1b00720c */ /* 0x004fda0003f05270 */
        /* <DEDUP_REMOVED lines=16> */
.L_x_506:
[----:B------:R-:W-:Y:S05]  /*12b0*/  BRX R2 -0x12c0                                                                                                       (*"BRANCH_TARGETS .L_x_125,.L_x_508,.L_x_516"*) ;  /* 0xffffffec02507949 */ /* 0x000fea000383ffff */
.L_x_516:
[----:B------:R-:W-:Y:S01]  /*12c0*/  IMAD.MOV.U32 R4, RZ, RZ, 0x3e4ccccd ;  /* 0x3e4ccccdff047424 */ /* 0x000fe200078e00ff */
[----:B------:R-:W-:Y:S06]  /*12d0*/  BRA `(.L_x_125) ;  /* 0x0000000000307947 */ /* 0x000fec0003800000 */
.L_x_124:
[----:B------:R-:W-:-:S13]  /*12e0*/  ISETP.NE.AND P0, PT, R10, 0x38, PT ;  /* 0x000000380a00780c */ /* 0x000fda0003f05270 */
[----:B------:R-:W-:Y:S05]  /*12f0*/  @!P0 BRA `(.L_x_126) ;  /* 0x0000000000248947 */ /* 0x000fea0003800000 */
[----:B------:R-:W-:-:S13]  /*1300*/  ISETP.NE.AND P0, PT, R10, 0x89, PT ;  /* 0x000000890a00780c */ /* 0x000fda0003f05270 */
[----:B------:R-:W-:Y:S05]  /*1310*/  @!P0 BRA `(.L_x_127) ;  /* 0x0000000000148947 */ /* 0x000fea0003800000 */
[----:B------:R-:W-:-:S13]  /*1320*/  ISETP.NE.AND P0, PT, R10, 0xa4b1, PT ;  /* 0x0000a4b10a00780c */ /* 0x000fda0003f05270 */
[----:B------:R-:W-:Y:S01]  /*1330*/  @!P0 MOV R4, 0x3e99999a ;  /* 0x3e99999a00048802 */ /* 0x000fe20000000f00 */
[----:B------:R-:W-:Y:S06]  /*1340*/  @!P0 BRA `(.L_x_125) ;  /* 0x0000000000148947 */ /* 0x000fec0003800000 */
.L_x_508:
[----:B------:R-:W-:Y:S01]  /*1350*/  IMAD.MOV.U32 R4, RZ, RZ, 0x3f000000 ;  /* 0x3f000000ff047424 */ /* 0x000fe200078e00ff */
[----:B------:R-:W-:Y:S06]  /*1360*/  BRA `(.L_x_125) ;  /* 0x00000000000c7947 */ /* 0x000fec0003800000 */
.L_x_127:
[----:B------:R-:W-:Y:S01]  /*1370*/  HFMA2 R4, -RZ, RZ, 1.32421875, -19.203125 ;  /* 0x3d4ccccdff047431 */ /* 0x000fe200000001ff */
[----:B------:R-:W-:Y:S06]  /*1380*/  BRA `(.L_x_125) ;  /* 0x0000000000047947 */ /* 0x000fec0003800000 */
.L_x_126:
[----:B------:R-:W-:-:S07]  /*1390*/  IMAD.MOV.U32 R4, RZ, RZ, 0x3dcccccd ;  /* 0x3dcccccdff047424 */ /* 0x000fce00078e00ff */
.L_x_125:
[----:B------:R-:W-:Y:S05]  /*13a0*/  BSYNC.RELIABLE B1 ;  /* 0x0000000000017941 */ /* 0x000fea0003800100 */
.L_x_123:
        /* <DEDUP_REMOVED lines=17> */
.L_x_129:
[----:B------:R-:W-:Y:S05]  /*14c0*/  BSYNC.RECONVERGENT B5 ;  /* 0x0000000000057941 */ /* 0x000fea0003800200 */
.L_x_128:
[----:B------:R-:W-:-:S07]  /*14d0*/  MOV R23, R2 ;  /* 0x0000000200177202 */ /* 0x000fce0000000f00 */
.L_x_122:
[----:B------:R-:W-:Y:S05]  /*14e0*/  BSYNC.RECONVERGENT B4 ;  /* 0x0000000000047941 */ /* 0x000fea0003800200 */
.L_x_121:
        /* <DEDUP_REMOVED lines=18> */
.L_x_518:
[----:B------:R-:W-:Y:S05]  /*1610*/  BRX R2 -0x1620                                                                                                       (*"BRANCH_TARGETS .L_x_134,.L_x_520,.L_x_528"*) ;  /* 0xffffffe802787949 */ /* 0x000fea000383ffff */
.L_x_528:
[----:B------:R-:W-:Y:S01]  /*1620*/  IMAD.MOV.U32 R4, RZ, RZ, 0x3e4ccccd ;  /* 0x3e4ccccdff047424 */ /* 0x000fe200078e00ff */
[----:B------:R-:W-:Y:S06]  /*1630*/  BRA `(.L_x_134) ;  /* 0x0000000000307947 */ /* 0x000fec0003800000 */
.L_x_133:
[----:B------:R-:W-:-:S13]  /*1640*/  ISETP.NE.AND P0, PT, R8, 0x38, PT ;  /* 0x000000380800780c */ /* 0x000fda0003f05270 */
[----:B------:R-:W-:Y:S05]  /*1650*/  @!P0 BRA `(.L_x_135) ;  /* 0x0000000000248947 */ /* 0x000fea0003800000 */
[----:B------:R-:W-:-:S13]  /*1660*/  ISETP.NE.AND P0, PT, R8, 0x89, PT ;  /* 0x000000890800780c */ /* 0x000fda0003f05270 */
[----:B------:R-:W-:Y:S05]  /*1670*/  @!P0 BRA `(.L_x_136) ;  /* 0x0000000000148947 */ /* 0x000fea0003800000 */
[----:B------:R-:W-:-:S13]  /*1680*/  ISETP.NE.AND P0, PT, R8, 0xa4b1, PT ;  /* 0x0000a4b10800780c */ /* 0x000fda0003f05270 */
[----:B------:R-:W-:Y:S01]  /*1690*/  @!P0 MOV R4, 0x3e99999a ;  /* 0x3e99999a00048802 */ /* 0x000fe20000000f00 */
[----:B------:R-:W-:Y:S06]  /*16a0*/  @!P0 BRA `(.L_x_134) ;  /* 0x0000000000148947 */ /* 0x000fec0003800000 */
.L_x_520:
[----:B------:R-:W-:Y:S01]  /*16b0*/  IMAD.MOV.U32 R4, RZ, RZ, 0x3f000000 ;  /* 0x3f000000ff047424 */ /* 0x000fe200078e00ff */
[----:B------:R-:W-:Y:S06]  /*16c0*/  BRA `(.L_x_134) ;  /* 0x00000000000c7947 */ /* 0x000fec0003800000 */
.L_x_136:
[----:B------:R-:W-:Y:S01]  /*16d0*/  HFMA2 R4, -RZ, RZ, 1.32421875, -19.203125 ;  /* 0x3d4ccccdff047431 */ /* 0x000fe200000001ff */
[----:B------:R-:W-:Y:S06]  /*16e0*/  BRA `(.L_x_134) ;  /* 0x0000000000047947 */ /* 0x000fec0003800000 */
.L_x_135:
[----:B------:R-:W-:-:S07]  /*16f0*/  IMAD.MOV.U32 R4, RZ, RZ, 0x3dcccccd ;  /* 0x3dcccccdff047424 */ /* 0x000fce00078e00ff */
.L_x_134:
[----:B------:R-:W-:Y:S05]  /*1700*/  BSYNC.RELIABLE B1 ;  /* 0x0000000000017941 */ /* 0x000fea0003800100 */
.L_x_132:
        /* <DEDUP_REMOVED lines=17> */
.L_x_138:
[----:B------:R-:W-:Y:S05]  /*1820*/  BSYNC.RECONVERGENT B5 ;  /* 0x0000000000057941 */ /* 0x000fea0003800200 */
.L_x_137:
[----:B------:R-:W-:-:S07]  /*1830*/  MOV R14, R2 ;  /* 0x00000002000e7202 */ /* 0x000fce0000000f00 */
.L_x_131:
[----:B------:R-:W-:Y:S05]  /*1840*/  BSYNC.RECONVERGENT B4 ;  /* 0x0000000000047941 */ /* 0x000fea0003800200 */
.L_x_130:
        /* <DEDUP_REMOVED lines=19> */
.L_x_530:
[----:B------:R-:W-:Y:S05]  /*1980*/  BRX R2 -0x1990                                                                                                       (*"BRANCH_TARGETS .L_x_143,.L_x_532,.L_x_540"*) ;  /* 0xffffffe4029c7949 */ /* 0x000fea000383ffff */
.L_x_540:
[----:B------:R-:W-:Y:S01]  /*1990*/  IMAD.MOV.U32 R4, RZ, RZ, 0x3e4ccccd ;  /* 0x3e4ccccdff047424 */ /* 0x000fe200078e00ff */
[----:B------:R-:W-:Y:S06]  /*19a0*/  BRA `(.L_x_143) ;  /* 0x0000000000307947 */ /* 0x000fec0003800000 */
.L_x_142:
[----:B------:R-:W-:-:S13]  /*19b0*/  ISETP.NE.AND P0, PT, R10, 0x38, PT ;  /* 0x000000380a00780c */ /* 0x000fda0003f05270 */
[----:B------:R-:W-:Y:S05]  /*19c0*/  @!P0 BRA `(.L_x_144) ;  /* 0x0000000000248947 */ /* 0x000fea0003800000 */
[----:B------:R-:W-:-:S13]  /*19d0*/  ISETP.NE.AND P0, PT, R10, 0x89, PT ;  /* 0x000000890a00780c */ /* 0x000fda0003f05270 */
[----:B------:R-:W-:Y:S05]  /*19e0*/  @!P0 BRA `(.L_x_145) ;  /* 0x0000000000148947 */ /* 0x000fea0003800000 */
[----:B------:R-:W-:-:S13]  /*19f0*/  ISETP.NE.AND P0, PT, R10, 0xa4b1, PT ;  /* 0x0000a4b10a00780c */ /* 0x000fda0003f05270 */
[----:B------:R-:W-:Y:S01]  /*1a00*/  @!P0 MOV R4, 0x3e99999a ;  /* 0x3e99999a00048802 */ /* 0x000fe20000000f00 */
[----:B------:R-:W-:Y:S06]  /*1a10*/  @!P0 BRA `(.L_x_143) ;  /* 0x0000000000148947 */ /* 0x000fec0003800000 */
.L_x_532:
[----:B------:R-:W-:Y:S01]  /*1a20*/  IMAD.MOV.U32 R4, RZ, RZ, 0x3f000000 ;  /* 0x3f000000ff047424 */ /* 0x000fe200078e00ff */
[----:B------:R-:W-:Y:S06]  /*1a30*/  BRA `(.L_x_143) ;  /* 0x00000000000c7947 */ /* 0x000fec0003800000 */
.L_x_145:
[----:B------:R-:W-:Y:S01]  /*1a40*/  HFMA2 R4, -RZ, RZ, 1.32421875, -19.203125 ;  /* 0x3d4ccccdff047431 */ /* 0x000fe200000001ff */
[----:B------:R-:W-:Y:S06]  /*1a50*/  BRA `(.L_x_143) ;  /* 0x0000000000047947 */ /* 0x000fec0003800000 */
.L_x_144:
[----:B------:R-:W-:-:S07]  /*1a60*/  IMAD.MOV.U32 R4, RZ, RZ, 0x3dcccccd ;  /* 0x3dcccccdff047424 */ /* 0x000fce00078e00ff */
.L_x_143:
[----:B------:R-:W-:Y:S05]  /*1a70*/  BSYNC.RELIABLE B1 ;  /* 0x0000000000017941 */ /* 0x000fea0003800100 */
.L_x_141:
        /* <DEDUP_REMOVED lines=17> */
.L_x_147:
[----:B------:R-:W-:Y:S05]  /*1b90*/  BSYNC.RECONVERGENT B5 ;  /* 0x0000000000057941 */ /* 0x000fea0003800200 */
.L_x_146:
[----:B------:R-:W-:-:S07]  /*1ba0*/  MOV R23, R2 ;  /* 0x0000000200177202 */ /* 0x000fce0000000f00 */
.L_x_140:
[----:B------:R-:W-:Y:S05]  /*1bb0*/  BSYNC.RECONVERGENT B4 ;  /* 0x0000000000047941 */ /* 0x000fea0003800200 */
.L_x_139:
        /* <DEDUP_REMOVED lines=18> */
.L_x_542:
[----:B------:R-:W-:Y:S05]  /*1ce0*/  BRX R2 -0x1cf0                                                                                                       (*"BRANCH_TARGETS .L_x_152,.L_x_544,.L_x_552"*) ;  /* 0xffffffe002c47949 */ /* 0x000fea000383ffff */
.L_x_552:
[----:B------:R-:W-:Y:S01]  /*1cf0*/  IMAD.MOV.U32 R4, RZ, RZ, 0x3e4ccccd ;  /* 0x3e4ccccdff047424 */ /* 0x000fe200078e00ff */
[----:B------:R-:W-:Y:S06]  /*1d00*/  BRA `(.L_x_152) ;  /* 0x0000000000307947 */ /* 0x000fec0003800000 */
.L_x_151:
[----:B------:R-:W-:-:S13]  /*1d10*/  ISETP.NE.AND P0, PT, R8, 0x38, PT ;  /* 0x000000380800780c */ /* 0x000fda0003f05270 */
[----:B------:R-:W-:Y:S05]  /*1d20*/  @!P0 BRA `(.L_x_153) ;  /* 0x0000000000248947 */ /* 0x000fea0003800000 */
[----:B------:R-:W-:-:S13]  /*1d30*/  ISETP.NE.AND P0, PT, R8, 0x89, PT ;  /* 0x000000890800780c */ /* 0x000fda0003f05270 */
[----:B------:R-:W-:Y:S05]  /*1d40*/  @!P0 BRA `(.L_x_154) ;  /* 0x0000000000148947 */ /* 0x000fea0003800000 */
[----:B------:R-:W-:-:S13]  /*1d50*/  ISETP.NE.AND P0, PT, R8, 0xa4b1, PT ;  /* 0x0000a4b10800780c */ /* 0x000fda0003f05270 */
[----:B------:R-:W-:Y:S01]  /*1d60*/  @!P0 MOV R4, 0x3e99999a ;  /* 0x3e99999a00048802 */ /* 0x000fe20000000f00 */
[----:B------:R-:W-:Y:S06]  /*1d70*/  @!P0 BRA `(.L_x_152) ;  /* 0x0000000000148947 */ /* 0x000fec0003800000 */
.L_x_544:
[----:B------:R-:W-:Y:S01]  /*1d80*/  IMAD.MOV.U32 R4, RZ, RZ, 0x3f000000 ;  /* 0x3f000000ff047424 */ /* 0x000fe200078e00ff */
[----:B------:R-:W-:Y:S06]  /*1d90*/  BRA `(.L_x_152) ;  /* 0x00000000000c7947 */ /* 0x000fec0003800000 */
.L_x_154:
[----:B------:R-:W-:Y:S01]  /*1da0*/  HFMA2 R4, -RZ, RZ, 1.32421875, -19.203125 ;  /* 0x3d4ccccdff047431 */ /* 0x000fe200000001ff */
[----:B------:R-:W-:Y:S06]  /*1db0*/  BRA `(.L_x_152) ;  /* 0x0000000000047947 */ /* 0x000fec0003800000 */
.L_x_153:
[----:B------:R-:W-:-:S07]  /*1dc0*/  IMAD.MOV.U32 R4, RZ, RZ, 0x3dcccccd ;  /* 0x3dcccccdff047424 */ /* 0x000fce00078e00ff */
.L_x_152:
[----:B------:R-:W-:Y:S05]  /*1dd0*/  BSYNC.RELIABLE B1 ;  /* 0x0000000000017941 */ /* 0x000fea0003800100 */
.L_x_150:
        /* <DEDUP_REMOVED lines=17> */
.L_x_156:
[----:B------:R-:W-:Y:S05]  /*1ef0*/  BSYNC.RECONVERGENT B5 ;  /* 0x0000000000057941 */ /* 0x000fea0003800200 */
.L_x_155:
[----:B------:R-:W-:-:S07]  /*1f00*/  MOV R14, R2 ;  /* 0x00000002000e7202 */ /* 0x000fce0000000f00 */
.L_x_149:
[----:B------:R-:W-:Y:S05]  /*1f10*/  BSYNC.RECONVERGENT B4 ;  /* 0x0000000000047941 */ /* 0x000fea0003800200 */
.L_x_148:
        /* <DEDUP_REMOVED lines=19> */
.L_x_554:
[----:B------:R-:W-:Y:S05]  /*2050*/  BRX R2 -0x2060                                                                                                       (*"BRANCH_TARGETS .L_x_161,.L_x_556,.L_x_564"*) ;  /* 0xffffffdc02e87949 */ /* 0x000fea000383ffff */
.L_x_564:
[----:B------:R-:W-:Y:S01]  /*2060*/  IMAD.MOV.U32 R4, RZ, RZ, 0x3e4ccccd ;  /* 0x3e4ccccdff047424 */ /* 0x000fe200078e00ff */
[----:B------:R-:W-:Y:S06]  /*2070*/  BRA `(.L_x_161) ;  /* 0x0000000000307947 */ /* 0x000fec0003800000 */
.L_x_160:
[----:B------:R-:W-:-:S13]  /*2080*/  ISETP.NE.AND P0, PT, R10, 0x38, PT ;  /* 0x000000380a00780c */ /* 0x000fda0003f05270 */
[----:B------:R-:W-:Y:S05]  /*2090*/  @!P0 BRA `(.L_x_162) ;  /* 0x0000000000248947 */ /* 0x000fea0003800000 */
[----:B------:R-:W-:-:S13]  /*20a0*/  ISETP.NE.AND P0, PT, R10, 0x89, PT ;  /* 0x000000890a00780c */ /* 0x000fda0003f05270 */
[----:B------:R-:W-:Y:S05]  /*20b0*/  @!P0 BRA `(.L_x_163) ;  /* 0x0000000000148947 */ /* 0x000fea0003800000 */
[----:B------:R-:W-:-:S13]  /*20c0*/  ISETP.NE.AND P0, PT, R10, 0xa4b1, PT ;  /* 0x0000a4b10a00780c */ /* 0x000fda0003f05270 */
[----:B------:R-:W-:Y:S01]  /*20d0*/  @!P0 MOV R4, 0x3e99999a ;  /* 0x3e99999a00048802 */ /* 0x000fe20000000f00 */
[----:B------:R-:W-:Y:S06]  /*20e0*/  @!P0 BRA `(.L_x_161) ;  /* 0x0000000000148947 */ /* 0x000fec0003800000 */
.L_x_556:
[----:B------:R-:W-:Y:S01]  /*20f0*/  IMAD.MOV.U32 R4, RZ, RZ, 0x3f000000 ;  /* 0x3f000000ff047424 */ /* 0x000fe200078e00ff */
[----:B------:R-:W-:Y:S06]  /*2100*/  BRA `(.L_x_161) ;  /* 0x00000000000c7947 */ /* 0x000fec0003800000 */
.L_x_163:
[----:B------:R-:W-:Y:S01]  /*2110*/  HFMA2 R4, -RZ, RZ, 1.32421875, -19.203125 ;  /* 0x3d4ccccdff047431 */ /* 0x000fe200000001ff */
[----:B------:R-:W-:Y:S06]  /*2120*/  BRA `(.L_x_161) ;  /* 0x0000000000047947 */ /* 0x000fec0003800000 */
.L_x_162:
[----:B------:R-:W-:-:S07]  /*2130*/  IMAD.MOV.U32 R4, RZ, RZ, 0x3dcccccd ;  /* 0x3dcccccdff047424 */ /* 0x000fce00078e00ff */
.L_x_161:
[----:B------:R-:W-:Y:S05]  /*2140*/  BSYNC.RELIABLE B1 ;  /* 0x0000000000017941 */ /* 0x000fea0003800100 */
.L_x_159:
        /* <DEDUP_REMOVED lines=17> */
.L_x_165:
[----:B------:R-:W-:Y:S05]  /*2260*/  BSYNC.RECONVERGENT B5 ;  /* 0x0000000000057941 */ /* 0x000fea0003800200 */
.L_x_164:
[----:B------:R-:W-:-:S07]  /*2270*/  MOV R23, R2 ;  /* 0x0000000200177202 */ /* 0x000fce0000000f00 */
.L_x_158:
[----:B------:R-:W-:Y:S05]  /*2280*/  BSYNC.RECONVERGENT B4 ;  /* 0x0000000000047941 */ /* 0x000fea0003800200 */
.L_x_157:
        /* <DEDUP_REMOVED lines=18> */
.L_x_566:
[----:B------:R-:W-:Y:S05]  /*23b0*/  BRX R2 -0x23c0                                                                                                       (*"BRANCH_TARGETS .L_x_170,.L_x_568,.L_x_576"*) ;  /* 0xffffffdc02107949 */ /* 0x000fea000383ffff */
.L_x_576:
[----:B------:R-:W-:Y:S01]  /*23c0*/  IMAD.MOV.U32 R4, RZ, RZ, 0x3e4ccccd ;  /* 0x3e4ccccdff047424 */ /* 0x000fe200078e00ff */
[----:B------:R-:W-:Y:S06]  /*23d0*/  BRA `(.L_x_170) ;  /* 0x0000000000307947 */ /* 0x000fec0003800000 */
.L_x_169:
[----:B------:R-:W-:-:S13]  /*23e0*/  ISETP.NE.AND P0, PT, R8, 0x38, PT ;  /* 0x000000380800780c */ /* 0x000fda0003f05270 */
[----:B------:R-:W-:Y:S05]  /*23f0*/  @!P0 BRA `(.L_x_171) ;  /* 0x0000000000248947 */ /* 0x000fea0003800000 */
[----:B------:R-:W-:-:S13]  /*2400*/  ISETP.NE.AND P0, PT, R8, 0x89, PT ;  /* 0x000000890800780c */ /* 0x000fda0003f05270 */
[----:B------:R-:W-:Y:S05]  /*2410*/  @!P0 BRA `(.L_x_172) ;  /* 0x0000000000148947 */ /* 0x000fea0003800000 */
[----:B------:R-:W-:-:S13]  /*2420*/  ISETP.NE.AND P0, PT, R8, 0xa4b1, PT ;  /* 0x0000a4b10800780c */ /* 0x000fda0003f05270 */
[----:B------:R-:W-:Y:S01]  /*2430*/  @!P0 MOV R4, 0x3e99999a ;  /* 0x3e99999a00048802 */ /* 0x000fe20000000f00 */
[----:B------:R-:W-:Y:S06]  /*2440*/  @!P0 BRA `(.L_x_170) ;  /* 0x0000000000148947 */ /* 0x000fec0003800000 */
.L_x_568:
[----:B------:R-:W-:Y:S01]  /*2450*/  IMAD.MOV.U32 R4, RZ, RZ, 0x3f000000 ;  /* 0x3f000000ff047424 */ /* 0x000fe200078e00ff */
[----:B------:R-:W-:Y:S06]  /*2460*/  BRA `(.L_x_170) ;  /* 0x00000000000c7947 */ /* 0x000fec0003800000 */
.L_x_172:
[----:B------:R-:W-:Y:S01]  /*2470*/  HFMA2 R4, -RZ, RZ, 1.32421875, -19.203125 ;  /* 0x3d4ccccdff047431 */ /* 0x000fe200000001ff */
[----:B------:R-:W-:Y:S06]  /*2480*/  BRA `(.L_x_170) ;  /* 0x0000000000047947 */ /* 0x000fec0003800000 */
.L_x_171:
[----:B------:R-:W-:-:S07]  /*2490*/  IMAD.MOV.U32 R4, RZ, RZ, 0x3dcccccd ;  /* 0x3dcccccdff047424 */ /* 0x000fce00078e00ff */
.L_x_170:
[----:B------:R-:W-:Y:S05]  /*24a0*/  BSYNC.RELIABLE B1 ;  /* 0x0000000000017941 */ /* 0x000fea0003800100 */
.L_x_168:
        /* <DEDUP_REMOVED lines=17> */
.L_x_174:
[----:B------:R-:W-:Y:S05]  /*25c0*/  BSYNC.RECONVERGENT B5 ;  /* 0x0000000000057941 */ /* 0x000fea0003800200 */
.L_x_173:
[----:B------:R-:W-:-:S07]  /*25d0*/  MOV R14, R2 ;  /* 0x00000002000e7202 */ /* 0x000fce0000000f00 */
.L_x_167:
[----:B------:R-:W-:Y:S05]  /*25e0*/  BSYNC.RECONVERGENT B4 ;  /* 0x0000000000047941 */ /* 0x000fea0003800200 */
.L_x_166:
[----:B------:R-:W-:-:S05]  /*25f0*/  IADD3 R20, P0, PT, R20, 0x30, RZ ;  /* 0x0000003014147810 */ /* 0x000fca0007f1e0ff */
[----:B------:R-:W-:Y:S01]  /*2600*/  IMAD.X R21, RZ, RZ, R21, P0 ;  /* 0x000000ffff157224 */ /* 0x000fe200000e0615 */
[----:B------:R-:W-:Y:S07]  /*2610*/  @P2 BRA `(.L_x_175) ;  /* 0xffffffe400202947 */ /* 0x000fee000383ffff */
[----:B------:R-:W-:Y:S05]  /*2620*/  BSYNC.RECONVERGENT B3 ;  /* 0x0000000000037941 */ /* 0x000fea0003800200 */
.L_x_102:
[----:B------:R-:W-:-:S13]  /*2630*/  ISETP.NE.AND P0, PT, R12, RZ, PT ;  /* 0x000000ff0c00720c */ /* 0x000fda0003f05270 */
[----:B------:R-:W-:Y:S05]  /*2640*/  @!P0 BRA `(.L_x_176) ;  /* 0x0000000400e48947 */ /* 0x000fea0003800000 */
[----:B------:R-:W0:Y:S01]  /*2650*/  LDC.64 R2, c[0x0][0x390] ;  /* 0x0000e400ff027b82 */ /* 0x000e220000000a00 */
[----:B------:R-:W-:Y:S01]  /*2660*/  BSSY.RECONVERGENT B3, `(.L_x_176) ;  /* 0x0000077000037945 */ /* 0x000fe20003800200 */
[----:B------:R-:W-:Y:S01]  /*2670*/  IADD3 R12, PT, PT, -R12, RZ, RZ ;  /* 0x000000ff0c0c7210 */ /* 0x000fe20007ffe1ff */
[----:B0-----:R-:W-:-:S03]  /*2680*/  IMAD.WIDE.U32 R2, R22, 0xc, R2 ;  /* 0x0000000c16027825 */ /* 0x001fc600078e0002 */
[----:B------:R-:W-:-:S05]  /*2690*/  IADD3 R32, P0, PT, R2, 0x8, RZ ;  /* 0x0000000802207810 */ /* 0x000fca0007f1e0ff */
[----:B------:R-:W-:-:S08]  /*26a0*/  IMAD.X R33, RZ, RZ, R3, P0 ;  /* 0x000000ffff217224 */ /* 0x000fd000000e0603 */
.L_x_195:
        /* <DEDUP_REMOVED lines=21> */
.L_x_578:
[----:B------:R-:W-:Y:S05]  /*2800*/  BRX R2 -0x2810                                                                                                       (*"BRANCH_TARGETS .L_x_181,.L_x_580,.L_x_588"*) ;  /* 0xffffffd402fc7949 */ /* 0x000fea000383ffff */
.L_x_588:
[----:B------:R-:W-:Y:S01]  /*2810*/  IMAD.MOV.U32 R4, RZ, RZ, 0x3e4ccccd ;  /* 0x3e4ccccdff047424 */ /* 0x000fe200078e00ff */
[----:B------:R-:W-:Y:S06]  /*2820*/  BRA `(.L_x_181) ;  /* 0x0000000000307947 */ /* 0x000fec0003800000 */
.L_x_180:
[----:B------:R-:W-:-:S13]  /*2830*/  ISETP.NE.AND P0, PT, R10, 0x38, PT ;  /* 0x000000380a00780c */ /* 0x000fda0003f05270 */
[----:B------:R-:W-:Y:S05]  /*2840*/  @!P0 BRA `(.L_x_182) ;  /* 0x0000000000248947 */ /* 0x000fea0003800000 */
[----:B------:R-:W-:-:S13]  /*2850*/  ISETP.NE.AND P0, PT, R10, 0x89, PT ;  /* 0x000000890a00780c */ /* 0x000fda0003f05270 */
[----:B------:R-:W-:Y:S05]  /*2860*/  @!P0 BRA `(.L_x_183) ;  /* 0x0000000000148947 */ /* 0x000fea0003800000 */
[----:B------:R-:W-:-:S13]  /*2870*/  ISETP.NE.AND P0, PT, R10, 0xa4b1, PT ;  /* 0x0000a4b10a00780c */ /* 0x000fda0003f05270 */
[----:B------:R-:W-:Y:S01]  /*2880*/  @!P0 MOV R4, 0x3e99999a ;  /* 0x3e99999a00048802 */ /* 0x000fe20000000f00 */
[----:B------:R-:W-:Y:S06]  /*2890*/  @!P0 BRA `(.L_x_181) ;  /* 0x0000000000148947 */ /* 0x000fec0003800000 */
.L_x_580:
[----:B------:R-:W-:Y:S01]  /*28a0*/  IMAD.MOV.U32 R4, RZ, RZ, 0x3f000000 ;  /* 0x3f000000ff047424 */ /* 0x000fe200078e00ff */
[----:B------:R-:W-:Y:S06]  /*28b0*/  BRA `(.L_x_181) ;  /* 0x00000000000c7947 */ /* 0x000fec0003800000 */
.L_x_183:
[----:B------:R-:W-:Y:S01]  /*28c0*/  HFMA2 R4, -RZ, RZ, 1.32421875, -19.203125 ;  /* 0x3d4ccccdff047431 */ /* 0x000fe200000001ff */
[----:B------:R-:W-:Y:S06]  /*28d0*/  BRA `(.L_x_181) ;  /* 0x0000000000047947 */ /* 0x000fec0003800000 */
.L_x_182:
[----:B------:R-:W-:-:S07]  /*28e0*/  IMAD.MOV.U32 R4, RZ, RZ, 0x3dcccccd ;  /* 0x3dcccccdff047424 */ /* 0x000fce00078e00ff */
.L_x_181:
[----:B------:R-:W-:Y:S05]  /*28f0*/  BSYNC.RELIABLE B1 ;  /* 0x0000000000017941 */ /* 0x000fea0003800100 */
.L_x_179:
        /* <DEDUP_REMOVED lines=17> */
.L_x_185:
[----:B------:R-:W-:Y:S05]  /*2a10*/  BSYNC.RECONVERGENT B5 ;  /* 0x0000000000057941 */ /* 0x000fea0003800200 */
.L_x_184:
[----:B------:R-:W-:-:S07]  /*2a20*/  MOV R23, R2 ;  /* 0x0000000200177202 */ /* 0x000fce0000000f00 */
.L_x_178:
[----:B------:R-:W-:Y:S05]  /*2a30*/  BSYNC.RECONVERGENT B4 ;  /* 0x0000000000047941 */ /* 0x000fea0003800200 */
.L_x_177:
        /* <DEDUP_REMOVED lines=18> */
.L_x_590:
[----:B------:R-:W-:Y:S05]  /*2b60*/  BRX R2 -0x2b70                                                                                                       (*"BRANCH_TARGETS .L_x_190,.L_x_592,.L_x_600"*) ;  /* 0xffffffd402247949 */ /* 0x000fea000383ffff */
.L_x_600:
[----:B------:R-:W-:Y:S01]  /*2b70*/  IMAD.MOV.U32 R4, RZ, RZ, 0x3e4ccccd ;  /* 0x3e4ccccdff047424 */ /* 0x000fe200078e00ff */
[----:B------:R-:W-:Y:S06]  /*2b80*/  BRA `(.L_x_190) ;  /* 0x0000000000307947 */ /* 0x000fec0003800000 */
.L_x_189:
[----:B------:R-:W-:-:S13]  /*2b90*/  ISETP.NE.AND P0, PT, R8, 0x38, PT ;  /* 0x000000380800780c */ /* 0x000fda0003f05270 */
[----:B------:R-:W-:Y:S05]  /*2ba0*/  @!P0 BRA `(.L_x_191) ;  /* 0x0000000000248947 */ /* 0x000fea0003800000 */
[----:B------:R-:W-:-:S13]  /*2bb0*/  ISETP.NE.AND P0, PT, R8, 0x89, PT ;  /* 0x000000890800780c */ /* 0x000fda0003f05270 */
[----:B------:R-:W-:Y:S05]  /*2bc0*/  @!P0 BRA `(.L_x_192) ;  /* 0x0000000000148947 */ /* 0x000fea0003800000 */
[----:B------:R-:W-:-:S13]  /*2bd0*/  ISETP.NE.AND P0, PT, R8, 0xa4b1, PT ;  /* 0x0000a4b10800780c */ /* 0x000fda0003f05270 */
[----:B------:R-:W-:Y:S01]  /*2be0*/  @!P0 MOV R4, 0x3e99999a ;  /* 0x3e99999a00048802 */ /* 0x000fe20000000f00 */
[----:B------:R-:W-:Y:S06]  /*2bf0*/  @!P0 BRA `(.L_x_190) ;  /* 0x0000000000148947 */ /* 0x000fec0003800000 */
.L_x_592:
[----:B------:R-:W-:Y:S01]  /*2c00*/  IMAD.MOV.U32 R4, RZ, RZ, 0x3f000000 ;  /* 0x3f000000ff047424 */ /* 0x000fe200078e00ff */
[----:B------:R-:W-:Y:S06]  /*2c10*/  BRA `(.L_x_190) ;  /* 0x00000000000c7947 */ /* 0x000fec0003800000 */
.L_x_192:
[----:B------:R-:W-:Y:S01]  /*2c20*/  HFMA2 R4, -RZ, RZ, 1.32421875, -19.203125 ;  /* 0x3d4ccccdff047431 */ /* 0x000fe200000001ff */
[----:B------:R-:W-:Y:S06]  /*2c30*/  BRA `(.L_x_190) ;  /* 0x0000000000047947 */ /* 0x000fec0003800000 */
.L_x_191:
[----:B------:R-:W-:-:S07]  /*2c40*/  IMAD.MOV.U32 R4, RZ, RZ, 0x3dcccccd ;  /* 0x3dcccccdff047424 */ /* 0x000fce00078e00ff */
.L_x_190:
[----:B------:R-:W-:Y:S05]  /*2c50*/  BSYNC.RELIABLE B1 ;  /* 0x0000000000017941 */ /* 0x000fea0003800100 */
.L_x_188:
        /* <DEDUP_REMOVED lines=17> */
.L_x_194:
[----:B------:R-:W-:Y:S05]  /*2d70*/  BSYNC.RECONVERGENT B5 ;  /* 0x0000000000057941 */ /* 0x000fea0003800200 */
.L_x_193:
[----:B------:R-:W-:-:S07]  /*2d80*/  MOV R14, R2 ;  /* 0x00000002000e7202 */ /* 0x000fce0000000f00 */
.L_x_187:
[----:B------:R-:W-:Y:S05]  /*2d90*/  BSYNC.RECONVERGENT B4 ;  /* 0x0000000000047941 */ /* 0x000fea0003800200 */
.L_x_186:
[----:B------:R-:W-:-:S05]  /*2da0*/  IADD3 R32, P0, PT, R32, 0xc, RZ ;  /* 0x0000000c20207810 */ /* 0x000fca0007f1e0ff */
[----:B------:R-:W-:Y:S01]  /*2db0*/  IMAD.X R33, RZ, RZ, R33, P0 ;  /* 0x000000ffff217224 */ /* 0x000fe200000e0621 */
[----:B------:R-:W-:Y:S07]  /*2dc0*/  @P2 BRA `(.L_x_195) ;  /* 0xfffffff800382947 */ /* 0x000fee000383ffff */
[----:B------:R-:W-:Y:S05]  /*2dd0*/  BSYNC.RECONVERGENT B3 ;  /* 0x0000000000037941 */ /* 0x000fea0003800200 */
.L_x_176:
[----:B------:R-:W-:-:S07]  /*2de0*/  FADD R14, R23, R14 ;  /* 0x0000000e170e7221 */ /* 0x000fce0000000000 */
.L_x_101:
[----:B------:R-:W-:Y:S01]  /*2df0*/  FSETP.GTU.AND P0, PT, R11, RZ, PT ;  /* 0x000000ff0b00720b */ /* 0x000fe20003f0c000 */
[----:B------:R-:W-:Y:S01]  /*2e00*/  BSSY.RECONVERGENT B3, `(.L_x_196) ;  /* 0x0000021000037945 */ /* 0x000fe20003800200 */
[----:B------:R-:W-:-:S11]  /*2e10*/  MOV R12, 0x3f800000 ;  /* 0x3f800000000c7802 */ /* 0x000fd60000000f00 */
[----:B------:R-:W-:Y:S05]  /*2e20*/  @!P0 BRA `(.L_x_197) ;  /* 0x0000000000788947 */ /* 0x000fea0003800000 */
[----:B------:R-:W0:Y:S01]  /*2e30*/  MUFU.RCP R2, R11 ;  /* 0x0000000b00027308 */ /* 0x000e220000001000 */
[----:B------:R-:W-:Y:S07]  /*2e40*/  BSSY.RECONVERGENT B4, `(.L_x_198) ;  /* 0x000000c000047945 */ /* 0x000fee0003800200 */
        /* <DEDUP_REMOVED lines=10> */
[----:B-----5:R-:W-:Y:S05]  /*2ef0*/  CALL.REL.NOINC `($__internal_4_$__cuda_sm3x_div_rn_noftz_f32_slowpath) ;  /* 0x0000000800a47944 */ /* 0x020fea0003c00000 */
.L_x_199:
[----:B------:R-:W-:Y:S05]  /*2f00*/  BSYNC.RECONVERGENT B4 ;  /* 0x0000000000047941 */ /* 0x000fea0003800200 */
.L_x_198:
[----:B------:R-:W-:Y:S01]  /*2f10*/  VIADD R3, R2, 0xf3000000 ;  /* 0xf300000002037836 */ /* 0x000fe20000000000 */
[----:B------:R0:W1:Y:S01]  /*2f20*/  MUFU.RSQ R11, R2 ;  /* 0x00000002000b7308 */ /* 0x0000620000001400 */
[----:B------:R-:W-:Y:S03]  /*2f30*/  BSSY.RECONVERGENT B1, `(.L_x_200) ;  /* 0x000000b000017945 */ /* 0x000fe60003800200 */
[----:B------:R-:W-:-:S13]  /*2f40*/  ISETP.GT.U32.AND P0, PT, R3, 0x727fffff, PT ;  /* 0x727fffff0300780c */ /* 0x000fda0003f04070 */
[----:B01----:R-:W-:Y:S05]  /*2f50*/  @!P0 BRA `(.L_x_201) ;  /* 0x0000000000108947 */ /* 0x003fea0003800000 */
[----:B------:R-:W-:-:S07]  /*2f60*/  MOV R23, 0x2f80 ;  /* 0x00002f8000177802 */ /* 0x000fce0000000f00 */
[----:B-----5:R-:W-:Y:S05]  /*2f70*/  CALL.REL.NOINC `($__internal_3_$__cuda_sm20_sqrt_rn_f32_slowpath) ;  /* 0x0000000800287944 */ /* 0x020fea0003c00000 */
[----:B------:R-:W-:Y:S01]  /*2f80*/  MOV R2, R4 ;  /* 0x0000000400027202 */ /* 0x000fe20000000f00 */
[----:B------:R-:W-:Y:S06]  /*2f90*/  BRA `(.L_x_202) ;  /* 0x0000000000107947 */ /* 0x000fec0003800000 */
.L_x_201:
[C---:B------:R-:W-:Y:S01]  /*2fa0*/  FMUL.FTZ R3, R11.reuse, R2 ;  /* 0x000000020b037220 */ /* 0x040fe20000410000 */
[----:B------:R-:W-:-:S03]  /*2fb0*/  FMUL.FTZ R4, R11, 0.5 ;  /* 0x3f0000000b047820 */ /* 0x000fc60000410000 */
[----:B------:R-:W-:-:S04]  /*2fc0*/  FFMA R2, -R3, R3, R2 ;  /* 0x0000000303027223 */ /* 0x000fc80000000102 */
[----:B------:R-:W-:-:S07]  /*2fd0*/  FFMA R2, R2, R4, R3 ;  /* 0x0000000402027223 */ /* 0x000fce0000000003 */
.L_x_202:
[----:B------:R-:W-:Y:S05]  /*2fe0*/  BSYNC.RECONVERGENT B1 ;  /* 0x0000000000017941 */ /* 0x000fea0003800200 */
.L_x_200:
[----:B------:R-:W-:-:S05]  /*2ff0*/  FMUL R2, R2, 0.10000000149011611938 ;  /* 0x3dcccccd02027820 */ /* 0x000fca0000400000 */
[----:B------:R-:W-:-:S07]  /*3000*/  FMNMX R12, R2, 0.050000000745058059692, PT ;  /* 0x3d4ccccd020c7809 */ /* 0x000fce0003800000 */
.L_x_197:
[----:B------:R-:W-:Y:S05]  /*3010*/  BSYNC.RECONVERGENT B3 ;  /* 0x0000000000037941 */ /* 0x000fea0003800200 */
.L_x_196:
[----:B------:R-:W-:Y:S01]  /*3020*/  FSETP.GTU.AND P0, PT, R13, RZ, PT ;  /* 0x000000ff0d00720b */ /* 0x000fe20003f0c000 */
[----:B------:R-:W-:Y:S01]  /*3030*/  BSSY.RECONVERGENT B3, `(.L_x_203) ;  /* 0x0000021000037945 */ /* 0x000fe20003800200 */
[----:B------:R-:W-:-:S11]  /*3040*/  IMAD.MOV.U32 R21, RZ, RZ, 0x3f800000 ;  /* 0x3f800000ff157424 */ /* 0x000fd600078e00ff */
        /* <DEDUP_REMOVED lines=10> */
[----:B------:R-:W-:Y:S01]  /*30f0*/  MOV R2, R13 ;  /* 0x0000000d00027202 */ /* 0x000fe20000000f00 */
[----:B------:R-:W-:Y:S01]  /*3100*/  IMAD.MOV.U32 R3, RZ, RZ, R0 ;  /* 0x000000ffff037224 */ /* 0x000fe200078e0000 */
[----:B------:R-:W-:-:S07]  /*3110*/  MOV R4, 0x3130 ;  /* 0x0000313000047802 */ /* 0x000fce0000000f00 */
[----:B-----5:R-:W-:Y:S05]  /*3120*/  CALL.REL.NOINC `($__internal_4_$__cuda_sm3x_div_rn_noftz_f32_slowpath) ;  /* 0x0000000800187944 */ /* 0x020fea0003c00000 */
.L_x_206:
[----:B------:R-:W-:Y:S05]  /*3130*/  BSYNC.RECONVERGENT B4 ;  /* 0x0000000000047941 */ /* 0x000fea0003800200 */
.L_x_205:
[----:B------:R-:W-:Y:S01]  /*3140*/  IADD3 R3, PT, PT, R2, -0xd000000, RZ ;  /* 0xf300000002037810 */ /* 0x000fe20007ffe0ff */
[----:B------:R0:W1:Y:S01]  /*3150*/  MUFU.RSQ R11, R2 ;  /* 0x00000002000b7308 */ /* 0x0000620000001400 */
[----:B------:R-:W-:Y:S02]  /*3160*/  BSSY.RECONVERGENT B1, `(.L_x_207) ;  /* 0x000000b000017945 */ /* 0x000fe40003800200 */
[----:B------:R-:W-:-:S13]  /*3170*/  ISETP.GT.U32.AND P0, PT, R3, 0x727fffff, PT ;  /* 0x727fffff0300780c */ /* 0x000fda0003f04070 */
[----:B0-----:R-:W-:Y:S05]  /*3180*/  @!P0 BRA `(.L_x_208) ;  /* 0x0000000000108947 */ /* 0x001fea0003800000 */
[----:B------:R-:W-:-:S07]  /*3190*/  MOV R23, 0x31b0 ;  /* 0x000031b000177802 */ /* 0x000fce0000000f00 */
[----:B-1---5:R-:W-:Y:S05]  /*31a0*/  CALL.REL.NOINC `($__internal_3_$__cuda_sm20_sqrt_rn_f32_slowpath) ;  /* 0x00000004009c7944 */ /* 0x022fea0003c00000 */
[----:B------:R-:W-:Y:S01]  /*31b0*/  IMAD.MOV.U32 R2, RZ, RZ, R4 ;  /* 0x000000ffff027224 */ /* 0x000fe200078e0004 */
[----:B------:R-:W-:Y:S06]  /*31c0*/  BRA `(.L_x_209) ;  /* 0x0000000000107947 */ /* 0x000fec0003800000 */
.L_x_208:
[C---:B-1----:R-:W-:Y:S01]  /*31d0*/  FMUL.FTZ R3, R11.reuse, R2 ;  /* 0x000000020b037220 */ /* 0x042fe20000410000 */
[----:B------:R-:W-:-:S03]  /*31e0*/  FMUL.FTZ R4, R11, 0.5 ;  /* 0x3f0000000b047820 */ /* 0x000fc60000410000 */
[----:B------:R-:W-:-:S04]  /*31f0*/  FFMA R2, -R3, R3, R2 ;  /* 0x0000000303027223 */ /* 0x000fc80000000102 */
[----:B------:R-:W-:-:S07]  /*3200*/  FFMA R2, R2, R4, R3 ;  /* 0x0000000402027223 */ /* 0x000fce0000000003 */
.L_x_209:
[----:B------:R-:W-:Y:S05]  /*3210*/  BSYNC.RECONVERGENT B1 ;  /* 0x0000000000017941 */ /* 0x000fea0003800200 */
.L_x_207:
[----:B------:R-:W-:-:S05]  /*3220*/  FMUL R2, R2, 0.10000000149011611938 ;  /* 0x3dcccccd02027820 */ /* 0x000fca0000400000 */
[----:B------:R-:W-:-:S07]  /*3230*/  FMNMX R21, R2, 0.050000000745058059692, PT ;  /* 0x3d4ccccd02157809 */ /* 0x000fce0003800000 */
.L_x_204:
[----:B------:R-:W-:Y:S05]  /*3240*/  BSYNC.RECONVERGENT B3 ;  /* 0x0000000000037941 */ /* 0x000fea0003800200 */
.L_x_203:
[----:B------:R0:W2:Y:S04]  /*3250*/  LDG.E.CONSTANT R18, desc[UR6][R18.64+0x8] ;  /* 0x0000080612127981 */ /* 0x0000a8000c1e9900 */
[----:B------:R-:W2:Y:S01]  /*3260*/  LDG.E.CONSTANT R17, desc[UR6][R16.64+0x8] ;  /* 0x0000080610117981 */ /* 0x000ea2000c1e9900 */
[----:B------:R-:W-:Y:S02]  /*3270*/  HFMA2 R4, -RZ, RZ, 1.5048828125, 33.21875 ;  /* 0x3e055027ff047431 */ /* 0x000fe400000001ff */
[----:B------:R-:W-:Y:S01]  /*3280*/  FMUL R15, R0, R15 ;  /* 0x0000000f000f7220 */ /* 0x000fe20000400000 */
[----:B------:R-:W-:Y:S01]  /*3290*/  FADD R12, R21, R12 ;  /* 0x0000000c150c7221 */ /* 0x000fe20000000000 */
[----:B------:R-:W-:Y:S01]  /*32a0*/  BSSY.RECONVERGENT B3, `(.L_x_210) ;  /* 0x0000030000037945 */ /* 0x000fe20003800200 */
[----:B0-----:R-:W-:Y:S01]  /*32b0*/  IMAD.MOV.U32 R19, RZ, RZ, 0x3d888889 ;  /* 0x3d888889ff137424 */ /* 0x001fe200078e00ff */
[----:B--2---:R-:W-:Y:S01]  /*32c0*/  FMNMX R2, R18, R17, PT ;  /* 0x0000001112027209 */ /* 0x004fe20003800000 */
[----:B------:R-:W-:Y:S01]  /*32d0*/  IMAD.MOV.U32 R17, RZ, RZ, 0x7f800000 ;  /* 0x7f800000ff117424 */ /* 0x000fe200078e00ff */
[----:B------:R-:W-:-:S03]  /*32e0*/  MOV R18, 0x3f800000 ;  /* 0x3f80000000127802 */ /* 0x000fc60000000f00 */
[----:B------:R-:W-:-:S05]  /*32f0*/  FADD R2, R2, 1 ;  /* 0x3f80000002027421 */ /* 0x000fca0000000000 */
[----:B------:R-:W-:-:S13]  /*3300*/  FSETP.GEU.AND P0, PT, R2, 1.175494350822287508e-38, PT ;  /* 0x008000000200780b */ /* 0x000fda0003f0e000 */
[----:B------:R-:W-:-:S05]  /*3310*/  @!P0 FMUL R2, R2, 8388608 ;  /* 0x4b00000002028820 */ /* 0x000fca0000400000 */
[C---:B------:R-:W-:Y:S02]  /*3320*/  IADD3 R3, PT, PT, R2.reuse, -0x3f2aaaab, RZ ;  /* 0xc0d5555502037810 */ /* 0x040fe40007ffe0ff */
[----:B------:R-:W-:Y:S02]  /*3330*/  FSETP.NEU.AND P2, PT, R2, RZ, PT ;  /* 0x000000ff0200720b */ /* 0x000fe40003f4d000 */
[----:B------:R-:W-:-:S05]  /*3340*/  LOP3.LUT R11, R3, 0xff800000, RZ, 0xc0, !PT ;  /* 0xff800000030b7812 */ /* 0x000fca00078ec0ff */
[----:B------:R-:W-:-:S04]  /*3350*/  IMAD.IADD R3, R2, 0x1, -R11 ;  /* 0x0000000102037824 */ /* 0x000fc800078e0a0b */
[----:B------:R-:W-:Y:S01]  /*3360*/  FADD R13, R3, -1 ;  /* 0xbf800000030d7421 */ /* 0x000fe20000000000 */
[----:B------:R-:W-:Y:S02]  /*3370*/  FSEL R3, RZ, -23, P0 ;  /* 0xc1b80000ff037808 */ /* 0x000fe40000000000 */
[----:B------:R-:W-:Y:S01]  /*3380*/  ISETP.GT.U32.AND P0, PT, R2, 0x7f7fffff, PT ;  /* 0x7f7fffff0200780c */ /* 0x000fe20003f04070 */
[----:B------:R-:W-:-:S04]  /*3390*/  FFMA R4, R13, -R4, 0.14084610342979431152 ;  /* 0x3e1039f60d047423 */ /* 0x000fc80000000804 */
[----:B------:R-:W-:-:S04]  /*33a0*/  FFMA R4, R13, R4, -0.12148627638816833496 ;  /* 0xbdf8cdcc0d047423 */ /* 0x000fc80000000004 */
[----:B------:R-:W-:-:S04]  /*33b0*/  FFMA R4, R13, R4, 0.13980610668659210205 ;  /* 0x3e0f29550d047423 */ /* 0x000fc80000000004 */
[----:B------:R-:W-:-:S04]  /*33c0*/  FFMA R4, R13, R4, -0.16684235632419586182 ;  /* 0xbe2ad8b90d047423 */ /* 0x000fc80000000004 */
[----:B------:R-:W-:-:S04]  /*33d0*/  FFMA R4, R13, R4, 0.20012299716472625732 ;  /* 0x3e4ced0b0d047423 */ /* 0x000fc80000000004 */
[----:B------:R-:W-:-:S04]  /*33e0*/  FFMA R4, R13, R4, -0.24999669194221496582 ;  /* 0xbe7fff220d047423 */ /* 0x000fc80000000004 */
[----:B------:R-:W-:-:S04]  /*33f0*/  FFMA R4, R13, R4, 0.33333182334899902344 ;  /* 0x3eaaaa780d047423 */ /* 0x000fc80000000004 */
[C---:B------:R-:W-:Y:S01]  /*3400*/  FFMA R16, R13.reuse, R4, -0.5 ;  /* 0xbf0000000d107423 */ /* 0x040fe20000000004 */
[----:B------:R-:W-:Y:S01]  /*3410*/  I2FP.F32.S32 R4, R11 ;  /* 0x0000000b00047245 */ /* 0x000fe20000201400 */
[----:B------:R-:W-:Y:S02]  /*3420*/  FMUL R11, R0, R9 ;  /* 0x00000009000b7220 */ /* 0x000fe40000400000 */
[----:B------:R-:W-:Y:S02]  /*3430*/  FMUL R16, R13, R16 ;  /* 0x000000100d107220 */ /* 0x000fe40000400000 */
[----:B------:R-:W-:Y:S01]  /*3440*/  FFMA R3, R4, 1.1920928955078125e-07, R3 ;  /* 0x3400000004037823 */ /* 0x000fe20000000003 */
[----:B------:R-:W-:Y:S01]  /*3450*/  FFMA R4, R19, -15, R18 ;  /* 0xc170000013047823 */ /* 0x000fe20000000012 */
[----:B------:R-:W-:Y:S01]  /*3460*/  FFMA R16, R13, R16, R13 ;  /* 0x000000100d107223 */ /* 0x000fe2000000000d */
[----:B------:R-:W-:Y:S02]  /*3470*/  FADD R13, -R15, R11 ;  /* 0x0000000b0f0d7221 */ /* 0x000fe40000000100 */
[----:B------:R-:W-:Y:S01]  /*3480*/  FFMA R4, R4, R19, 0.066666670143604278564 ;  /* 0x3d88888904047423 */ /* 0x000fe20000000013 */
[----:B------:R-:W-:Y:S01]  /*3490*/  FFMA R3, R3, 0.69314718246459960938, R16 ;  /* 0x3f31721803037823 */ /* 0x000fe20000000010 */
[----:B------:R-:W-:Y:S01]  /*34a0*/  @P0 FFMA R3, R2, R17, +INF ;  /* 0x7f80000002030423 */ /* 0x000fe20000000011 */
[----:B------:R-:W-:Y:S01]  /*34b0*/  FADD R17, R13, -R14 ;  /* 0x8000000e0d117221 */ /* 0x000fe20000000000 */
[----:B------:R-:W-:Y:S01]  /*34c0*/  FMUL R13, R12, 0.5 ;  /* 0x3f0000000c0d7820 */ /* 0x000fe20000400000 */
[----:B------:R-:W-:Y:S01]  /*34d0*/  FMUL R2, R9, 1000 ;  /* 0x447a000009027820 */ /* 0x000fe20000400000 */
[----:B------:R-:W0:Y:S01]  /*34e0*/  FCHK P0, R3, 15 ;  /* 0x4170000003007902 */ /* 0x000e220000000000 */
[----:B------:R-:W-:Y:S01]  /*34f0*/  FFMA R16, R3, R4, RZ ;  /* 0x0000000403107223 */ /* 0x000fe200000000ff */
[----:B------:R-:W-:-:S03]  /*3500*/  FFMA R12, R0, -9.9999997473787516356e-05, R17 ;  /* 0xb8d1b717000c7823 */ /* 0x000fc60000000011 */
[----:B------:R-:W-:Y:S01]  /*3510*/  FFMA R17, R16, -15, R3 ;  /* 0xc170000010117823 */ /* 0x000fe20000000003 */
[----:B------:R-:W-:Y:S01]  /*3520*/  FFMA R12, -R0, R13, R12 ;  /* 0x0000000d000c7223 */ /* 0x000fe2000000010c */
[----:B------:R-:W-:Y:S02]  /*3530*/  FMNMX R0, R2, 1, PT ;  /* 0x3f80000002007809 */ /* 0x000fe40003800000 */
[----:B------:R-:W-:Y:S01]  /*3540*/  FFMA R4, R4, R17, R16 ;  /* 0x0000001104047223 */ /* 0x000fe20000000010 */
[----:B0-----:R-:W-:Y:S06]  /*3550*/  @!P0 BRA `(.L_x_211) ;  /* 0x0000000000108947 */ /* 0x001fec0003800000 */
[----:B------:R-:W-:Y:S02]  /*3560*/  MOV R2, 0x41700000 ;  /* 0x4170000000027802 */ /* 0x000fe40000000f00 */
[----:B------:R-:W-:-:S07]  /*3570*/  MOV R4, 0x3590 ;  /* 0x0000359000047802 */ /* 0x000fce0000000f00 */
[----:B-----5:R-:W-:Y:S05]  /*3580*/  CALL.REL.NOINC `($__internal_4_$__cuda_sm3x_div_rn_noftz_f32_slowpath) ;  /* 0x0000000400007944 */ /* 0x020fea0003c00000 */
[----:B------:R-:W-:-:S07]  /*3590*/  IMAD.MOV.U32 R4, RZ, RZ, R2 ;  /* 0x000000ffff047224 */ /* 0x000fce00078e0002 */
.L_x_211:
[----:B------:R-:W-:Y:S05]  /*35a0*/  BSYNC.RECONVERGENT B3 ;  /* 0x0000000000037941 */ /* 0x000fea0003800200 */
.L_x_210:
[----:B------:R-:W-:Y:S01]  /*35b0*/  FMNMX R4, R4, 1, PT ;  /* 0x3f80000004047809 */ /* 0x000fe20003800000 */
[----:B------:R-:W0:Y:S01]  /*35c0*/  LDC R19, c[0x0][0x3a0] ;  /* 0x0000e800ff137b82 */ /* 0x000e220000000800 */
[----:B------:R-:W-:Y:S01]  /*35d0*/  FMUL R21, R9, 100 ;  /* 0x42c8000009157820 */ /* 0x000fe20000400000 */
[----:B------:R-:W-:Y:S02]  /*35e0*/  FADD R15, R15, R14 ;  /* 0x0000000e0f0f7221 */ /* 0x000fe40000000000 */
[----:B------:R-:W-:Y:S01]  /*35f0*/  FMUL R16, R4, 0.30000001192092895508 ;  /* 0x3e99999a04107820 */ /* 0x000fe20000400000 */
[C---:B------:R-:W-:Y:S01]  /*3600*/  FADD R4, -R13.reuse, 1 ;  /* 0x3f8000000d047421 */ /* 0x040fe20000000100 */
[----:B------:R-:W-:Y:S02]  /*3610*/  FMUL R13, R13, 100 ;  /* 0x42c800000d0d7820 */ /* 0x000fe40000400000 */
[----:B------:R-:W1:Y:S01]  /*3620*/  LDC.64 R2, c[0x0][0x388] ;  /* 0x0000e200ff027b82 */ /* 0x000e620000000a00 */
[----:B------:R-:W-:-:S02]  /*3630*/  FSEL R17, R16, -INF , P2 ;  /* 0xff80000010117808 */ /* 0x000fc40001000000 */
[----:B------:R-:W-:-:S03]  /*3640*/  FMNMX R4, RZ, R4, !PT ;  /* 0x00000004ff047209 */ /* 0x000fc60007800000 */
[----:B------:R-:W-:-:S04]  /*3650*/  FFMA R17, R0, 0.40000000596046447754, R17 ;  /* 0x3ecccccd00117823 */ /* 0x000fc80000000011 */
[----:B------:R-:W-:-:S04]  /*3660*/  FFMA R4, R4, 0.30000001192092895508, R17 ;  /* 0x3e99999a04047823 */ /* 0x000fc80000000011 */
[----:B------:R-:W-:Y:S01]  /*3670*/  FMUL R17, R4, 0.80000001192092895508 ;  /* 0x3f4ccccd04117820 */ /* 0x000fe20000400000 */
[----:B0-----:R-:W-:-:S04]  /*3680*/  FMUL R19, R19, 20 ;  /* 0x41a0000013137820 */ /* 0x001fc80000400000 */
[----:B------:R-:W-:-:S04]  /*3690*/  FSETP.GT.AND P0, PT, R17, 0.69999998807907104492, PT ;  /* 0x3f3333331100780b */ /* 0x000fc80003f04000 */
[----:B------:R-:W-:Y:S01]  /*36a0*/  FSETP.GT.AND P0, PT, R12, R19, P0 ;  /* 0x000000130c00720b */ /* 0x000fe20000704000 */
[----:B-1----:R-:W-:-:S03]  /*36b0*/  IMAD.WIDE.U32 R2, R5, 0x34, R2 ;  /* 0x0000003405027825 */ /* 0x002fc600078e0002 */
[----:B------:R-:W-:Y:S01]  /*36c0*/  FSETP.GT.AND P0, PT, R9, 0.0080000003799796104431, P0 ;  /* 0x3c03126f0900780b */ /* 0x000fe20000704000 */
[----:B------:R-:W-:Y:S02]  /*36d0*/  HFMA2 R9, -RZ, RZ, 7.18359375, -8 ;  /* 0x472fc800ff097431 */ /* 0x000fe400000001ff */
[----:B------:R-:W-:Y:S01]  /*36e0*/  IMAD.MOV.U32 R19, RZ, RZ, 0x3 ;  /* 0x00000003ff137424 */ /* 0x000fe200078e00ff */
[----:B------:R-:W-:Y:S01]  /*36f0*/  STG.E desc[UR6][R2.64], R21 ;  /* 0x0000001502007986 */ /* 0x000fe2000c101906 */
[----:B------:R-:W-:-:S03]  /*3700*/  SEL R5, RZ, 0x1, !P0 ;  /* 0x00000001ff057807 */ /* 0x000fc60004000000 */
[----:B------:R-:W-:Y:S04]  /*3710*/  STG.E desc[UR6][R2.64+0x4], R11 ;  /* 0x0000040b02007986 */ /* 0x000fe8000c101906 */
        /* <DEDUP_REMOVED lines=10> */
[----:B------:R-:W-:Y:S01]  /*37c0*/  STG.E.U8 desc[UR6][R2.64+0x30], R5 ;  /* 0x0000300502007986 */ /* 0x000fe2000c101106 */
[----:B------:R-:W-:Y:S05]  /*37d0*/  EXIT ;  /* 0x000000000000794d */ /* 0x000fea0003800000 */
.L_x_93:
[----:B------:R-:W0:Y:S02]  /*37e0*/  LDC.64 R2, c[0x0][0x388] ;  /* 0x0000e200ff027b82 */ /* 0x000e240000000a00 */
[----:B0-----:R-:W-:-:S05]  /*37f0*/  IMAD.WIDE.U32 R2, R5, 0x34, R2 ;  /* 0x0000003405027825 */ /* 0x001fca00078e0002 */
[----:B------:R-:W-:Y:S01]  /*3800*/  STG.E.U8 desc[UR6][R2.64+0x30], RZ ;  /* 0x000030ff02007986 */ /* 0x000fe2000c101106 */
[----:B------:R-:W-:Y:S05]  /*3810*/  EXIT ;  /* 0x000000000000794d */ /* 0x000fea0003800000 */
        .weak           $__internal_3_$__cuda_sm20_sqrt_rn_f32_slowpath
        .type           $__internal_3_$__cuda_sm20_sqrt_rn_f32_slowpath,@function
        .size           $__internal_3_$__cuda_sm20_sqrt_rn_f32_slowpath,($__internal_4_$__cuda_sm3x_div_rn_noftz_f32_slowpath - $__internal_3_$__cuda_sm20_sqrt_rn_f32_slowpath)
$__internal_3_$__cuda_sm20_sqrt_rn_f32_slowpath:
        /* <DEDUP_REMOVED lines=19> */
.L_x_212:
[----:B------:R-:W-:Y:S01]  /*3950*/  IMAD.MOV.U32 R4, RZ, RZ, R3 ;  /* 0x000000ffff047224 */ /* 0x000fe200078e0003 */
[----:B------:R-:W-:Y:S01]  /*3960*/  MOV R2, R23 ;  /* 0x0000001700027202 */ /* 0x000fe20000000f00 */
[----:B------:R-:W-:-:S04]  /*3970*/  IMAD.MOV.U32 R3, RZ, RZ, 0x0 ;  /* 0x00000000ff037424 */ /* 0x000fc800078e00ff */
[----:B------:R-:W-:Y:S05]  /*3980*/  RET.REL.NODEC R2 `(_Z28cross_chain_arbitrage_kernelPK9PriceDataP15ArbitrageResultPK8GasPricejjf) ;  /* 0xffffffc4029c7950 */ /* 0x000fea0003c3ffff */
        .weak           $__internal_4_$__cuda_sm3x_div_rn_noftz_f32_slowpath
        .type           $__internal_4_$__cuda_sm3x_div_rn_noftz_f32_slowpath,@function
        .size           $__internal_4_$__cuda_sm3x_div_rn_noftz_f32_slowpath,(.L_x_738 - $__internal_4_$__cuda_sm3x_div_rn_noftz_f32_slowpath)
$__internal_4_$__cuda_sm3x_div_rn_noftz_f32_slowpath:
[----:B------:R-:W-:Y:S01]  /*3990*/  SHF.R.U32.HI R25, RZ, 0x17, R2 ;  /* 0x00000017ff197819 */ /* 0x000fe20000011602 */
[----:B------:R-:W-:Y:S01]  /*39a0*/  BSSY.RECONVERGENT B1, `(.L_x_213) ;  /* 0x0000062000017945 */ /* 0x000fe20003800200 */
[----:B------:R-:W-:Y:S02]  /*39b0*/  SHF.R.U32.HI R28, RZ, 0x17, R3 ;  /* 0x00000017ff1c7819 */ /* 0x000fe40000011603 */
[----:B------:R-:W-:Y:S02]  /*39c0*/  LOP3.LUT R25, R25, 0xff, RZ, 0xc0, !PT ;  /* 0x000000ff19197812 */ /* 0x000fe400078ec0ff */
[----:B------:R-:W-:Y:S02]  /*39d0*/  LOP3.LUT R28, R28, 0xff, RZ, 0xc0, !PT ;  /* 0x000000ff1c1c7812 */ /* 0x000fe400078ec0ff */
[----:B------:R-:W-:-:S03]  /*39e0*/  IADD3 R29, PT, PT, R25, -0x1, RZ ;  /* 0xffffffff191d7810 */ /* 0x000fc60007ffe0ff */
[----:B------:R-:W-:Y:S01]  /*39f0*/  VIADD R30, R28, 0xffffffff ;  /* 0xffffffff1c1e7836 */ /* 0x000fe20000000000 */
        /* <DEDUP_REMOVED lines=22> */
[----:B------:R-:W-:Y:S01]  /*3b60*/  @P0 IMAD.MOV.U32 R26, RZ, RZ, RZ ;  /* 0x000000ffff1a0224 */ /* 0x000fe200078e00ff */
[----:B------:R-:W-:Y:S01]  /*3b70*/  @!P0 MOV R26, 0xffffffc0 ;  /* 0xffffffc0001a8802 */ /* 0x000fe20000000f00 */
[----:B------:R-:W-:Y:S01]  /*3b80*/  @!P0 FFMA R3, R3, 1.84467440737095516160e+19, RZ ;  /* 0x5f80000003038823 */ /* 0x000fe200000000ff */
[----:B------:R-:W-:-:S03]  /*3b90*/  @!P1 FFMA R2, R2, 1.84467440737095516160e+19, RZ ;  /* 0x5f80000002029823 */ /* 0x000fc600000000ff */
[----:B------:R-:W-:-:S07]  /*3ba0*/  @!P1 VIADD R26, R26, 0x40 ;  /* 0x000000401a1a9836 */ /* 0x000fce0000000000 */
.L_x_214:
[----:B------:R-:W-:Y:S01]  /*3bb0*/  LEA R29, R25, 0xc0800000, 0x17 ;  /* 0xc0800000191d7811 */ /* 0x000fe200078eb8ff */
[----:B------:R-:W-:Y:S01]  /*3bc0*/  VIADD R28, R28, 0xffffff81 ;  /* 0xffffff811c1c7836 */ /* 0x000fe20000000000 */
[----:B------:R-:W-:Y:S02]  /*3bd0*/  BSSY.RECONVERGENT B2, `(.L_x_219) ;  /* 0x0000035000027945 */ /* 0x000fe40003800200 */
[----:B------:R-:W-:Y:S01]  /*3be0*/  IADD3 R34, PT, PT, -R29, R2, RZ ;  /* 0x000000021d227210 */ /* 0x000fe20007ffe1ff */
[C---:B------:R-:W-:Y:S01]  /*3bf0*/  IMAD R2, R28.reuse, -0x800000, R3 ;  /* 0xff8000001c027824 */ /* 0x040fe200078e0203 */
[----:B------:R-:W-:Y:S02]  /*3c00*/  IADD3 R25, PT, PT, R28, 0x7f, -R25 ;  /* 0x0000007f1c197810 */ /* 0x000fe40007ffe819 */
[----:B------:R-:W0:Y:S01]  /*3c10*/  MUFU.RCP R30, R34 ;  /* 0x00000022001e7308 */ /* 0x000e220000001000 */
[----:B------:R-:W-:Y:S01]  /*3c20*/  FADD.FTZ R29, -R34, -RZ ;  /* 0x800000ff221d7221 */ /* 0x000fe20000010100 */
[----:B------:R-:W-:-:S03]  /*3c30*/  IADD3 R25, PT, PT, R25, R26, RZ ;  /* 0x0000001a19197210 */ /* 0x000fc60007ffe0ff */
[----:B0-----:R-:W-:-:S04]  /*3c40*/  FFMA R31, R30, R29, 1 ;  /* 0x3f8000001e1f7423 */ /* 0x001fc8000000001d */
        /* <DEDUP_REMOVED lines=8> */
[----:B------:R-:W-:-:S05]  /*3cd0*/  IMAD.IADD R3, R26, 0x1, R25 ;  /* 0x000000011a037824 */ /* 0x000fca00078e0219 */
[----:B------:R-:W-:-:S04]  /*3ce0*/  IADD3 R26, PT, PT, R3, -0x1, RZ ;  /* 0xffffffff031a7810 */ /* 0x000fc80007ffe0ff */
        /* <DEDUP_REMOVED lines=10> */
[----:B------:R-:W-:Y:S02]  /*3d90*/  VIADD R28, R3, 0x20 ;  /* 0x00000020031c7836 */ /* 0x000fe40000000000 */
[CCC-:B------:R-:W-:Y:S01]  /*3da0*/  FFMA.RP R26, R31.reuse, R29.reuse, R30.reuse ;  /* 0x0000001d1f1a7223 */ /* 0x1c0fe2000000801e */
[----:B------:R-:W-:Y:S01]  /*3db0*/  FFMA.RM R29, R31, R29, R30 ;  /* 0x0000001d1f1d7223 */ /* 0x000fe2000000401e */
[----:B------:R-:W-:Y:S02]  /*3dc0*/  ISETP.NE.AND P3, PT, R3, RZ, PT ;  /* 0x000000ff0300720c */ /* 0x000fe40003f65270 */
[----:B------:R-:W-:Y:S02]  /*3dd0*/  LOP3.LUT R25, R25, 0x7fffff, RZ, 0xc0, !PT ;  /* 0x007fffff19197812 */ /* 0x000fe400078ec0ff */
[----:B------:R-:W-:Y:S02]  /*3de0*/  ISETP.NE.AND P1, PT, R3, RZ, PT ;  /* 0x000000ff0300720c */ /* 0x000fe40003f25270 */
[----:B------:R-:W-:-:S02]  /*3df0*/  LOP3.LUT R25, R25, 0x800000, RZ, 0xfc, !PT ;  /* 0x0080000019197812 */ /* 0x000fc400078efcff */
[----:B------:R-:W-:Y:S02]  /*3e00*/  IADD3 R3, PT, PT, -R3, RZ, RZ ;  /* 0x000000ff03037210 */ /* 0x000fe40007ffe1ff */
[----:B------:R-:W-:Y:S02]  /*3e10*/  SHF.L.U32 R28, R25, R28, RZ ;  /* 0x0000001c191c7219 */ /* 0x000fe400000006ff */
[----:B------:R-:W-:Y:S02]  /*3e20*/  FSETP.NEU.FTZ.AND P0, PT, R26, R29, PT ;  /* 0x0000001d1a00720b */ /* 0x000fe40003f1d000 */
[----:B------:R-:W-:Y:S02]  /*3e30*/  SEL R26, R3, RZ, P3 ;  /* 0x000000ff031a7207 */ /* 0x000fe40001800000 */
[----:B------:R-:W-:Y:S02]  /*3e40*/  ISETP.NE.AND P1, PT, R28, RZ, P1 ;  /* 0x000000ff1c00720c */ /* 0x000fe40000f25270 */
[----:B------:R-:W-:-:S02]  /*3e50*/  SHF.R.U32.HI R26, RZ, R26, R25 ;  /* 0x0000001aff1a7219 */ /* 0x000fc40000011619 */
[----:B------:R-:W-:Y:S02]  /*3e60*/  PLOP3.LUT P0, PT, P0, P1, PT, 0xf8, 0x8f ;  /* 0x00000000008f781c */ /* 0x000fe40000703f70 */
[----:B------:R-:W-:Y:S02]  /*3e70*/  SHF.R.U32.HI R25, RZ, 0x1, R26 ;  /* 0x00000001ff197819 */ /* 0x000fe4000001161a */
[----:B------:R-:W-:-:S04]  /*3e80*/  SEL R28, RZ, 0x1, !P0 ;  /* 0x00000001ff1c7807 */ /* 0x000fc80004000000 */
[----:B------:R-:W-:-:S04]  /*3e90*/  LOP3.LUT R3, R28, 0x1, R25, 0xf8, !PT ;  /* 0x000000011c037812 */ /* 0x000fc800078ef819 */
[----:B------:R-:W-:-:S05]  /*3ea0*/  LOP3.LUT R26, R3, R26, RZ, 0xc0, !PT ;  /* 0x0000001a031a7212 */ /* 0x000fca00078ec0ff */
[----:B------:R-:W-:-:S05]  /*3eb0*/  IMAD.IADD R25, R25, 0x1, R26 ;  /* 0x0000000119197824 */ /* 0x000fca00078e021a */
[----:B------:R-:W-:Y:S01]  /*3ec0*/  LOP3.LUT R2, R25, R2, RZ, 0xfc, !PT ;  /* 0x0000000219027212 */ /* 0x000fe200078efcff */
[----:B------:R-:W-:Y:S06]  /*3ed0*/  BRA `(.L_x_222) ;  /* 0x0000000000107947 */ /* 0x000fec0003800000 */
.L_x_221:
[----:B------:R-:W-:-:S04]  /*3ee0*/  LOP3.LUT R2, R2, 0x80000000, RZ, 0xc0, !PT ;  /* 0x8000000002027812 */ /* 0x000fc800078ec0ff */
[----:B------:R-:W-:Y:S01]  /*3ef0*/  LOP3.LUT R2, R2, 0x7f800000, RZ, 0xfc, !PT ;  /* 0x7f80000002027812 */ /* 0x000fe200078efcff */
[----:B------:R-:W-:Y:S06]  /*3f00*/  BRA `(.L_x_222) ;  /* 0x0000000000047947 */ /* 0x000fec0003800000 */
.L_x_220:
[----:B------:R-:W-:-:S07]  /*3f10*/  LEA R2, R25, R2, 0x17 ;  /* 0x0000000219027211 */ /* 0x000fce00078eb8ff */
.L_x_222:
[----:B------:R-:W-:Y:S05]  /*3f20*/  BSYNC.RECONVERGENT B2 ;  /* 0x0000000000027941 */ /* 0x000fea0003800200 */
.L_x_219:
[----:B------:R-:W-:Y:S05]  /*3f30*/  BRA `(.L_x_223) ;  /* 0x0000000000207947 */ /* 0x000fea0003800000 */
.L_x_218:
[----:B------:R-:W-:-:S04]  /*3f40*/  LOP3.LUT R2, R2, 0x80000000, R3, 0x48, !PT ;  /* 0x8000000002027812 */ /* 0x000fc800078e4803 */
[----:B------:R-:W-:Y:S01]  /*3f50*/  LOP3.LUT R2, R2, 0x7f800000, RZ, 0xfc, !PT ;  /* 0x7f80000002027812 */ /* 0x000fe200078efcff */
[----:B------:R-:W-:Y:S06]  /*3f60*/  BRA `(.L_x_223) ;  /* 0x0000000000147947 */ /* 0x000fec0003800000 */
.L_x_217:
[----:B------:R-:W-:Y:S01]  /*3f70*/  LOP3.LUT R2, R2, 0x80000000, R3, 0x48, !PT ;  /* 0x8000000002027812 */ /* 0x000fe200078e4803 */
[----:B------:R-:W-:Y:S06]  /*3f80*/  BRA `(.L_x_223) ;  /* 0x00000000000c7947 */ /* 0x000fec0003800000 */
.L_x_216:
[----:B------:R-:W0:Y:S01]  /*3f90*/  MUFU.RSQ R2, -QNAN ;  /* 0xffc0000000027908 */ /* 0x000e220000001400 */
[----:B------:R-:W-:Y:S05]  /*3fa0*/  BRA `(.L_x_223) ;  /* 0x0000000000047947 */ /* 0x000fea0003800000 */
.L_x_215:
[----:B------:R-:W-:-:S07]  /*3fb0*/  FADD.FTZ R2, R3, R2 ;  /* 0x0000000203027221 */ /* 0x000fce0000010000 */
.L_x_223:
[----:B------:R-:W-:Y:S05]  /*3fc0*/  BSYNC.RECONVERGENT B1 ;  /* 0x0000000000017941 */ /* 0x000fea0003800200 */
.L_x_213:
[----:B------:R-:W-:Y:S02]  /*3fd0*/  HFMA2 R29, -RZ, RZ, 0, 0 ;  /* 0x00000000ff1d7431 */ /* 0x000fe400000001ff */
[----:B------:R-:W-:-:S04]  /*3fe0*/  IMAD.MOV.U32 R28, RZ, RZ, R4 ;  /* 0x000000ffff1c7224 */ /* 0x000fc800078e0004 */
[----:B0-----:R-:W-:Y:S05]  /*3ff0*/  RET.REL.NODEC R28 `(_Z28cross_chain_arbitrage_kernelPK9PriceDataP15ArbitrageResultPK8GasPricejjf) ;  /* 0xffffffc01c007950 */ /* 0x001fea0003c3ffff */
.L_x_224:
        /* <DEDUP_REMOVED lines=16> */
.L_x_738:


//--------------------- .text._Z27flash_loan_arbitrage_kernelPK9PriceDataP15ArbitrageResultPK8GasPricejjff --------------------------
	.section	.text._Z27flash_loan_arbitrage_kernelPK9PriceDataP15ArbitrageResultPK8GasPricejjff,"ax",@progbits
	.align	128
        .global         _Z27flash_loan_arbitrage_kernelPK9PriceDataP15ArbitrageResultPK8GasPricejjff
        .type           _Z27flash_loan_arbitrage_kernelPK9PriceDataP15ArbitrageResultPK8GasPricejjff,@function
        .size           _Z27flash_loan_arbitrage_kernelPK9PriceDataP15ArbitrageResultPK8GasPricejjff,(.L_x_740 - _Z27flash_loan_arbitrage_kernelPK9PriceDataP15ArbitrageResultPK8GasPricejjff)
        .other          _Z27flash_loan_arbitrage_kernelPK9PriceDataP15ArbitrageResultPK8GasPricejjff,@"STO_CUDA_ENTRY STV_DEFAULT"
_Z27flash_loan_arbitrage_kernelPK9PriceDataP15ArbitrageResultPK8GasPricejjff:
.text._Z27flash_loan_arbitrage_kernelPK9PriceDataP15ArbitrageResultPK8GasPricejjff:
        /* <DEDUP_REMOVED lines=10> */
[----:B------:R-:W2:Y:S01]  /*00a0*/  LDCU UR8, c[0x0][0x398] ;  /* 0x00007300ff0877ac */ /* 0x000ea20008000800 */
[----:B0-----:R-:W-:-:S05]  /*00b0*/  IMAD.WIDE.U32 R10, R4, 0x28, R10 ;  /* 0x00000028040a7825 */ /* 0x001fca00078e000a */
[----:B-1----:R-:W3:Y:S01]  /*00c0*/  LDG.E.U8.CONSTANT R0, desc[UR4][R10.64+0x24] ;  /* 0x000024040a007981 */ /* 0x002ee2000c1e9100 */
[----:B------:R-:W-:Y:S01]  /*00d0*/  BSSY.RECONVERGENT B2, `(.L_x_225) ;  /* 0x0000006000027945 */ /* 0x000fe20003800200 */
[----:B---3--:R-:W-:-:S13]  /*00e0*/  ISETP.NE.AND P0, PT, R0, RZ, PT ;  /* 0x000000ff0000720c */ /* 0x008fda0003f05270 */
[----:B--2---:R-:W-:Y:S05]  /*00f0*/  @!P0 BRA `(.L_x_226) ;  /* 0x00000000000c8947 */ /* 0x004fea0003800000 */
[----:B------:R-:W2:Y:S02]  /*0100*/  LDG.E.CONSTANT R0, desc[UR4][R10.64+0x1c] ;  /* 0x00001c040a007981 */ /* 0x000ea4000c1e9900 */
[----:B--2---:R-:W-:-:S13]  /*0110*/  ISETP.NE.AND P0, PT, R0, 0x1, PT ;  /* 0x000000010000780c */ /* 0x004fda0003f05270 */
[----:B------:R-:W-:Y:S05]  /*0120*/  @!P0 BRA `(.L_x_227) ;  /* 0x0000000000148947 */ /* 0x000fea0003800000 */
.L_x_226:
[----:B------:R-:W-:Y:S05]  /*0130*/  BSYNC.RECONVERGENT B2 ;  /* 0x0000000000027941 */ /* 0x000fea0003800200 */
.L_x_225:
[----:B------:R-:W0:Y:S02]  /*0140*/  LDC.64 R2, c[0x0][0x388] ;  /* 0x0000e200ff027b82 */ /* 0x000e240000000a00 */
[----:B0-----:R-:W-:-:S05]  /*0150*/  IMAD.WIDE.U32 R4, R4, 0x34, R2 ;  /* 0x0000003404047825 */ /* 0x001fca00078e0002 */
[----:B------:R-:W-:Y:S01]  /*0160*/  STG.E.U8 desc[UR4][R4.64+0x30], RZ ;  /* 0x000030ff04007986 */ /* 0x000fe2000c101104 */
[----:B------:R-:W-:Y:S05]  /*0170*/  EXIT ;  /* 0x000000000000794d */ /* 0x000fea0003800000 */
.L_x_227:
[----:B------:R0:W5:Y:S01]  /*0180*/  LDG.E.CONSTANT R0, desc[UR4][R10.64+0x18] ;  /* 0x000018040a007981 */ /* 0x000162000c1e9900 */
[----:B------:R-:W1:Y:S01]  /*0190*/  LDC.64 R6, c[0x0][0x380] ;  /* 0x0000e000ff067b82 */ /* 0x000e620000000a00 */
[----:B------:R-:W-:Y:S01]  /*01a0*/  HFMA2 R5, -RZ, RZ, 0, 0 ;  /* 0x00000000ff057431 */ /* 0x000fe200000001ff */
[----:B------:R-:W-:Y:S06]  /*01b0*/  BSSY.RECONVERGENT B1, `(.L_x_228) ;  /* 0x0000017000017945 */ /* 0x000fec0003800200 */
.L_x_233:
[----:B------:R-:W-:Y:S01]  /*01c0*/  ISETP.NE.AND P0, PT, R5, R4, PT ;  /* 0x000000040500720c */ /* 0x000fe20003f05270 */
[----:B------:R-:W-:-:S12]  /*01d0*/  BSSY.RELIABLE B0, `(.L_x_229) ;  /* 0x000000f000007945 */ /* 0x000fd80003800100 */
[----:B------:R-:W-:Y:S05]  /*01e0*/  @!P0 BRA `(.L_x_230) ;  /* 0x0000000000248947 */ /* 0x000fea0003800000 */
[----:B-1----:R-:W-:-:S05]  /*01f0*/  IMAD.WIDE.U32 R2, R5, 0x28, R6 ;  /* 0x0000002805027825 */ /* 0x002fca00078e0006 */
[----:B------:R-:W2:Y:S02]  /*0200*/  LDG.E.CONSTANT R9, desc[UR4][R2.64+0x18] ;  /* 0x0000180402097981 */ /* 0x000ea4000c1e9900 */
[----:B--2--5:R-:W-:-:S04]  /*0210*/  LOP3.LUT R9, R9, R0, RZ, 0x3c, !PT ;  /* 0x0000000009097212 */ /* 0x024fc800078e3cff */
[----:B------:R-:W-:-:S13]  /*0220*/  ISETP.GT.U32.AND P0, PT, R9, 0xffff, PT ;  /* 0x0000ffff0900780c */ /* 0x000fda0003f04070 */
[----:B------:R-:W-:Y:S05]  /*0230*/  @P0 BRA `(.L_x_230) ;  /* 0x0000000000100947 */ /* 0x000fea0003800000 */
[----:B------:R-:W2:Y:S02]  /*0240*/  LDG.E.U8.CONSTANT R8, desc[UR4][R2.64+0x24] ;  /* 0x0000240402087981 */ /* 0x000ea4000c1e9100 */
[----:B--2---:R-:W-:-:S13]  /*0250*/  ISETP.NE.AND P0, PT, R8, RZ, PT ;  /* 0x000000ff0800720c */ /* 0x004fda0003f05270 */
[----:B------:R-:W-:Y:S05]  /*0260*/  @!P0 BREAK.RELIABLE B0 ;  /* 0x0000000000008942 */ /* 0x000fea0003800100 */
[----:B------:R-:W-:Y:S05]  /*0270*/  @!P0 BRA `(.L_x_231) ;  /* 0x0000000000188947 */ /* 0x000fea0003800000 */
.L_x_230:
[----:B------:R-:W-:-:S05]  /*0280*/  VIADD R5, R5, 0x1 ;  /* 0x0000000105057836 */ /* 0x000fca0000000000 */
[----:B------:R-:W-:-:S13]  /*0290*/  ISETP.NE.AND P0, PT, R5, UR8, PT ;  /* 0x0000000805007c0c */ /* 0x000fda000bf05270 */
[----:B------:R-:W-:Y:S05]  /*02a0*/  @!P0 BREAK.RELIABLE B0 ;  /* 0x0000000000008942 */ /* 0x000fea0003800100 */
[----:B------:R-:W-:Y:S05]  /*02b0*/  @!P0 BRA `(.L_x_232) ;  /* 0x0000000000188947 */ /* 0x000fea0003800000 */
[----:B------:R-:W-:Y:S05]  /*02c0*/  BSYNC.RELIABLE B0 ;  /* 0x0000000000007941 */ /* 0x000fea0003800100 */
.L_x_229:
[----:B------:R-:W-:Y:S05]  /*02d0*/  BRA `(.L_x_233) ;  /* 0xfffffffc00b87947 */ /* 0x000fea000383ffff */
.L_x_231:
[----:B------:R-:W1:Y:S02]  /*02e0*/  LDCU.64 UR6, c[0x0][0x380] ;  /* 0x00007000ff0677ac */ /* 0x000e640008000a00 */
[----:B-1----:R-:W-:-:S04]  /*02f0*/  UISETP.NE.U32.AND UP0, UPT, UR6, URZ, UPT ;  /* 0x000000ff0600728c */ /* 0x002fc8000bf05070 */
[----:B------:R-:W-:-:S09]  /*0300*/  UISETP.NE.AND.EX UP0, UPT, UR7, URZ, UPT, UP0 ;  /* 0x000000ff0700728c */ /* 0x000fd2000bf05300 */
[----:B------:R-:W-:Y:S05]  /*0310*/  BRA.U UP0, `(.L_x_234) ;  /* 0x0000000100147547 */ /* 0x000fea000b800000 */
.L_x_232:
[----:B------:R-:W-:Y:S05]  /*0320*/  BSYNC.RECONVERGENT B1 ;  /* 0x0000000000017941 */ /* 0x000fea0003800200 */
.L_x_228:
[----:B------:R-:W2:Y:S02]  /*0330*/  LDC.64 R2, c[0x0][0x388] ;  /* 0x0000e200ff027b82 */ /* 0x000ea40000000a00 */
[----:B--2---:R-:W-:-:S05]  /*0340*/  IMAD.WIDE.U32 R2, R4, 0x34, R2 ;  /* 0x0000003404027825 */ /* 0x004fca00078e0002 */
[----:B------:R-:W-:Y:S01]  /*0350*/  STG.E.U8 desc[UR4][R2.64+0x30], RZ ;  /* 0x000030ff02007986 */ /* 0x000fe2000c101104 */
[----:B------:R-:W-:Y:S05]  /*0360*/  EXIT ;  /* 0x000000000000794d */ /* 0x000fea0003800000 */
.L_x_234:
[----:B------:R-:W2:Y:S04]  /*0370*/  LDG.E.CONSTANT R13, desc[UR4][R10.64+0x4] ;  /* 0x000004040a0d7981 */ /* 0x000ea8000c1e9900 */
[----:B------:R-:W3:Y:S01]  /*0380*/  LDG.E.CONSTANT R8, desc[UR4][R2.64] ;  /* 0x0000000402087981 */ /* 0x000ee2000c1e9900 */
[----:B------:R-:W-:Y:S01]  /*0390*/  BSSY.RECONVERGENT B3, `(.L_x_235) ;  /* 0x000000c000037945 */ /* 0x000fe20003800200 */
[----:B--2---:R-:W-:Y:S02]  /*03a0*/  MOV R5, R13 ;  /* 0x0000000d00057202 */ /* 0x004fe40000000f00 */
[----:B---3--:R-:W-:Y:S01]  /*03b0*/  FSETP.GEU.AND P0, PT, R13, R8, PT ;  /* 0x000000080d00720b */ /* 0x008fe20003f0e000 */
[----:B------:R-:W-:-:S12]  /*03c0*/  IMAD.MOV.U32 R0, RZ, RZ, R8 ;  /* 0x000000ffff007224 */ /* 0x000fd800078e0008 */
[----:B------:R-:W-:Y:S05]  /*03d0*/  @!P0 BRA `(.L_x_236) ;  /* 0x00000000001c8947 */ /* 0x000fea0003800000 */
[----:B------:R-:W2:Y:S04]  /*03e0*/  LDG.E.CONSTANT R5, desc[UR4][R2.64+0x4] ;  /* 0x0000040402057981 */ /* 0x000ea8000c1e9900 */
[----:B------:R-:W2:Y:S02]  /*03f0*/  LDG.E.CONSTANT R0, desc[UR4][R10.64] ;  /* 0x000000040a007981 */ /* 0x000ea4000c1e9900 */
[----:B--2---:R-:W-:-:S13]  /*0400*/  FSETP.GEU.AND P0, PT, R5, R0, PT ;  /* 0x000000000500720b */ /* 0x004fda0003f0e000 */
[----:B------:R-:W1:Y:S02]  /*0410*/  @P0 LDC.64 R6, c[0x0][0x388] ;  /* 0x0000e200ff060b82 */ /* 0x000e640000000a00 */
[----:B-1----:R-:W-:-:S05]  /*0420*/  @P0 IMAD.WIDE.U32 R6, R4, 0x34, R6 ;  /* 0x0000003404060825 */ /* 0x002fca00078e0006 */
[----:B------:R1:W-:Y:S01]  /*0430*/  @P0 STG.E.U8 desc[UR4][R6.64+0x30], RZ ;  /* 0x000030ff06000986 */ /* 0x0003e2000c101104 */
[----:B------:R-:W-:Y:S05]  /*0440*/  @P0 EXIT ;  /* 0x000000000000094d */ /* 0x000fea0003800000 */
.L_x_236:
[----:B------:R-:W-:Y:S05]  /*0450*/  BSYNC.RECONVERGENT B3 ;  /* 0x0000000000037941 */ /* 0x000fea0003800200 */
.L_x_235:
[----:B-1----:R-:W1:Y:S01]  /*0460*/  MUFU.RCP R6, R5 ;  /* 0x0000000500067308 */ /* 0x002e620000001000 */
[----:B------:R-:W-:Y:S01]  /*0470*/  FADD R2, R0, -R5 ;  /* 0x8000000500027221 */ /* 0x000fe20000000000 */
[----:B------:R-:W-:Y:S06]  /*0480*/  BSSY.RECONVERGENT B3, `(.L_x_237) ;  /* 0x000000b000037945 */ /* 0x000fec0003800200 */
[----:B------:R-:W2:Y:S01]  /*0490*/  FCHK P0, R2, R5 ;  /* 0x0000000502007302 */ /* 0x000ea20000000000 */
[----:B-1----:R-:W-:-:S04]  /*04a0*/  FFMA R3, R6, -R5, 1 ;  /* 0x3f80000006037423 */ /* 0x002fc80000000805 */
[----:B------:R-:W-:-:S04]  /*04b0*/  FFMA R3, R6, R3, R6 ;  /* 0x0000000306037223 */ /* 0x000fc80000000006 */
[----:B------:R-:W-:-:S04]  /*04c0*/  FFMA R0, R2, R3, RZ ;  /* 0x0000000302007223 */ /* 0x000fc800000000ff */
[----:B------:R-:W-:-:S04]  /*04d0*/  FFMA R7, R0, -R5, R2 ;  /* 0x8000000500077223 */ /* 0x000fc80000000002 */
[----:B------:R-:W-:Y:S01]  /*04e0*/  FFMA R7, R3, R7, R0 ;  /* 0x0000000703077223 */ /* 0x000fe20000000000 */
[----:B--2---:R-:W-:Y:S06]  /*04f0*/  @!P0 BRA `(.L_x_238) ;  /* 0x00000000000c8947 */ /* 0x004fec0003800000 */
[----:B------:R-:W-:-:S07]  /*0500*/  MOV R12, 0x520 ;  /* 0x00000520000c7802 */ /* 0x000fce0000000f00 */
[----:B0-----:R-:W-:Y:S05]  /*0510*/  CALL.REL.NOINC `($__internal_6_$__cuda_sm3x_div_rn_noftz_f32_slowpath) ;  /* 0x0000000c009c7944 */ /* 0x001fea0003c00000 */
[----:B------:R-:W-:-:S07]  /*0520*/  MOV R7, R2 ;  /* 0x0000000200077202 */ /* 0x000fce0000000f00 */
.L_x_238:
[----:B------:R-:W-:Y:S05]  /*0530*/  BSYNC.RECONVERGENT B3 ;  /* 0x0000000000037941 */ /* 0x000fea0003800200 */
.L_x_237:
[----:B------:R-:W-:-:S13]  /*0540*/  FSETP.GEU.AND P0, PT, R7, 0.0030000000260770320892, PT ;  /* 0x3b449ba60700780b */ /* 0x000fda0003f0e000 */
[----:B------:R-:W1:Y:S02]  /*0550*/  @!P0 LDC.64 R2, c[0x0][0x388] ;  /* 0x0000e200ff028b82 */ /* 0x000e640000000a00 */
[----:B-1----:R-:W-:-:S05]  /*0560*/  @!P0 IMAD.WIDE.U32 R2, R4, 0x34, R2 ;  /* 0x0000003404028825 */ /* 0x002fca00078e0002 */
[----:B------:R1:W-:Y:S01]  /*0570*/  @!P0 STG.E.U8 desc[UR4][R2.64+0x30], RZ ;  /* 0x000030ff02008986 */ /* 0x0003e2000c101104 */
[----:B------:R-:W-:Y:S05]  /*0580*/  @!P0 EXIT ;  /* 0x000000000000894d */ /* 0x000fea0003800000 */
[----:B-1----:R-:W2:Y:S01]  /*0590*/  LDG.E.CONSTANT R3, desc[UR4][R10.64+0xc] ;  /* 0x00000c040a037981 */ /* 0x002ea2000c1e9900 */
[----:B------:R-:W-:Y:S02]  /*05a0*/  HFMA2 R0, -RZ, RZ, 13.1875, -0.0015869140625 ;  /* 0x4a989680ff007431 */ /* 0x000fe400000001ff */
[----:B------:R-:W-:Y:S01]  /*05b0*/  IMAD.MOV.U32 R5, RZ, RZ, 0x3456bf95 ;  /* 0x3456bf95ff057424 */ /* 0x000fe200078e00ff */
[----:B------:R-:W-:Y:S01]  /*05c0*/  BSSY.RECONVERGENT B3, `(.L_x_239) ;  /* 0x000000f000037945 */ /* 0x000fe20003800200 */
[----:B------:R-:W-:Y:S02]  /*05d0*/  IMAD.MOV.U32 R9, RZ, RZ, RZ ;  /* 0x000000ffff097224 */ /* 0x000fe400078e00ff */
[----:B------:R-:W-:-:S04]  /*05e0*/  FFMA R0, R5, -R0, 1 ;  /* 0x3f80000005007423 */ /* 0x000fc80000000800 */
[----:B------:R-:W-:Y:S01]  /*05f0*/  FFMA R2, R0, R5, 2.0000000233721948462e-07 ;  /* 0x3456bf9500027423 */ /* 0x000fe20000000005 */
[----:B------:R-:W-:-:S05]  /*0600*/  FMUL R0, R7, 50 ;  /* 0x4248000007007820 */ /* 0x000fca0000400000 */
[----:B------:R-:W-:Y:S01]  /*0610*/  FMNMX R0, R0, 5, PT ;  /* 0x40a0000000007809 */ /* 0x000fe20003800000 */
[----:B--2---:R-:W1:Y:S01]  /*0620*/  FCHK P0, R3, 5000000 ;  /* 0x4a98968003007902 */ /* 0x004e620000000000 */
[----:B------:R-:W-:-:S04]  /*0630*/  FFMA R5, R3, R2, RZ ;  /* 0x0000000203057223 */ /* 0x000fc800000000ff */
[----:B------:R-:W-:-:S04]  /*0640*/  FFMA R6, R5, -5000000, R3 ;  /* 0xca98968005067823 */ /* 0x000fc80000000003 */
[----:B------:R-:W-:Y:S01]  /*0650*/  FFMA R2, R2, R6, R5 ;  /* 0x0000000602027223 */ /* 0x000fe20000000005 */
[----:B-1----:R-:W-:Y:S06]  /*0660*/  @!P0 BRA `(.L_x_240) ;  /* 0x0000000000108947 */ /* 0x002fec0003800000 */
[----:B------:R-:W-:Y:S01]  /*0670*/  MOV R2, R3 ;  /* 0x0000000300027202 */ /* 0x000fe20000000f00 */
[----:B------:R-:W-:Y:S01]  /*0680*/  IMAD.MOV.U32 R5, RZ, RZ, 0x4a989680 ;  /* 0x4a989680ff057424 */ /* 0x000fe200078e00ff */
[----:B------:R-:W-:-:S07]  /*0690*/  MOV R12, 0x6b0 ;  /* 0x000006b0000c7802 */ /* 0x000fce0000000f00 */
[----:B0-----:R-:W-:Y:S05]  /*06a0*/  CALL.REL.NOINC `($__internal_6_$__cuda_sm3x_div_rn_noftz_f32_slowpath) ;  /* 0x0000000c00387944 */ /* 0x001fea0003c00000 */
.L_x_240:
[----:B------:R-:W-:Y:S05]  /*06b0*/  BSYNC.RECONVERGENT B3 ;  /* 0x0000000000037941 */ /* 0x000fea0003800200 */
.L_x_239:
[----:B------:R-:W-:Y:S01]  /*06c0*/  IADD3 R5, PT, PT, R2, -0xd000000, RZ ;  /* 0xf300000002057810 */ /* 0x000fe20007ffe0ff */
[----:B0-----:R0:W1:Y:S01]  /*06d0*/  MUFU.RSQ R11, R2 ;  /* 0x00000002000b7308 */ /* 0x0010620000001400 */
[----:B------:R-:W-:Y:S02]  /*06e0*/  BSSY.RECONVERGENT B3, `(.L_x_241) ;  /* 0x000000a000037945 */ /* 0x000fe40003800200 */
[----:B------:R-:W-:-:S13]  /*06f0*/  ISETP.GT.U32.AND P0, PT, R5, 0x727fffff, PT ;  /* 0x727fffff0500780c */ /* 0x000fda0003f04070 */
[----:B0-----:R-:W-:Y:S05]  /*0700*/  @!P0 BRA `(.L_x_242) ;  /* 0x00000000000c8947 */ /* 0x001fea0003800000 */
[----:B------:R-:W-:-:S07]  /*0710*/  MOV R14, 0x730 ;  /* 0x00000730000e7802 */ /* 0x000fce0000000f00 */
[----:B-1----:R-:W-:Y:S05]  /*0720*/  CALL.REL.NOINC `($__internal_5_$__cuda_sm20_sqrt_rn_f32_slowpath) ;  /* 0x0000000800bc7944 */ /* 0x002fea0003c00000 */
[----:B------:R-:W-:Y:S05]  /*0730*/  BRA `(.L_x_243) ;  /* 0x0000000000107947 */ /* 0x000fea0003800000 */
.L_x_242:
[C---:B-1----:R-:W-:Y:S01]  /*0740*/  FMUL.FTZ R5, R11.reuse, R2 ;  /* 0x000000020b057220 */ /* 0x042fe20000410000 */
[----:B------:R-:W-:-:S03]  /*0750*/  FMUL.FTZ R6, R11, 0.5 ;  /* 0x3f0000000b067820 */ /* 0x000fc60000410000 */
[----:B------:R-:W-:-:S04]  /*0760*/  FFMA R2, -R5, R5, R2 ;  /* 0x0000000505027223 */ /* 0x000fc80000000102 */
[----:B------:R-:W-:-:S07]  /*0770*/  FFMA R2, R2, R6, R5 ;  /* 0x0000000602027223 */ /* 0x000fce0000000005 */
.L_x_243:
[----:B------:R-:W-:Y:S05]  /*0780*/  BSYNC.RECONVERGENT B3 ;  /* 0x0000000000037941 */ /* 0x000fea0003800200 */
.L_x_241:
[----:B------:R-:W0:Y:S01]  /*0790*/  LDCU UR6, c[0x0][0x39c] ;  /* 0x00007380ff0677ac */ /* 0x000e220008000800 */
[----:B------:R-:W-:Y:S01]  /*07a0*/  FMNMX R2, R2, 3, PT ;  /* 0x4040000002027809 */ /* 0x000fe20003800000 */
[----:B------:R-:W-:-:S04]  /*07b0*/  FMUL R5, R0, 200000 ;  /* 0x4843500000057820 */ /* 0x000fc80000400000 */
[----:B------:R-:W-:Y:S01]  /*07c0*/  FMUL R0, R2, R5 ;  /* 0x0000000502007220 */ /* 0x000fe20000400000 */
[----:B0-----:R-:W-:-:S09]  /*07d0*/  UISETP.NE.AND UP0, UPT, UR6, URZ, UPT ;  /* 0x000000ff0600728c */ /* 0x001fd2000bf05270 */
[----:B------:R-:W-:Y:S05]  /*07e0*/  BRA.U !UP0, `(.L_x_244) ;  /* 0x0000000108987547 */ /* 0x000fea000b800000 */
[----:B------:R-:W0:Y:S02]  /*07f0*/  LDC.64 R10, c[0x0][0x390] ;  /* 0x0000e400ff0a7b82 */ /* 0x000e240000000a00 */
[----:B0-----:R-:W2:Y:S01]  /*0800*/  LDG.E.CONSTANT R2, desc[UR4][R10.64] ;  /* 0x000000040a027981 */ /* 0x001ea2000c1e9900 */
[----:B------:R-:W-:Y:S01]  /*0810*/  BSSY.RECONVERGENT B3, `(.L_x_244) ;  /* 0x0000023000037945 */ /* 0x000fe20003800200 */
[----:B--2---:R-:W-:-:S13]  /*0820*/  ISETP.NE.AND P0, PT, R2, 0x1, PT ;  /* 0x000000010200780c */ /* 0x004fda0003f05270 */
[----:B------:R-:W-:Y:S05]  /*0830*/  @!P0 BRA `(.L_x_245) ;  /* 0x0000000000348947 */ /* 0x000fea0003800000 */
[----:B------:R-:W0:Y:S01]  /*0840*/  LDC.64 R14, c[0x0][0x390] ;  /* 0x0000e400ff0e7b82 */ /* 0x000e220000000a00 */
[----:B------:R-:W-:Y:S01]  /*0850*/  BSSY.RELIABLE B4, `(.L_x_245) ;  /* 0x000000b000047945 */ /* 0x000fe20003800100 */
[----:B------:R-:W-:-:S07]  /*0860*/  IMAD.MOV.U32 R5, RZ, RZ, RZ ;  /* 0x000000ffff057224 */ /* 0x000fce00078e00ff */
.L_x_247:
[----:B------:R-:W1:Y:S01]  /*0870*/  LDCU UR6, c[0x0][0x39c] ;  /* 0x00007380ff0677ac */ /* 0x000e620008000800 */
[----:B------:R-:W-:-:S04]  /*0880*/  IADD3 R5, PT, PT, R5, 0x1, RZ ;  /* 0x0000000105057810 */ /* 0x000fc80007ffe0ff */
[----:B-1----:R-:W-:-:S13]  /*0890*/  ISETP.NE.AND P0, PT, R5, UR6, PT ;  /* 0x0000000605007c0c */ /* 0x002fda000bf05270 */
[----:B------:R-:W-:Y:S05]  /*08a0*/  @!P0 BREAK.RELIABLE B4 ;  /* 0x0000000000048942 */ /* 0x000fea0003800100 */
[----:B------:R-:W-:Y:S05]  /*08b0*/  @!P0 BRA `(.L_x_246) ;  /* 0x0000000000608947 */ /* 0x000fea0003800000 */
[----:B0-----:R-:W-:-:S05]  /*08c0*/  IMAD.WIDE.U32 R10, R5, 0xc, R14 ;  /* 0x0000000c050a7825 */ /* 0x001fca00078e000e */
[----:B------:R-:W2:Y:S02]  /*08d0*/  LDG.E.CONSTANT R2, desc[UR4][R10.64] ;  /* 0x000000040a027981 */ /* 0x000ea4000c1e9900 */
[----:B--2---:R-:W-:-:S13]  /*08e0*/  ISETP.NE.AND P0, PT, R2, 0x1, PT ;  /* 0x000000010200780c */ /* 0x004fda0003f05270 */
[----:B------:R-:W-:Y:S05]  /*08f0*/  @P0 BRA `(.L_x_247) ;  /* 0xfffffffc00dc0947 */ /* 0x000fea000383ffff */
[----:B------:R-:W-:Y:S05]  /*0900*/  BSYNC.RELIABLE B4 ;  /* 0x0000000000047941 */ /* 0x000fea0003800100 */
.L_x_245:
[----:B------:R-:W2:Y:S04]  /*0910*/  LDG.E.CONSTANT R2, desc[UR4][R10.64+0x4] ;  /* 0x000004040a027981 */ /* 0x000ea8000c1e9900 */
[----:B------:R-:W3:Y:S01]  /*0920*/  LDG.E.CONSTANT R5, desc[UR4][R10.64+0x8] ;  /* 0x000008040a057981 */ /* 0x000ee2000c1e9900 */
[----:B------:R-:W-:Y:S02]  /*0930*/  HFMA2 R6, -RZ, RZ, 25.71875, 3664 ;  /* 0x4e6e6b28ff067431 */ /* 0x000fe400000001ff */
[----:B------:R-:W-:Y:S01]  /*0940*/  IMAD.MOV.U32 R9, RZ, RZ, 0x3089705f ;  /* 0x3089705fff097424 */ /* 0x000fe200078e00ff */
[----:B------:R-:W-:Y:S03]  /*0950*/  BSSY.RECONVERGENT B4, `(.L_x_246) ;  /* 0x000000e000047945 */ /* 0x000fe60003800200 */
[----:B------:R-:W-:Y:S01]  /*0960*/  FFMA R6, R9, -R6, 1 ;  /* 0x3f80000009067423 */ /* 0x000fe20000000806 */
[----:B--2---:R-:W-:-:S04]  /*0970*/  FMUL R2, R2, 800000 ;  /* 0x4943500002027820 */ /* 0x004fc80000400000 */
[----:B---3--:R-:W-:Y:S01]  /*0980*/  FMUL R2, R5, R2 ;  /* 0x0000000205027220 */ /* 0x008fe20000400000 */
[----:B------:R-:W-:-:S03]  /*0990*/  FFMA R5, R6, R9, 9.9999997171806853657e-10 ;  /* 0x3089705f06057423 */ /* 0x000fc60000000009 */
[----:B------:R-:W0:Y:S01]  /*09a0*/  FCHK P0, R2, 1.00000000000000000000e+09 ;  /* 0x4e6e6b2802007902 */ /* 0x000e220000000000 */
[----:B------:R-:W-:-:S04]  /*09b0*/  FFMA R6, R2, R5, RZ ;  /* 0x0000000502067223 */ /* 0x000fc800000000ff */
[----:B------:R-:W-:-:S04]  /*09c0*/  FFMA R9, R6, -1.00000000000000000000e+09, R2 ;  /* 0xce6e6b2806097823 */ /* 0x000fc80000000002 */
[----:B------:R-:W-:Y:S01]  /*09d0*/  FFMA R9, R5, R9, R6 ;  /* 0x0000000905097223 */ /* 0x000fe20000000006 */
[----:B0-----:R-:W-:Y:S06]  /*09e0*/  @!P0 BRA `(.L_x_248) ;  /* 0x0000000000108947 */ /* 0x001fec0003800000 */
[----:B------:R-:W-:Y:S01]  /*09f0*/  IMAD.MOV.U32 R5, RZ, RZ, 0x4e6e6b28 ;  /* 0x4e6e6b28ff057424 */ /* 0x000fe200078e00ff */
[----:B------:R-:W-:-:S07]  /*0a00*/  MOV R12, 0xa20 ;  /* 0x00000a20000c7802 */ /* 0x000fce0000000f00 */
[----:B------:R-:W-:Y:S05]  /*0a10*/  CALL.REL.NOINC `($__internal_6_$__cuda_sm3x_div_rn_noftz_f32_slowpath) ;  /* 0x00000008005c7944 */ /* 0x000fea0003c00000 */
[----:B------:R-:W-:-:S07]  /*0a20*/  MOV R9, R2 ;  /* 0x0000000200097202 */ /* 0x000fce0000000f00 */
.L_x_248:
[----:B------:R-:W-:Y:S05]  /*0a30*/  BSYNC.RECONVERGENT B4 ;  /* 0x0000000000047941 */ /* 0x000fea0003800200 */
.L_x_246:
[----:B------:R-:W-:Y:S05]  /*0a40*/  BSYNC.RECONVERGENT B3 ;  /* 0x0000000000037941 */ /* 0x000fea0003800200 */
.L_x_244:
[----:B------:R-:W-:Y:S01]  /*0a50*/  FSETP.GTU.AND P0, PT, R3, RZ, PT ;  /* 0x000000ff0300720b */ /* 0x000fe20003f0c000 */
[----:B------:R-:W-:Y:S01]  /*0a60*/  BSSY.RECONVERGENT B3, `(.L_x_249) ;  /* 0x0000021000037945 */ /* 0x000fe20003800200 */
[----:B------:R-:W-:-:S11]  /*0a70*/  IMAD.MOV.U32 R6, RZ, RZ, 0x3f99999a ;  /* 0x3f99999aff067424 */ /* 0x000fd600078e00ff */
[----:B------:R-:W-:Y:S05]  /*0a80*/  @!P0 BRA `(.L_x_250) ;  /* 0x0000000000788947 */ /* 0x000fea0003800000 */
[----:B------:R-:W1:Y:S01]  /*0a90*/  MUFU.RCP R2, R3 ;  /* 0x0000000300027308 */ /* 0x000e620000001000 */
[----:B------:R-:W-:Y:S07]  /*0aa0*/  BSSY.RECONVERGENT B4, `(.L_x_251) ;  /* 0x000000c000047945 */ /* 0x000fee0003800200 */
[----:B------:R-:W2:Y:S01]  /*0ab0*/  FCHK P0, R0, R3 ;  /* 0x0000000300007302 */ /* 0x000ea20000000000 */
[----:B-1----:R-:W-:-:S04]  /*0ac0*/  FFMA R5, -R3, R2, 1 ;  /* 0x3f80000003057423 */ /* 0x002fc80000000102 */
[----:B------:R-:W-:-:S04]  /*0ad0*/  FFMA R5, R2, R5, R2 ;  /* 0x0000000502057223 */ /* 0x000fc80000000002 */
[----:B------:R-:W-:-:S04]  /*0ae0*/  FFMA R2, R0, R5, RZ ;  /* 0x0000000500027223 */ /* 0x000fc800000000ff */
[----:B------:R-:W-:-:S04]  /*0af0*/  FFMA R6, -R3, R2, R0 ;  /* 0x0000000203067223 */ /* 0x000fc80000000100 */
[----:B------:R-:W-:Y:S01]  /*0b00*/  FFMA R2, R5, R6, R2 ;  /* 0x0000000605027223 */ /* 0x000fe20000000002 */
[----:B--2---:R-:W-:Y:S06]  /*0b10*/  @!P0 BRA `(.L_x_252) ;  /* 0x0000000000108947 */ /* 0x004fec0003800000 */
[----:B------:R-:W-:Y:S01]  /*0b20*/  MOV R5, R3 ;  /* 0x0000000300057202 */ /* 0x000fe20000000f00 */
[----:B------:R-:W-:Y:S01]  /*0b30*/  IMAD.MOV.U32 R2, RZ, RZ, R0 ;  /* 0x000000ffff027224 */ /* 0x000fe200078e0000 */
[----:B------:R-:W-:-:S07]  /*0b40*/  MOV R12, 0xb60 ;  /* 0x00000b60000c7802 */ /* 0x000fce0000000f00 */
[----:B0-----:R-:W-:Y:S05]  /*0b50*/  CALL.REL.NOINC `($__internal_6_$__cuda_sm3x_div_rn_noftz_f32_slowpath) ;  /* 0x00000008000c7944 */ /* 0x001fea0003c00000 */
.L_x_252:
[----:B------:R-:W-:Y:S05]  /*0b60*/  BSYNC.RECONVERGENT B4 ;  /* 0x0000000000047941 */ /* 0x000fea0003800200 */
.L_x_251:
[----:B------:R-:W-:Y:S01]  /*0b70*/  IADD3 R3, PT, PT, R2, -0xd000000, RZ ;  /* 0xf300000002037810 */ /* 0x000fe20007ffe0ff */
[----:B------:R1:W2:Y:S01]  /*0b80*/  MUFU.RSQ R5, R2 ;  /* 0x0000000200057308 */ /* 0x0002a20000001400 */
[----:B------:R-:W-:Y:S02]  /*0b90*/  BSSY.RECONVERGENT B4, `(.L_x_253) ;  /* 0x000000a000047945 */ /* 0x000fe40003800200 */
[----:B------:R-:W-:-:S13]  /*0ba0*/  ISETP.GT.U32.AND P0, PT, R3, 0x727fffff, PT ;  /* 0x727fffff0300780c */ /* 0x000fda0003f04070 */
[----:B-1----:R-:W-:Y:S05]  /*0bb0*/  @!P0 BRA `(.L_x_254) ;  /* 0x00000000000c8947 */ /* 0x002fea0003800000 */
[----:B0-----:R-:W-:-:S07]  /*0bc0*/  MOV R14, 0xbe0 ;  /* 0x00000be0000e7802 */ /* 0x001fce0000000f00 */
[----:B--2---:R-:W-:Y:S05]  /*0bd0*/  CALL.REL.NOINC `($__internal_5_$__cuda_sm20_sqrt_rn_f32_slowpath) ;  /* 0x0000000400907944 */ /* 0x004fea0003c00000 */
[----:B------:R-:W-:Y:S05]  /*0be0*/  BRA `(.L_x_255) ;  /* 0x0000000000107947 */ /* 0x000fea0003800000 */
.L_x_254:
[C---:B--2---:R-:W-:Y:S01]  /*0bf0*/  FMUL.FTZ R3, R5.reuse, R2 ;  /* 0x0000000205037220 */ /* 0x044fe20000410000 */
[----:B------:R-:W-:-:S03]  /*0c00*/  FMUL.FTZ R5, R5, 0.5 ;  /* 0x3f00000005057820 */ /* 0x000fc60000410000 */
[----:B------:R-:W-:-:S04]  /*0c10*/  FFMA R2, -R3, R3, R2 ;  /* 0x0000000303027223 */ /* 0x000fc80000000102 */
[----:B------:R-:W-:-:S07]  /*0c20*/  FFMA R2, R2, R5, R3 ;  /* 0x0000000502027223 */ /* 0x000fce0000000003 */
.L_x_255:
[----:B------:R-:W-:Y:S05]  /*0c30*/  BSYNC.RECONVERGENT B4 ;  /* 0x0000000000047941 */ /* 0x000fea0003800200 */
.L_x_253:
[----:B------:R-:W-:-:S05]  /*0c40*/  FMUL R2, R2, 0.10000000149011611938 ;  /* 0x3dcccccd02027820 */ /* 0x000fca0000400000 */
[----:B------:R-:W-:-:S05]  /*0c50*/  FMNMX R2, R2, 0.050000000745058059692, PT ;  /* 0x3d4ccccd02027809 */ /* 0x000fca0003800000 */
[----:B------:R-:W-:-:S07]  /*0c60*/  FMUL R6, R2, 1.2000000476837158203 ;  /* 0x3f99999a02067820 */ /* 0x000fce0000400000 */
.L_x_250:
[----:B------:R-:W-:Y:S05]  /*0c70*/  BSYNC.RECONVERGENT B3 ;  /* 0x0000000000037941 */ /* 0x000fea0003800200 */
.L_x_249:
[----:B------:R-:W-:Y:S01]  /*0c80*/  FADD R5, R0, 1 ;  /* 0x3f80000000057421 */ /* 0x000fe20000000000 */
[----:B------:R-:W-:Y:S02]  /*0c90*/  IMAD.MOV.U32 R12, RZ, RZ, 0x3e055027 ;  /* 0x3e055027ff0c7424 */ /* 0x000fe400078e00ff */
[----:B0-----:R-:W-:Y:S01]  /*0ca0*/  HFMA2 R15, -RZ, RZ, 1.3828125, -0.00013840198516845703125 ;  /* 0x3d888889ff0f7431 */ /* 0x001fe200000001ff */
[----:B------:R-:W-:Y:S01]  /*0cb0*/  MOV R14, 0x7f800000 ;  /* 0x7f800000000e7802 */ /* 0x000fe20000000f00 */
[----:B------:R-:W-:Y:S01]  /*0cc0*/  BSSY.RECONVERGENT B3, `(.L_x_256) ;  /* 0x000002d000037945 */ /* 0x000fe20003800200 */
[----:B------:R-:W-:Y:S02]  /*0cd0*/  FSETP.GEU.AND P0, PT, R5, 1.175494350822287508e-38, PT ;  /* 0x008000000500780b */ /* 0x000fe40003f0e000 */
[----:B------:R-:W-:-:S11]  /*0ce0*/  FSETP.GEU.AND P2, PT, R13, R8, PT ;  /* 0x000000080d00720b */ /* 0x000fd60003f4e000 */
[----:B------:R-:W-:-:S04]  /*0cf0*/  @!P0 FMUL R5, R5, 8388608 ;  /* 0x4b00000005058820 */ /* 0x000fc80000400000 */
[C---:B------:R-:W-:Y:S01]  /*0d00*/  VIADD R2, R5.reuse, 0xc0d55555 ;  /* 0xc0d5555505027836 */ /* 0x040fe20000000000 */
[----:B------:R-:W-:-:S04]  /*0d10*/  FSETP.NEU.AND P3, PT, R5, RZ, PT ;  /* 0x000000ff0500720b */ /* 0x000fc80003f6d000 */
[----:B------:R-:W-:-:S04]  /*0d20*/  LOP3.LUT R10, R2, 0xff800000, RZ, 0xc0, !PT ;  /* 0xff800000020a7812 */ /* 0x000fc800078ec0ff */
[-C--:B------:R-:W-:Y:S02]  /*0d30*/  IADD3 R2, PT, PT, R5, -R10.reuse, RZ ;  /* 0x8000000a05027210 */ /* 0x080fe40007ffe0ff */
[----:B------:R-:W-:Y:S01]  /*0d40*/  I2FP.F32.S32 R3, R10 ;  /* 0x0000000a00037245 */ /* 0x000fe20000201400 */
[----:B------:R-:W-:Y:S02]  /*0d50*/  IMAD.MOV.U32 R10, RZ, RZ, 0x41700000 ;  /* 0x41700000ff0a7424 */ /* 0x000fe400078e00ff */
[----:B------:R-:W-:-:S04]  /*0d60*/  FADD R11, R2, -1 ;  /* 0xbf800000020b7421 */ /* 0x000fc80000000000 */
[----:B------:R-:W-:-:S04]  /*0d70*/  FFMA R2, R11, -R12, 0.14084610342979431152 ;  /* 0x3e1039f60b027423 */ /* 0x000fc8000000080c */
[----:B------:R-:W-:-:S04]  /*0d80*/  FFMA R2, R11, R2, -0.12148627638816833496 ;  /* 0xbdf8cdcc0b027423 */ /* 0x000fc80000000002 */
[----:B------:R-:W-:-:S04]  /*0d90*/  FFMA R2, R11, R2, 0.13980610668659210205 ;  /* 0x3e0f29550b027423 */ /* 0x000fc80000000002 */
[----:B------:R-:W-:-:S04]  /*0da0*/  FFMA R2, R11, R2, -0.16684235632419586182 ;  /* 0xbe2ad8b90b027423 */ /* 0x000fc80000000002 */
[----:B------:R-:W-:-:S04]  /*0db0*/  FFMA R2, R11, R2, 0.20012299716472625732 ;  /* 0x3e4ced0b0b027423 */ /* 0x000fc80000000002 */
[----:B------:R-:W-:-:S04]  /*0dc0*/  FFMA R2, R11, R2, -0.24999669194221496582 ;  /* 0xbe7fff220b027423 */ /* 0x000fc80000000002 */
[----:B------:R-:W-:-:S04]  /*0dd0*/  FFMA R2, R11, R2, 0.33333182334899902344 ;  /* 0x3eaaaa780b027423 */ /* 0x000fc80000000002 */
[----:B------:R-:W-:Y:S01]  /*0de0*/  FFMA R12, R11, R2, -0.5 ;  /* 0xbf0000000b0c7423 */ /* 0x000fe20000000002 */
[----:B------:R-:W-:Y:S02]  /*0df0*/  FSEL R2, RZ, -23, P0 ;  /* 0xc1b80000ff027808 */ /* 0x000fe40000000000 */
[----:B------:R-:W-:Y:S01]  /*0e00*/  ISETP.GT.U32.AND P0, PT, R5, 0x7f7fffff, PT ;  /* 0x7f7fffff0500780c */ /* 0x000fe20003f04070 */
[----:B------:R-:W-:Y:S02]  /*0e10*/  FMUL R12, R11, R12 ;  /* 0x0000000c0b0c7220 */ /* 0x000fe40000400000 */
[----:B------:R-:W-:Y:S01]  /*0e20*/  FFMA R2, R3, 1.1920928955078125e-07, R2 ;  /* 0x3400000003027823 */ /* 0x000fe20000000002 */
[C---:B------:R-:W-:Y:S01]  /*0e30*/  FMUL R3, R0.reuse, R7 ;  /* 0x0000000700037220 */ /* 0x040fe20000400000 */
[----:B------:R-:W-:Y:S01]  /*0e40*/  FFMA R11, R11, R12, R11 ;  /* 0x0000000c0b0b7223 */ /* 0x000fe2000000000b */
[----:B------:R-:W-:Y:S02]  /*0e50*/  FFMA R12, R15, -R10, 1 ;  /* 0x3f8000000f0c7423 */ /* 0x000fe4000000080a */
[----:B------:R-:W-:Y:S01]  /*0e60*/  FFMA R10, R0, -0.00050000002374872565269, R3 ;  /* 0xba03126f000a7823 */ /* 0x000fe20000000003 */
[----:B------:R-:W-:Y:S01]  /*0e70*/  FFMA R2, R2, 0.69314718246459960938, R11 ;  /* 0x3f31721802027823 */ /* 0x000fe2000000000b */
[----:B------:R-:W-:-:S02]  /*0e80*/  FFMA R15, R12, R15, 0.066666670143604278564 ;  /* 0x3d8888890c0f7423 */ /* 0x000fc4000000000f */
[----:B------:R-:W-:Y:S01]  /*0e90*/  FADD R11, R10, -R9 ;  /* 0x800000090a0b7221 */ /* 0x000fe20000000000 */
[----:B------:R-:W-:Y:S01]  /*0ea0*/  @P0 FFMA R2, R5, R14, +INF ;  /* 0x7f80000005020423 */ /* 0x000fe2000000000e */
[----:B------:R-:W-:Y:S02]  /*0eb0*/  FMUL R10, R7, 1000 ;  /* 0x447a0000070a7820 */ /* 0x000fe40000400000 */
[----:B------:R-:W-:Y:S01]  /*0ec0*/  FFMA R11, -R0, R6, R11 ;  /* 0x00000006000b7223 */ /* 0x000fe2000000010b */
[----:B------:R-:W0:Y:S01]  /*0ed0*/  FCHK P0, R2, 15 ;  /* 0x4170000002007902 */ /* 0x000e220000000000 */
[----:B------:R-:W-:Y:S01]  /*0ee0*/  FFMA R5, R2, R15, RZ ;  /* 0x0000000f02057223 */ /* 0x000fe200000000ff */
[----:B------:R-:W-:Y:S01]  /*0ef0*/  FMNMX R10, R10, 1, PT ;  /* 0x3f8000000a0a7809 */ /* 0x000fe20003800000 */
[----:B------:R-:W-:Y:S02]  /*0f00*/  FFMA R11, R0, -0.0010000000474974513054, R11 ;  /* 0xba83126f000b7823 */ /* 0x000fe4000000000b */
[----:B------:R-:W-:-:S04]  /*0f10*/  FFMA R8, R5, -15, R2 ;  /* 0xc170000005087823 */ /* 0x000fc80000000002 */
[----:B------:R-:W-:Y:S01]  /*0f20*/  FFMA R5, R15, R8, R5 ;  /* 0x000000080f057223 */ /* 0x000fe20000000005 */
[----:B------:R-:W-:Y:S01]  /*0f30*/  FFMA R8, R0, -0.00019999999494757503271, R11 ;  /* 0xb951b71700087823 */ /* 0x000fe2000000000b */
[----:B0-----:R-:W-:Y:S06]  /*0f40*/  @!P0 BRA `(.L_x_257) ;  /* 0x0000000000108947 */ /* 0x001fec0003800000 */
[----:B------:R-:W-:Y:S01]  /*0f50*/  IMAD.MOV.U32 R5, RZ, RZ, 0x41700000 ;  /* 0x41700000ff057424 */ /* 0x000fe200078e00ff */
[----:B------:R-:W-:-:S07]  /*0f60*/  MOV R12, 0xf80 ;  /* 0x00000f80000c7802 */ /* 0x000fce0000000f00 */
[----:B------:R-:W-:Y:S05]  /*0f70*/  CALL.REL.NOINC `($__internal_6_$__cuda_sm3x_div_rn_noftz_f32_slowpath) ;  /* 0x0000000400047944 */ /* 0x000fea0003c00000 */
[----:B------:R-:W-:-:S07]  /*0f80*/  MOV R5, R2 ;  /* 0x0000000200057202 */ /* 0x000fce0000000f00 */
.L_x_257:
[----:B------:R-:W-:Y:S05]  /*0f90*/  BSYNC.RECONVERGENT B3 ;  /* 0x0000000000037941 */ /* 0x000fea0003800200 */
.L_x_256:
[----:B------:R-:W-:Y:S01]  /*0fa0*/  FMNMX R5, R5, 1, PT ;  /* 0x3f80000005057809 */ /* 0x000fe20003800000 */
[----:B------:R-:W0:Y:S01]  /*0fb0*/  LDC.64 R12, c[0x0][0x3a0] ;  /* 0x0000e800ff0c7b82 */ /* 0x000e220000000a00 */
[----:B------:R-:W-:Y:S01]  /*0fc0*/  FADD R2, -R6, 1 ;  /* 0x3f80000006027421 */ /* 0x000fe20000000100 */
[----:B------:R-:W-:Y:S02]  /*0fd0*/  HFMA2 R23, -RZ, RZ, 0, 1.1920928955078125e-07 ;  /* 0x00000002ff177431 */ /* 0x000fe400000001ff */
[----:B------:R-:W-:Y:S01]  /*0fe0*/  FFMA R9, R0, 0.00050000002374872565269, R9 ;  /* 0x3a03126f00097823 */ /* 0x000fe20000000009 */
[----:B------:R-:W-:Y:S01]  /*0ff0*/  FMUL R5, R5, 0.30000001192092895508 ;  /* 0x3e99999a05057820 */ /* 0x000fe20000400000 */
[----:B------:R-:W-:Y:S01]  /*1000*/  SEL R17, R4, 0x3e7, P2 ;  /* 0x000003e704117807 */ /* 0x000fe20001000000 */
[----:B------:R-:W-:Y:S01]  /*1010*/  IMAD.MOV.U32 R21, RZ, RZ, 0x43fa0000 ;  /* 0x43fa0000ff157424 */ /* 0x000fe200078e00ff */
[----:B------:R-:W-:Y:S01]  /*1020*/  FMNMX R2, RZ, R2, !PT ;  /* 0x00000002ff027209 */ /* 0x000fe20007800000 */
[----:B------:R-:W1:Y:S01]  /*1030*/  LDC.64 R14, c[0x0][0x388] ;  /* 0x0000e200ff0e7b82 */ /* 0x000e620000000a00 */
[----:B------:R-:W-:-:S02]  /*1040*/  FSEL R5, R5, -INF , P3 ;  /* 0xff80000005057808 */ /* 0x000fc40001800000 */
[----:B------:R-:W-:-:S03]  /*1050*/  SEL R19, RZ, 0x1, !P2 ;  /* 0x00000001ff137807 */ /* 0x000fc60005000000 */
[----:B------:R-:W-:-:S04]  /*1060*/  FFMA R5, R10, 0.40000000596046447754, R5 ;  /* 0x3ecccccd0a057823 */ /* 0x000fc80000000005 */
[----:B------:R-:W-:-:S04]  /*1070*/  FFMA R2, R2, 0.30000001192092895508, R5 ;  /* 0x3e99999a02027823 */ /* 0x000fc80000000005 */
[----:B------:R-:W-:Y:S01]  /*1080*/  FMUL R5, R2, 0.94999998807907104492 ;  /* 0x3f73333302057820 */ /* 0x000fe20000400000 */
[----:B0-----:R-:W-:-:S04]  /*1090*/  FMUL R11, R12, 10 ;  /* 0x412000000c0b7820 */ /* 0x001fc80000400000 */
[----:B------:R-:W-:-:S04]  /*10a0*/  FSETP.GT.AND P0, PT, R5, 0.80000001192092895508, PT ;  /* 0x3f4ccccd0500780b */ /* 0x000fc80003f04000 */
[----:B------:R-:W-:Y:S01]  /*10b0*/  FSETP.GT.AND P0, PT, R8, R11, P0 ;  /* 0x0000000b0800720b */ /* 0x000fe20000704000 */
[C---:B------:R-:W-:Y:S01]  /*10c0*/  FMUL R11, R7.reuse, 100 ;  /* 0x42c80000070b7820 */ /* 0x040fe20000400000 */
[----:B-1----:R-:W-:Y:S02]  /*10d0*/  IMAD.WIDE.U32 R14, R4, 0x34, R14 ;  /* 0x00000034040e7825 */ /* 0x002fe400078e000e */
[----:B------:R-:W-:Y:S02]  /*10e0*/  FSETP.LT.AND P0, PT, R6, R13, P0 ;  /* 0x0000000d0600720b */ /* 0x000fe40000701000 */
[----:B------:R-:W-:Y:S01]  /*10f0*/  SEL R13, R4, 0x3e7, !P2 ;  /* 0x000003e7040d7807 */ /* 0x000fe20005000000 */
[----:B------:R0:W-:Y:S01]  /*1100*/  STG.E desc[UR4][R14.64], R11 ;  /* 0x0000000b0e007986 */ /* 0x0001e2000c101904 */
[----:B------:R-:W-:Y:S01]  /*1110*/  FSETP.GT.AND P0, PT, R7, 0.0030000000260770320892, P0 ;  /* 0x3b449ba60700780b */ /* 0x000fe20000704000 */
[----:B------:R-:W-:Y:S02]  /*1120*/  FMUL R7, R6, 100 ;  /* 0x42c8000006077820 */ /* 0x000fe40000400000 */
[----:B------:R1:W-:Y:S04]  /*1130*/  STG.E desc[UR4][R14.64+0x4], R3 ;  /* 0x000004030e007986 */ /* 0x0003e8000c101904 */
[----:B------:R-:W-:Y:S01]  /*1140*/  STG.E desc[UR4][R14.64+0x8], R8 ;  /* 0x000008080e007986 */ /* 0x000fe2000c101904 */
[----:B0-----:R-:W-:-:S03]  /*1150*/  SEL R11, RZ, 0x1, P2 ;  /* 0x00000001ff0b7807 */ /* 0x001fc60001000000 */
[----:B------:R-:W-:Y:S01]  /*1160*/  STG.E desc[UR4][R14.64+0x14], R9 ;  /* 0x000014090e007986 */ /* 0x000fe2000c101904 */
[----:B-1----:R-:W-:-:S03]  /*1170*/  SEL R3, RZ, 0x1, !P0 ;  /* 0x00000001ff037807 */ /* 0x002fc60004000000 */
        /* <DEDUP_REMOVED lines=10> */
        .weak           $__internal_5_$__cuda_sm20_sqrt_rn_f32_slowpath
        .type           $__internal_5_$__cuda_sm20_sqrt_rn_f32_slowpath,@function
        .size           $__internal_5_$__cuda_sm20_sqrt_rn_f32_slowpath,($__internal_6_$__cuda_sm3x_div_rn_noftz_f32_slowpath - $__internal_5_$__cuda_sm20_sqrt_rn_f32_slowpath)
$__internal_5_$__cuda_sm20_sqrt_rn_f32_slowpath:
[----:B------:R-:W-:-:S13]  /*1220*/  LOP3.LUT P0, RZ, R2, 0x7fffffff, RZ, 0xc0, !PT ;  /* 0x7fffffff02ff7812 */ /* 0x000fda000780c0ff */
[----:B------:R-:W-:Y:S01]  /*1230*/  @!P0 IMAD.MOV.U32 R5, RZ, RZ, R2 ;  /* 0x000000ffff058224 */ /* 0x000fe200078e0002 */
[----:B------:R-:W-:Y:S06]  /*1240*/  @!P0 BRA `(.L_x_258) ;  /* 0x0000000000408947 */ /* 0x000fec0003800000 */
[----:B------:R-:W-:-:S13]  /*1250*/  FSETP.GEU.FTZ.AND P0, PT, R2, RZ, PT ;  /* 0x000000ff0200720b */ /* 0x000fda0003f1e000 */
[----:B------:R-:W-:Y:S01]  /*1260*/  @!P0 MOV R5, 0x7fffffff ;  /* 0x7fffffff00058802 */ /* 0x000fe20000000f00 */
        /* <DEDUP_REMOVED lines=9> */
[----:B------:R-:W-:Y:S02]  /*1300*/  @!P0 IMAD.MOV.U32 R5, RZ, RZ, R2 ;  /* 0x000000ffff058224 */ /* 0x000fe400078e0002 */
[----:B------:R-:W-:-:S04]  /*1310*/  @P0 FADD.FTZ R10, -R11, -RZ ;  /* 0x800000ff0b0a0221 */ /* 0x000fc80000010100 */
[----:B------:R-:W-:-:S04]  /*1320*/  @P0 FFMA R10, R11, R10, R6 ;  /* 0x0000000a0b0a0223 */ /* 0x000fc80000000006 */
[----:B------:R-:W-:-:S04]  /*1330*/  @P0 FFMA R10, R10, R12, R11 ;  /* 0x0000000c0a0a0223 */ /* 0x000fc8000000000b */
[----:B------:R-:W-:-:S07]  /*1340*/  @P0 FMUL.FTZ R5, R10, 2.3283064365386962891e-10 ;  /* 0x2f8000000a050820 */ /* 0x000fce0000410000 */
.L_x_258:
[----:B------:R-:W-:Y:S02]  /*1350*/  HFMA2 R11, -RZ, RZ, 0, 0 ;  /* 0x00000000ff0b7431 */ /* 0x000fe400000001ff */
[----:B------:R-:W-:Y:S01]  /*1360*/  IMAD.MOV.U32 R10, RZ, RZ, R14 ;  /* 0x000000ffff0a7224 */ /* 0x000fe200078e000e */
[----:B------:R-:W-:-:S03]  /*1370*/  MOV R2, R5 ;  /* 0x0000000500027202 */ /* 0x000fc60000000f00 */
[----:B------:R-:W-:Y:S05]  /*1380*/  RET.REL.NODEC R10 `(_Z27flash_loan_arbitrage_kernelPK9PriceDataP15ArbitrageResultPK8GasPricejjff) ;  /* 0xffffffec0a1c7950 */ /* 0x000fea0003c3ffff */
        .weak           $__internal_6_$__cuda_sm3x_div_rn_noftz_f32_slowpath
        .type           $__internal_6_$__cuda_sm3x_div_rn_noftz_f32_slowpath,@function
        .size           $__internal_6_$__cuda_sm3x_div_rn_noftz_f32_slowpath,(.L_x_740 - $__internal_6_$__cuda_sm3x_div_rn_noftz_f32_slowpath)
$__internal_6_$__cuda_sm3x_div_rn_noftz_f32_slowpath:
        /* <DEDUP_REMOVED lines=30> */
[----:B------:R-:W-:Y:S01]  /*1570*/  @!P0 FFMA R2, R2, 1.84467440737095516160e+19, RZ ;  /* 0x5f80000002028823 */ /* 0x000fe200000000ff */
[----:B------:R-:W-:Y:S01]  /*1580*/  @!P0 MOV R15, 0xffffffc0 ;  /* 0xffffffc0000f8802 */ /* 0x000fe20000000f00 */
[----:B------:R-:W-:-:S04]  /*1590*/  @!P1 FFMA R5, R5, 1.84467440737095516160e+19, RZ ;  /* 0x5f80000005059823 */ /* 0x000fc800000000ff */
[----:B------:R-:W-:-:S07]  /*15a0*/  @!P1 VIADD R15, R15, 0x40 ;  /* 0x000000400f0f9836 */ /* 0x000fce0000000000 */
.L_x_260:
[----:B------:R-:W-:Y:S01]  /*15b0*/  LEA R16, R14, 0xc0800000, 0x17 ;  /* 0xc08000000e107811 */ /* 0x000fe200078eb8ff */
[----:B------:R-:W-:Y:S01]  /*15c0*/  BSSY.RECONVERGENT B6, `(.L_x_265) ;  /* 0x0000036000067945 */ /* 0x000fe20003800200 */
[----:B------:R-:W-:Y:S02]  /*15d0*/  IADD3 R19, PT, PT, R19, -0x7f, RZ ;  /* 0xffffff8113137810 */ /* 0x000fe40007ffe0ff */
[----:B------:R-:W-:-:S03]  /*15e0*/  IADD3 R18, PT, PT, -R16, R5, RZ ;  /* 0x0000000510127210 */ /* 0x000fc60007ffe1ff */
[C---:B------:R-:W-:Y:S01]  /*15f0*/  IMAD R2, R19.reuse, -0x800000, R2 ;  /* 0xff80000013027824 */ /* 0x040fe200078e0202 */
        /* <DEDUP_REMOVED lines=13> */
[----:B------:R-:W-:-:S04]  /*16d0*/  IADD3 R18, PT, PT, R14, R15, RZ ;  /* 0x0000000f0e127210 */ /* 0x000fc80007ffe0ff */
        /* <DEDUP_REMOVED lines=11> */
[C---:B------:R-:W-:Y:S02]  /*1790*/  ISETP.NE.AND P4, PT, R18.reuse, RZ, PT ;  /* 0x000000ff1200720c */ /* 0x040fe40003f85270 */
[----:B------:R-:W-:Y:S02]  /*17a0*/  ISETP.NE.AND P1, PT, R18, RZ, PT ;  /* 0x000000ff1200720c */ /* 0x000fe40003f25270 */
[----:B------:R-:W-:Y:S01]  /*17b0*/  LOP3.LUT R15, R14, 0x7fffff, RZ, 0xc0, !PT ;  /* 0x007fffff0e0f7812 */ /* 0x000fe200078ec0ff */
[CCC-:B------:R-:W-:Y:S01]  /*17c0*/  FFMA.RP R14, R5.reuse, R17.reuse, R16.reuse ;  /* 0x00000011050e7223 */ /* 0x1c0fe20000008010 */
[----:B------:R-:W-:Y:S01]  /*17d0*/  FFMA.RM R5, R5, R17, R16 ;  /* 0x0000001105057223 */ /* 0x000fe20000004010 */
[C---:B------:R-:W-:Y:S01]  /*17e0*/  VIADD R16, R18.reuse, 0x20 ;  /* 0x0000002012107836 */ /* 0x040fe20000000000 */
[----:B------:R-:W-:Y:S02]  /*17f0*/  LOP3.LUT R15, R15, 0x800000, RZ, 0xfc, !PT ;  /* 0x008000000f0f7812 */ /* 0x000fe400078efcff */
[----:B------:R-:W-:-:S02]  /*1800*/  IADD3 R17, PT, PT, -R18, RZ, RZ ;  /* 0x000000ff12117210 */ /* 0x000fc40007ffe1ff */
[----:B------:R-:W-:Y:S02]  /*1810*/  SHF.L.U32 R16, R15, R16, RZ ;  /* 0x000000100f107219 */ /* 0x000fe400000006ff */
[----:B------:R-:W-:Y:S02]  /*1820*/  FSETP.NEU.FTZ.AND P0, PT, R14, R5, PT ;  /* 0x000000050e00720b */ /* 0x000fe40003f1d000 */
        /* <DEDUP_REMOVED lines=11> */
.L_x_267:
[----:B------:R-:W-:-:S04]  /*18e0*/  LOP3.LUT R2, R2, 0x80000000, RZ, 0xc0, !PT ;  /* 0x8000000002027812 */ /* 0x000fc800078ec0ff */
[----:B------:R-:W-:Y:S01]  /*18f0*/  LOP3.LUT R2, R2, 0x7f800000, RZ, 0xfc, !PT ;  /* 0x7f80000002027812 */ /* 0x000fe200078efcff */
[----:B------:R-:W-:Y:S06]  /*1900*/  BRA `(.L_x_268) ;  /* 0x0000000000047947 */ /* 0x000fec0003800000 */
.L_x_266:
[----:B------:R-:W-:-:S07]  /*1910*/  IMAD R2, R15, 0x800000, R2 ;  /* 0x008000000f027824 */ /* 0x000fce00078e0202 */
.L_x_268:
[----:B------:R-:W-:Y:S05]  /*1920*/  BSYNC.RECONVERGENT B6 ;  /* 0x0000000000067941 */ /* 0x000fea0003800200 */
.L_x_265:
[----:B------:R-:W-:Y:S05]  /*1930*/  BRA `(.L_x_269) ;  /* 0x0000000000207947 */ /* 0x000fea0003800000 */
.L_x_264:
[----:B------:R-:W-:-:S04]  /*1940*/  LOP3.LUT R2, R5, 0x80000000, R2, 0x48, !PT ;  /* 0x8000000005027812 */ /* 0x000fc800078e4802 */
[----:B------:R-:W-:Y:S01]  /*1950*/  LOP3.LUT R2, R2, 0x7f800000, RZ, 0xfc, !PT ;  /* 0x7f80000002027812 */ /* 0x000fe200078efcff */
[----:B------:R-:W-:Y:S06]  /*1960*/  BRA `(.L_x_269) ;  /* 0x0000000000147947 */ /* 0x000fec0003800000 */
.L_x_263:
[----:B------:R-:W-:Y:S01]  /*1970*/  LOP3.LUT R2, R5, 0x80000000, R2, 0x48, !PT ;  /* 0x8000000005027812 */ /* 0x000fe200078e4802 */
[----:B------:R-:W-:Y:S06]  /*1980*/  BRA `(.L_x_269) ;  /* 0x00000000000c7947 */ /* 0x000fec0003800000 */
.L_x_262:
[----:B------:R-:W0:Y:S01]  /*1990*/  MUFU.RSQ R2, -QNAN ;  /* 0xffc0000000027908 */ /* 0x000e220000001400 */
[----:B------:R-:W-:Y:S05]  /*19a0*/  BRA `(.L_x_269) ;  /* 0x0000000000047947 */ /* 0x000fea0003800000 */
.L_x_261:
[----:B------:R-:W-:-:S07]  /*19b0*/  FADD.FTZ R2, R2, R5 ;  /* 0x0000000502027221 */ /* 0x000fce0000010000 */
.L_x_269:
[----:B------:R-:W-:Y:S05]  /*19c0*/  BSYNC.RECONVERGENT B5 ;  /* 0x0000000000057941 */ /* 0x000fea0003800200 */
.L_x_259:
[----:B------:R-:W-:Y:S01]  /*19d0*/  HFMA2 R15, -RZ, RZ, 0, 0 ;  /* 0x00000000ff0f7431 */ /* 0x000fe200000001ff */
[----:B------:R-:W-:-:S04]  /*19e0*/  MOV R14, R12 ;  /* 0x0000000c000e7202 */ /* 0x000fc80000000f00 */
[----:B0-----:R-:W-:Y:S05]  /*19f0*/  RET.REL.NODEC R14 `(_Z27flash_loan_arbitrage_kernelPK9PriceDataP15ArbitrageResultPK8GasPricejjff) ;  /* 0xffffffe40e807950 */ /* 0x001fea0003c3ffff */
.L_x_270:
        /* <DEDUP_REMOVED lines=16> */
.L_x_740:


//--------------------- .text._Z27triangular_arbitrage_kernelPK9PriceDataPK14TriangularPathP15ArbitrageResultPK8GasPricejjjf --------------------------
	.section	.text._Z27triangular_arbitrage_kernelPK9PriceDataPK14TriangularPathP15ArbitrageResultPK8GasPricejjjf,"ax",@progbits
	.align	128
        .global         _Z27triangular_arbitrage_kernelPK9PriceDataPK14TriangularPathP15ArbitrageResultPK8GasPricejjjf
        .type           _Z27triangular_arbitrage_kernelPK9PriceDataPK14TriangularPathP15ArbitrageResultPK8GasPricejjjf,@function
        .size           _Z27triangular_arbitrage_kernelPK9PriceDataPK14TriangularPathP15ArbitrageResultPK8GasPricejjjf,(.L_x_743 - _Z27triangular_arbitrage_kernelPK9PriceDataPK14TriangularPathP15ArbitrageResultPK8GasPricejjjf)
        .other          _Z27triangular_arbitrage_kernelPK9PriceDataPK14TriangularPathP15ArbitrageResultPK8GasPricejjjf,@"STO_CUDA_ENTRY STV_DEFAULT"
_Z27triangular_arbitrage_kernelPK9PriceDataPK14TriangularPathP15ArbitrageResultPK8GasPricejjjf:
.text._Z27triangular_arbitrage_kernelPK9PriceDataPK14TriangularPathP15ArbitrageResultPK8GasPricejjjf:
        /* <DEDUP_REMOVED lines=8> */
[----:B------:R-:W0:Y:S01]  /*0080*/  LDCU UR6, c[0x0][0x3a4] ;  /* 0x00007480ff0677ac */ /* 0x000e220008000800 */
[----:B------:R-:W1:Y:S01]  /*0090*/  LDC.64 R6, c[0x0][0x388] ;  /* 0x0000e200ff067b82 */ /* 0x000e620000000a00 */
[----:B------:R-:W-:Y:S02]  /*00a0*/  PLOP3.LUT P0, PT, PT, PT, PT, 0x80, 0x8 ;  /* 0x000000000008781c */ /* 0x000fe40003f0f070 */
[----:B------:R-:W-:Y:S02]  /*00b0*/  CS2R R8, SRZ ;  /* 0x0000000000087805 */ /* 0x000fe4000001ff00 */
[----:B------:R-:W-:Y:S02]  /*00c0*/  CS2R R10, SRZ ;  /* 0x00000000000a7805 */ /* 0x000fe4000001ff00 */
[----:B------:R-:W-:Y:S01]  /*00d0*/  CS2R R12, SRZ ;  /* 0x00000000000c7805 */ /* 0x000fe2000001ff00 */
[----:B------:R-:W2:Y:S01]  /*00e0*/  LDCU.64 UR10, c[0x0][0x358] ;  /* 0x00006b00ff0a77ac */ /* 0x000ea20008000a00 */
[----:B0-----:R-:W-:Y:S01]  /*00f0*/  UISETP.NE.AND UP0, UPT, UR6, URZ, UPT ;  /* 0x000000ff0600728c */ /* 0x001fe2000bf05270 */
[----:B-1----:R-:W-:-:S08]  /*0100*/  IMAD.WIDE.U32 R6, R5, 0x10, R6 ;  /* 0x0000001005067825 */ /* 0x002fd000078e0006 */
[----:B--2---:R-:W-:Y:S05]  /*0110*/  BRA.U !UP0, `(.L_x_271) ;  /* 0x0000000d08c07547 */ /* 0x004fea000b800000 */
[----:B------:R0:W5:Y:S01]  /*0120*/  LDG.E.CONSTANT R18, desc[UR10][R6.64+0xc] ;  /* 0x00000c0a06127981 */ /* 0x000162000c1e9900 */
[----:B------:R-:W-:Y:S01]  /*0130*/  UISETP.GE.U32.AND UP0, UPT, UR6, 0x4, UPT ;  /* 0x000000040600788c */ /* 0x000fe2000bf06070 */
[----:B------:R-:W-:Y:S02]  /*0140*/  CS2R R16, SRZ ;  /* 0x0000000000107805 */ /* 0x000fe4000001ff00 */
[----:B------:R-:W-:Y:S02]  /*0150*/  CS2R R12, SRZ ;  /* 0x00000000000c7805 */ /* 0x000fe4000001ff00 */
[----:B------:R-:W-:Y:S02]  /*0160*/  CS2R R14, SRZ ;  /* 0x00000000000e7805 */ /* 0x000fe4000001ff00 */
[----:B------:R-:W-:Y:S01]  /*0170*/  CS2R R10, SRZ ;  /* 0x00000000000a7805 */ /* 0x000fe2000001ff00 */
[----:B------:R-:W-:Y:S01]  /*0180*/  IMAD.MOV.U32 R4, RZ, RZ, RZ ;  /* 0x000000ffff047224 */ /* 0x000fe200078e00ff */
[----:B------:R-:W-:Y:S01]  /*0190*/  CS2R R8, SRZ ;  /* 0x0000000000087805 */ /* 0x000fe2000001ff00 */
[----:B------:R-:W-:Y:S01]  /*01a0*/  IMAD.MOV.U32 R0, RZ, RZ, RZ ;  /* 0x000000ffff007224 */ /* 0x000fe200078e00ff */
[----:B------:R-:W-:Y:S01]  /*01b0*/  UMOV UR4, URZ ;  /* 0x000000ff00047c82 */ /* 0x000fe20008000000 */
[----:B0-----:R-:W-:Y:S05]  /*01c0*/  BRA.U !UP0, `(.L_x_272) ;  /* 0x00000009085c7547 */ /* 0x001fea000b800000 */
[----:B------:R-:W0:Y:S01]  /*01d0*/  LDCU.64 UR8, c[0x0][0x380] ;  /* 0x00007000ff0877ac */ /* 0x000e220008000a00 */
[----:B------:R-:W-:Y:S01]  /*01e0*/  CS2R R16, SRZ ;  /* 0x0000000000107805 */ /* 0x000fe2000001ff00 */
[----:B------:R-:W-:Y:S01]  /*01f0*/  ULOP3.LUT UR4, UR6, 0xfffffffc, URZ, 0xc0, !UPT ;  /* 0xfffffffc06047892 */ /* 0x000fe2000f8ec0ff */
[----:B------:R-:W1:Y:S03]  /*0200*/  LDCU.64 UR12, c[0x0][0x380] ;  /* 0x00007000ff0c77ac */ /* 0x000e660008000a00 */
[----:B------:R-:W-:Y:S02]  /*0210*/  UIADD3 UR7, UPT, UPT, -UR4, URZ, URZ ;  /* 0x000000ff04077290 */ /* 0x000fe4000fffe1ff */
[----:B0-----:R-:W-:-:S04]  /*0220*/  UIADD3 UR5, UP0, UPT, UR8, 0x50, URZ ;  /* 0x0000005008057890 */ /* 0x001fc8000ff1e0ff */
[----:B------:R-:W-:Y:S02]  /*0230*/  UIADD3.X UR6, UPT, UPT, URZ, UR9, URZ, UP0, !UPT ;  /* 0x00000009ff067290 */ /* 0x000fe400087fe4ff */
[----:B------:R-:W-:-:S04]  /*0240*/  IMAD.U32 R2, RZ, RZ, UR5 ;  /* 0x00000005ff027e24 */ /* 0x000fc8000f8e00ff */
[----:B-1----:R-:W-:-:S07]  /*0250*/  MOV R3, UR6 ;  /* 0x0000000600037c02 */ /* 0x002fce0008000f00 */
.L_x_287:
[----:B------:R-:W2:Y:S01]  /*0260*/  LDG.E.CONSTANT R19, desc[UR10][R2.64+-0x38] ;  /* 0xffffc80a02137981 */ /* 0x000ea2000c1e9900 */
[----:B------:R-:W-:Y:S01]  /*0270*/  UIADD3 UR7, UPT, UPT, UR7, 0x4, URZ ;  /* 0x0000000407077890 */ /* 0x000fe2000fffe0ff */
[----:B------:R-:W-:Y:S03]  /*0280*/  BSSY.RECONVERGENT B0, `(.L_x_273) ;  /* 0x000001a000007945 */ /* 0x000fe60003800200 */
[----:B------:R-:W-:Y:S01]  /*0290*/  UISETP.NE.AND UP0, UPT, UR7, URZ, UPT ;  /* 0x000000ff0700728c */ /* 0x000fe2000bf05270 */
[----:B--2---:R-:W-:-:S04]  /*02a0*/  LOP3.LUT R21, R19, 0xffff, RZ, 0xc0, !PT ;  /* 0x0000ffff13157812 */ /* 0x004fc800078ec0ff */
[----:B-----5:R-:W-:-:S13]  /*02b0*/  ISETP.NE.AND P0, PT, R21, R18, PT ;  /* 0x000000121500720c */ /* 0x020fda0003f05270 */
[----:B------:R-:W-:Y:S05]  /*02c0*/  @P0 BRA `(.L_x_274) ;  /* 0x0000000000540947 */ /* 0x000fea0003800000 */
[----:B------:R-:W2:Y:S01]  /*02d0*/  LDG.E.CONSTANT R20, desc[UR10][R6.64] ;  /* 0x0000000a06147981 */ /* 0x000ea2000c1e9900 */
[----:B------:R-:W-:-:S04]  /*02e0*/  SHF.R.U32.HI R22, RZ, 0x10, R19 ;  /* 0x00000010ff167819 */ /* 0x000fc80000011613 */
[----:B--2---:R-:W-:-:S13]  /*02f0*/  ISETP.NE.AND P0, PT, R22, R20, PT ;  /* 0x000000141600720c */ /* 0x004fda0003f05270 */
[----:B------:R-:W-:Y:S01]  /*0300*/  @!P0 IADD3 R8, P1, PT, R2, -0x50, RZ ;  /* 0xffffffb002088810 */ /* 0x000fe20007f3e0ff */
[----:B------:R-:W-:Y:S02]  /*0310*/  @!P0 IMAD.U32 R4, RZ, RZ, UR12 ;  /* 0x0000000cff048e24 */ /* 0x000fe4000f8e00ff */
[----:B------:R-:W-:Y:S01]  /*0320*/  @!P0 IMAD.U32 R0, RZ, RZ, UR13 ;  /* 0x0000000dff008e24 */ /* 0x000fe2000f8e00ff */
[----:B------:R-:W-:Y:S01]  /*0330*/  @!P0 IADD3.X R9, PT, PT, R3, -0x1, RZ, P1, !PT ;  /* 0xffffffff03098810 */ /* 0x000fe20000ffe4ff */
[----:B------:R-:W-:Y:S08]  /*0340*/  @!P0 BRA `(.L_x_274) ;  /* 0x0000000000348947 */ /* 0x000ff00003800000 */
[----:B------:R-:W2:Y:S02]  /*0350*/  LDG.E.CONSTANT R19, desc[UR10][R6.64+0x4] ;  /* 0x0000040a06137981 */ /* 0x000ea4000c1e9900 */
[----:B--2---:R-:W-:-:S13]  /*0360*/  ISETP.NE.AND P0, PT, R22, R19, PT ;  /* 0x000000131600720c */ /* 0x004fda0003f05270 */
[----:B------:R-:W-:Y:S01]  /*0370*/  @!P0 IADD3 R10, P1, PT, R2, -0x50, RZ ;  /* 0xffffffb0020a8810 */ /* 0x000fe20007f3e0ff */
[----:B------:R-:W-:Y:S01]  /*0380*/  @!P0 IMAD.U32 R15, RZ, RZ, UR12 ;  /* 0x0000000cff0f8e24 */ /* 0x000fe2000f8e00ff */
[----:B------:R-:W-:Y:S02]  /*0390*/  @!P0 MOV R14, UR13 ;  /* 0x0000000d000e8c02 */ /* 0x000fe40008000f00 */
[----:B------:R-:W-:Y:S01]  /*03a0*/  @!P0 IADD3.X R11, PT, PT, R3, -0x1, RZ, P1, !PT ;  /* 0xffffffff030b8810 */ /* 0x000fe20000ffe4ff */
[----:B------:R-:W-:Y:S08]  /*03b0*/  @!P0 BRA `(.L_x_274) ;  /* 0x0000000000188947 */ /* 0x000ff00003800000 */
[----:B------:R-:W2:Y:S02]  /*03c0*/  LDG.E.CONSTANT R19, desc[UR10][R6.64+0x8] ;  /* 0x0000080a06137981 */ /* 0x000ea4000c1e9900 */
[----:B--2---:R-:W-:-:S13]  /*03d0*/  ISETP.NE.AND P0, PT, R22, R19, PT ;  /* 0x000000131600720c */ /* 0x004fda0003f05270 */
[----:B------:R-:W-:Y:S01]  /*03e0*/  @!P0 IADD3 R12, P1, PT, R2, -0x50, RZ ;  /* 0xffffffb0020c8810 */ /* 0x000fe20007f3e0ff */
[----:B------:R-:W-:Y:S02]  /*03f0*/  @!P0 IMAD.U32 R17, RZ, RZ, UR12 ;  /* 0x0000000cff118e24 */ /* 0x000fe4000f8e00ff */
[----:B------:R-:W-:Y:S01]  /*0400*/  @!P0 IMAD.U32 R16, RZ, RZ, UR13 ;  /* 0x0000000dff108e24 */ /* 0x000fe2000f8e00ff */
[----:B------:R-:W-:-:S09]  /*0410*/  @!P0 IADD3.X R13, PT, PT, R3, -0x1, RZ, P1, !PT ;  /* 0xffffffff030d8810 */ /* 0x000fd20000ffe4ff */
.L_x_274:
[----:B------:R-:W-:Y:S05]  /*0420*/  BSYNC.RECONVERGENT B0 ;  /* 0x0000000000007941 */ /* 0x000fea0003800200 */
.L_x_273:
[----:B------:R-:W2:Y:S01]  /*0430*/  LDG.E.CONSTANT R19, desc[UR10][R2.64+-0x10] ;  /* 0xfffff00a02137981 */ /* 0x000ea2000c1e9900 */
[----:B------:R-:W-:Y:S01]  /*0440*/  BSSY.RECONVERGENT B0, `(.L_x_275) ;  /* 0x0000022000007945 */ /* 0x000fe20003800200 */
[----:B--2---:R-:W-:-:S04]  /*0450*/  LOP3.LUT R21, R19, 0xffff, RZ, 0xc0, !PT ;  /* 0x0000ffff13157812 */ /* 0x004fc800078ec0ff */
[----:B------:R-:W-:-:S13]  /*0460*/  ISETP.NE.AND P0, PT, R21, R18, PT ;  /* 0x000000121500720c */ /* 0x000fda0003f05270 */
[----:B------:R-:W-:Y:S05]  /*0470*/  @P0 BRA `(.L_x_276) ;  /* 0x0000000000780947 */ /* 0x000fea0003800000 */
[----:B------:R-:W2:Y:S01]  /*0480*/  LDG.E.CONSTANT R20, desc[UR10][R6.64] ;  /* 0x0000000a06147981 */ /* 0x000ea2000c1e9900 */
[----:B------:R-:W-:-:S04]  /*0490*/  SHF.R.U32.HI R19, RZ, 0x10, R19 ;  /* 0x00000010ff137819 */ /* 0x000fc80000011613 */
[----:B--2---:R-:W-:-:S13]  /*04a0*/  ISETP.NE.AND P0, PT, R19, R20, PT ;  /* 0x000000141300720c */ /* 0x004fda0003f05270 */
[----:B------:R-:W-:Y:S05]  /*04b0*/  @!P0 BRA `(.L_x_277) ;  /* 0x0000000000508947 */ /* 0x000fea0003800000 */
[----:B------:R-:W2:Y:S02]  /*04c0*/  LDG.E.CONSTANT R20, desc[UR10][R6.64+0x4] ;  /* 0x0000040a06147981 */ /* 0x000ea4000c1e9900 */
[----:B--2---:R-:W-:-:S13]  /*04d0*/  ISETP.NE.AND P0, PT, R19, R20, PT ;  /* 0x000000141300720c */ /* 0x004fda0003f05270 */
[----:B------:R-:W-:Y:S05]  /*04e0*/  @!P0 BRA `(.L_x_278) ;  /* 0x0000000000288947 */ /* 0x000fea0003800000 */
[----:B------:R-:W2:Y:S02]  /*04f0*/  LDG.E.CONSTANT R20, desc[UR10][R6.64+0x8] ;  /* 0x0000080a06147981 */ /* 0x000ea4000c1e9900 */
[----:B--2---:R-:W-:-:S13]  /*0500*/  ISETP.NE.AND P0, PT, R19, R20, PT ;  /* 0x000000141300720c */ /* 0x004fda0003f05270 */
[----:B------:R-:W-:Y:S05]  /*0510*/  @P0 BRA `(.L_x_276) ;  /* 0x0000000000500947 */ /* 0x000fea0003800000 */
[----:B------:R-:W-:Y:S01]  /*0520*/  UIADD3 UR5, UP1, UPT, UR12, 0x28, URZ ;  /* 0x000000280c057890 */ /* 0x000fe2000ff3e0ff */
[----:B------:R-:W-:-:S03]  /*0530*/  IADD3 R12, P0, PT, R2, -0x28, RZ ;  /* 0xffffffd8020c7810 */ /* 0x000fc60007f1e0ff */
[----:B------:R-:W-:Y:S01]  /*0540*/  UIADD3.X UR6, UPT, UPT, URZ, UR13, URZ, UP1, !UPT ;  /* 0x0000000dff067290 */ /* 0x000fe20008ffe4ff */
[----:B------:R-:W-:Y:S01]  /*0550*/  IADD3.X R13, PT, PT, R3, -0x1, RZ, P0, !PT ;  /* 0xffffffff030d7810 */ /* 0x000fe200007fe4ff */
[----:B------:R-:W-:-:S04]  /*0560*/  IMAD.U32 R17, RZ, RZ, UR5 ;  /* 0x00000005ff117e24 */ /* 0x000fc8000f8e00ff */
[----:B------:R-:W-:Y:S01]  /*0570*/  MOV R16, UR6 ;  /* 0x0000000600107c02 */ /* 0x000fe20008000f00 */
[----:B------:R-:W-:Y:S06]  /*0580*/  BRA `(.L_x_276) ;  /* 0x0000000000347947 */ /* 0x000fec0003800000 */
.L_x_278:
[----:B------:R-:W-:Y:S01]  /*0590*/  UIADD3 UR5, UP1, UPT, UR12, 0x28, URZ ;  /* 0x000000280c057890 */ /* 0x000fe2000ff3e0ff */
[----:B------:R-:W-:-:S03]  /*05a0*/  IADD3 R10, P0, PT, R2, -0x28, RZ ;  /* 0xffffffd8020a7810 */ /* 0x000fc60007f1e0ff */
[----:B------:R-:W-:Y:S01]  /*05b0*/  UIADD3.X UR6, UPT, UPT, URZ, UR13, URZ, UP1, !UPT ;  /* 0x0000000dff067290 */ /* 0x000fe20008ffe4ff */
[----:B------:R-:W-:Y:S01]  /*05c0*/  IADD3.X R11, PT, PT, R3, -0x1, RZ, P0, !PT ;  /* 0xffffffff030b7810 */ /* 0x000fe200007fe4ff */
[----:B------:R-:W-:-:S04]  /*05d0*/  IMAD.U32 R15, RZ, RZ, UR5 ;  /* 0x00000005ff0f7e24 */ /* 0x000fc8000f8e00ff */
[----:B------:R-:W-:Y:S01]  /*05e0*/  IMAD.U32 R14, RZ, RZ, UR6 ;  /* 0x00000006ff0e7e24 */ /* 0x000fe2000f8e00ff */
[----:B------:R-:W-:Y:S06]  /*05f0*/  BRA `(.L_x_276) ;  /* 0x0000000000187947 */ /* 0x000fec0003800000 */
.L_x_277:
[----:B------:R-:W-:Y:S01]  /*0600*/  UIADD3 UR5, UP1, UPT, UR12, 0x28, URZ ;  /* 0x000000280c057890 */ /* 0x000fe2000ff3e0ff */
[----:B------:R-:W-:-:S03]  /*0610*/  IADD3 R8, P0, PT, R2, -0x28, RZ ;  /* 0xffffffd802087810 */ /* 0x000fc60007f1e0ff */
[----:B------:R-:W-:Y:S01]  /*0620*/  UIADD3.X UR6, UPT, UPT, URZ, UR13, URZ, UP1, !UPT ;  /* 0x0000000dff067290 */ /* 0x000fe20008ffe4ff */
[----:B------:R-:W-:Y:S01]  /*0630*/  IADD3.X R9, PT, PT, R3, -0x1, RZ, P0, !PT ;  /* 0xffffffff03097810 */ /* 0x000fe200007fe4ff */
[----:B------:R-:W-:-:S04]  /*0640*/  IMAD.U32 R4, RZ, RZ, UR5 ;  /* 0x00000005ff047e24 */ /* 0x000fc8000f8e00ff */
[----:B------:R-:W-:-:S07]  /*0650*/  MOV R0, UR6 ;  /* 0x0000000600007c02 */ /* 0x000fce0008000f00 */
.L_x_276:
[----:B------:R-:W-:Y:S05]  /*0660*/  BSYNC.RECONVERGENT B0 ;  /* 0x0000000000007941 */ /* 0x000fea0003800200 */
.L_x_275:
        /* <DEDUP_REMOVED lines=16> */
[----:B------:R-:W-:Y:S02]  /*0770*/  IMAD.MOV.U32 R12, RZ, RZ, R2 ;  /* 0x000000ffff0c7224 */ /* 0x000fe400078e0002 */
[----:B------:R-:W-:Y:S01]  /*0780*/  IMAD.MOV.U32 R13, RZ, RZ, R3 ;  /* 0x000000ffff0d7224 */ /* 0x000fe200078e0003 */
[----:B------:R-:W-:Y:S02]  /*0790*/  UIADD3.X UR6, UPT, UPT, URZ, UR13, URZ, UP1, !UPT ;  /* 0x0000000dff067290 */ /* 0x000fe40008ffe4ff */
[----:B------:R-:W-:-:S04]  /*07a0*/  IMAD.U32 R17, RZ, RZ, UR5 ;  /* 0x00000005ff117e24 */ /* 0x000fc8000f8e00ff */
[----:B------:R-:W-:Y:S01]  /*07b0*/  MOV R16, UR6 ;  /* 0x0000000600107c02 */ /* 0x000fe20008000f00 */
[----:B------:R-:W-:Y:S06]  /*07c0*/  BRA `(.L_x_280) ;  /* 0x0000000000347947 */ /* 0x000fec0003800000 */
.L_x_282:
[----:B------:R-:W-:Y:S01]  /*07d0*/  UIADD3 UR5, UP1, UPT, UR12, 0x50, URZ ;  /* 0x000000500c057890 */ /* 0x000fe2000ff3e0ff */
[----:B------:R-:W-:Y:S02]  /*07e0*/  IMAD.MOV.U32 R10, RZ, RZ, R2 ;  /* 0x000000ffff0a7224 */ /* 0x000fe400078e0002 */
[----:B------:R-:W-:Y:S01]  /*07f0*/  IMAD.MOV.U32 R11, RZ, RZ, R3 ;  /* 0x000000ffff0b7224 */ /* 0x000fe200078e0003 */
[----:B------:R-:W-:Y:S02]  /*0800*/  UIADD3.X UR6, UPT, UPT, URZ, UR13, URZ, UP1, !UPT ;  /* 0x0000000dff067290 */ /* 0x000fe40008ffe4ff */
[----:B------:R-:W-:-:S04]  /*0810*/  IMAD.U32 R15, RZ, RZ, UR5 ;  /* 0x00000005ff0f7e24 */ /* 0x000fc8000f8e00ff */
[----:B------:R-:W-:Y:S01]  /*0820*/  MOV R14, UR6 ;  /* 0x00000006000e7c02 */ /* 0x000fe20008000f00 */
[----:B------:R-:W-:Y:S06]  /*0830*/  BRA `(.L_x_280) ;  /* 0x0000000000187947 */ /* 0x000fec0003800000 */
.L_x_281:
[----:B------:R-:W-:Y:S01]  /*0840*/  UIADD3 UR5, UP1, UPT, UR12, 0x50, URZ ;  /* 0x000000500c057890 */ /* 0x000fe2000ff3e0ff */
[----:B------:R-:W-:Y:S02]  /*0850*/  IMAD.MOV.U32 R8, RZ, RZ, R2 ;  /* 0x000000ffff087224 */ /* 0x000fe400078e0002 */
[----:B------:R-:W-:Y:S01]  /*0860*/  IMAD.MOV.U32 R9, RZ, RZ, R3 ;  /* 0x000000ffff097224 */ /* 0x000fe200078e0003 */
[----:B------:R-:W-:Y:S02]  /*0870*/  UIADD3.X UR6, UPT, UPT, URZ, UR13, URZ, UP1, !UPT ;  /* 0x0000000dff067290 */ /* 0x000fe40008ffe4ff */
[----:B------:R-:W-:-:S04]  /*0880*/  IMAD.U32 R4, RZ, RZ, UR5 ;  /* 0x00000005ff047e24 */ /* 0x000fc8000f8e00ff */
[----:B------:R-:W-:-:S07]  /*0890*/  MOV R0, UR6 ;  /* 0x0000000600007c02 */ /* 0x000fce0008000f00 */
.L_x_280:
[----:B------:R-:W-:Y:S05]  /*08a0*/  BSYNC.RECONVERGENT B0 ;  /* 0x0000000000007941 */ /* 0x000fea0003800200 */
.L_x_279:
        /* <DEDUP_REMOVED lines=16> */
[----:B------:R-:W-:-:S03]  /*09b0*/  IADD3 R12, P0, PT, R2, 0x28, RZ ;  /* 0x00000028020c7810 */ /* 0x000fc60007f1e0ff */
[----:B------:R-:W-:Y:S02]  /*09c0*/  UIADD3.X UR6, UPT, UPT, URZ, UR13, URZ, UP1, !UPT ;  /* 0x0000000dff067290 */ /* 0x000fe40008ffe4ff */
[----:B------:R-:W-:Y:S02]  /*09d0*/  IMAD.X R13, RZ, RZ, R3, P0 ;  /* 0x000000ffff0d7224 */ /* 0x000fe400000e0603 */
[----:B------:R-:W-:Y:S02]  /*09e0*/  IMAD.U32 R17, RZ, RZ, UR5 ;  /* 0x00000005ff117e24 */ /* 0x000fe4000f8e00ff */
[----:B------:R-:W-:Y:S01]  /*09f0*/  IMAD.U32 R16, RZ, RZ, UR6 ;  /* 0x00000006ff107e24 */ /* 0x000fe2000f8e00ff */
[----:B------:R-:W-:Y:S06]  /*0a00*/  BRA `(.L_x_284) ;  /* 0x0000000000347947 */ /* 0x000fec0003800000 */
.L_x_286:
[----:B------:R-:W-:Y:S01]  /*0a10*/  UIADD3 UR5, UP1, UPT, UR12, 0x78, URZ ;  /* 0x000000780c057890 */ /* 0x000fe2000ff3e0ff */
[----:B------:R-:W-:-:S03]  /*0a20*/  IADD3 R10, P0, PT, R2, 0x28, RZ ;  /* 0x00000028020a7810 */ /* 0x000fc60007f1e0ff */
[----:B------:R-:W-:Y:S01]  /*0a30*/  UIADD3.X UR6, UPT, UPT, URZ, UR13, URZ, UP1, !UPT ;  /* 0x0000000dff067290 */ /* 0x000fe20008ffe4ff */
[----:B------:R-:W-:Y:S01]  /*0a40*/  IADD3.X R11, PT, PT, RZ, R3, RZ, P0, !PT ;  /* 0x00000003ff0b7210 */ /* 0x000fe200007fe4ff */
[----:B------:R-:W-:-:S04]  /*0a50*/  IMAD.U32 R15, RZ, RZ, UR5 ;  /* 0x00000005ff0f7e24 */ /* 0x000fc8000f8e00ff */
[----:B------:R-:W-:Y:S01]  /*0a60*/  IMAD.U32 R14, RZ, RZ, UR6 ;  /* 0x00000006ff0e7e24 */ /* 0x000fe2000f8e00ff */
[----:B------:R-:W-:Y:S06]  /*0a70*/  BRA `(.L_x_284) ;  /* 0x0000000000187947 */ /* 0x000fec0003800000 */
.L_x_285:
[----:B------:R-:W-:Y:S01]  /*0a80*/  UIADD3 UR5, UP1, UPT, UR12, 0x78, URZ ;  /* 0x000000780c057890 */ /* 0x000fe2000ff3e0ff */
[----:B------:R-:W-:-:S03]  /*0a90*/  IADD3 R8, P0, PT, R2, 0x28, RZ ;  /* 0x0000002802087810 */ /* 0x000fc60007f1e0ff */
[----:B------:R-:W-:Y:S02]  /*0aa0*/  UIADD3.X UR6, UPT, UPT, URZ, UR13, URZ, UP1, !UPT ;  /* 0x0000000dff067290 */ /* 0x000fe40008ffe4ff */
[----:B------:R-:W-:Y:S01]  /*0ab0*/  IMAD.X R9, RZ, RZ, R3, P0 ;  /* 0x000000ffff097224 */ /* 0x000fe200000e0603 */
[----:B------:R-:W-:-:S03]  /*0ac0*/  MOV R4, UR5 ;  /* 0x0000000500047c02 */ /* 0x000fc60008000f00 */
[----:B------:R-:W-:-:S07]  /*0ad0*/  IMAD.U32 R0, RZ, RZ, UR6 ;  /* 0x00000006ff007e24 */ /* 0x000fce000f8e00ff */
.L_x_284:
[----:B------:R-:W-:Y:S05]  /*0ae0*/  BSYNC.RECONVERGENT B0 ;  /* 0x0000000000007941 */ /* 0x000fea0003800200 */
.L_x_283:
[----:B------:R-:W-:Y:S01]  /*0af0*/  IADD3 R2, P0, PT, R2, 0xa0, RZ ;  /* 0x000000a002027810 */ /* 0x000fe20007f1e0ff */
[----:B------:R-:W-:-:S04]  /*0b00*/  UIADD3 UR12, UP1, UPT, UR12, 0xa0, URZ ;  /* 0x000000a00c0c7890 */ /* 0x000fc8000ff3e0ff */
[----:B------:R-:W-:Y:S01]  /*0b10*/  IMAD.X R3, RZ, RZ, R3, P0 ;  /* 0x000000ffff037224 */ /* 0x000fe200000e0603 */
[----:B------:R-:W-:Y:S01]  /*0b20*/  UIADD3.X UR13, UPT, UPT, URZ, UR13, URZ, UP1, !UPT ;  /* 0x0000000dff0d7290 */ /* 0x000fe20008ffe4ff */
[----:B------:R-:W-:Y:S11]  /*0b30*/  BRA.U UP0, `(.L_x_287) ;  /* 0xfffffff500c87547 */ /* 0x000ff6000b83ffff */
.L_x_272:
[----:B------:R-:W0:Y:S02]  /*0b40*/  LDCU UR8, c[0x0][0x3a4] ;  /* 0x00007480ff0877ac */ /* 0x000e240008000800 */
[----:B0-----:R-:W-:-:S09]  /*0b50*/  ULOP3.LUT UP0, UR8, UR8, 0x3, URZ, 0xc0, !UPT ;  /* 0x0000000308087892 */ /* 0x001fd2000f80c0ff */
[----:B------:R-:W-:Y:S05]  /*0b60*/  BRA.U !UP0, `(.L_x_288) ;  /* 0x0000000508147547 */ /* 0x000fea000b800000 */
[----:B------:R-:W0:Y:S01]  /*0b70*/  LDCU.64 UR6, c[0x0][0x380] ;  /* 0x00007000ff0677ac */ /* 0x000e220008000a00 */
[----:B------:R-:W-:Y:S02]  /*0b80*/  UIADD3 UR8, UPT, UPT, -UR8, URZ, URZ ;  /* 0x000000ff08087290 */ /* 0x000fe4000fffe1ff */
[----:B0-----:R-:W-:-:S07]  /*0b90*/  UIMAD.WIDE.U32 UR4, UR4, 0x28, UR6 ;  /* 0x00000028040478a5 */ /* 0x001fce000f8e0006 */
[----:B------:R-:W-:Y:S01]  /*0ba0*/  UMOV UR6, UR4 ;  /* 0x0000000400067c82 */ /* 0x000fe20008000000 */
[----:B------:R-:W-:-:S05]  /*0bb0*/  UMOV UR7, UR5 ;  /* 0x0000000500077c82 */ /* 0x000fca0008000000 */
.L_x_291:
[----:B------:R-:W-:Y:S01]  /*0bc0*/  IMAD.U32 R2, RZ, RZ, UR4 ;  /* 0x00000004ff027e24 */ /* 0x000fe2000f8e00ff */
[----:B------:R-:W-:-:S05]  /*0bd0*/  MOV R3, UR5 ;  /* 0x0000000500037c02 */ /* 0x000fca0008000f00 */
        /* <DEDUP_REMOVED lines=8> */
[----:B------:R-:W-:Y:S01]  /*0c60*/  SHF.R.U32.HI R25, RZ, 0x10, R2 ;  /* 0x00000010ff197819 */ /* 0x000fe20000011602 */
[----:B------:R-:W-:Y:S01]  /*0c70*/  IMAD.MOV.U32 R23, RZ, RZ, R8 ;  /* 0x000000ffff177224 */ /* 0x000fe200078e0008 */
[----:B------:R-:W-:Y:S01]  /*0c80*/  MOV R22, R0 ;  /* 0x0000000000167202 */ /* 0x000fe20000000f00 */
[----:B------:R-:W-:Y:S01]  /*0c90*/  IMAD.MOV.U32 R24, RZ, RZ, R9 ;  /* 0x000000ffff187224 */ /* 0x000fe200078e0009 */
[----:B------:R-:W-:Y:S01]  /*0ca0*/  MOV R0, UR7 ;  /* 0x0000000700007c02 */ /* 0x000fe20008000f00 */
[----:B------:R-:W-:Y:S02]  /*0cb0*/  IMAD.MOV.U32 R21, RZ, RZ, R4 ;  /* 0x000000ffff157224 */ /* 0x000fe400078e0004 */
[----:B------:R-:W-:Y:S02]  /*0cc0*/  IMAD.U32 R8, RZ, RZ, UR4 ;  /* 0x00000004ff087e24 */ /* 0x000fe4000f8e00ff */
[----:B------:R-:W-:-:S02]  /*0cd0*/  IMAD.U32 R9, RZ, RZ, UR5 ;  /* 0x00000005ff097e24 */ /* 0x000fc4000f8e00ff */
[----:B------:R-:W-:Y:S01]  /*0ce0*/  IMAD.U32 R4, RZ, RZ, UR6 ;  /* 0x00000006ff047e24 */ /* 0x000fe2000f8e00ff */
[----:B--2---:R-:W-:-:S13]  /*0cf0*/  ISETP.NE.AND P0, PT, R25, R20, PT ;  /* 0x000000141900720c */ /* 0x004fda0003f05270 */
[----:B------:R-:W-:Y:S05]  /*0d00*/  @!P0 BRA `(.L_x_290) ;  /* 0x0000000000948947 */ /* 0x000fea0003800000 */
[----:B------:R-:W2:Y:S01]  /*0d10*/  LDG.E.CONSTANT R0, desc[UR10][R6.64+0x4] ;  /* 0x0000040a06007981 */ /* 0x000ea2000c1e9900 */
[----:B------:R-:W-:Y:S01]  /*0d20*/  IMAD.MOV.U32 R19, RZ, RZ, R10 ;  /* 0x000000ffff137224 */ /* 0x000fe200078e000a */
[----:B------:R-:W-:Y:S01]  /*0d30*/  MOV R3, R14 ;  /* 0x0000000e00037202 */ /* 0x000fe20000000f00 */
[----:B------:R-:W-:Y:S01]  /*0d40*/  IMAD.MOV.U32 R20, RZ, RZ, R11 ;  /* 0x000000ffff147224 */ /* 0x000fe200078e000b */
[----:B------:R-:W-:Y:S01]  /*0d50*/  MOV R14, UR7 ;  /* 0x00000007000e7c02 */ /* 0x000fe20008000f00 */
[----:B------:R-:W-:Y:S02]  /*0d60*/  IMAD.MOV.U32 R2, RZ, RZ, R15 ;  /* 0x000000ffff027224 */ /* 0x000fe400078e000f */
[----:B------:R-:W-:Y:S02]  /*0d70*/  IMAD.MOV.U32 R8, RZ, RZ, R23 ;  /* 0x000000ffff087224 */ /* 0x000fe400078e0017 */
[----:B------:R-:W-:Y:S02]  /*0d80*/  IMAD.MOV.U32 R9, RZ, RZ, R24 ;  /* 0x000000ffff097224 */ /* 0x000fe400078e0018 */
[----:B------:R-:W-:-:S02]  /*0d90*/  IMAD.MOV.U32 R4, RZ, RZ, R21 ;  /* 0x000000ffff047224 */ /* 0x000fc400078e0015 */
[----:B------:R-:W-:Y:S02]  /*0da0*/  IMAD.U32 R10, RZ, RZ, UR4 ;  /* 0x00000004ff0a7e24 */ /* 0x000fe4000f8e00ff */
[----:B------:R-:W-:Y:S02]  /*0db0*/  IMAD.U32 R11, RZ, RZ, UR5 ;  /* 0x00000005ff0b7e24 */ /* 0x000fe4000f8e00ff */
[----:B------:R-:W-:Y:S01]  /*0dc0*/  IMAD.U32 R15, RZ, RZ, UR6 ;  /* 0x00000006ff0f7e24 */ /* 0x000fe2000f8e00ff */
[----:B--2---:R-:W-:Y:S02]  /*0dd0*/  ISETP.NE.AND P0, PT, R25, R0, PT ;  /* 0x000000001900720c */ /* 0x004fe40003f05270 */
[----:B------:R-:W-:-:S11]  /*0de0*/  MOV R0, R22 ;  /* 0x0000001600007202 */ /* 0x000fd60000000f00 */
[----:B------:R-:W-:Y:S05]  /*0df0*/  @!P0 BRA `(.L_x_290) ;  /* 0x0000000000588947 */ /* 0x000fea0003800000 */
[----:B------:R-:W2:Y:S01]  /*0e00*/  LDG.E.CONSTANT R0, desc[UR10][R6.64+0x8] ;  /* 0x0000080a06007981 */ /* 0x000ea2000c1e9900 */
[----:B------:R-:W-:Y:S01]  /*0e10*/  IMAD.MOV.U32 R8, RZ, RZ, R23 ;  /* 0x000000ffff087224 */ /* 0x000fe200078e0017 */
[----:B------:R-:W-:Y:S01]  /*0e20*/  MOV R14, R3 ;  /* 0x00000003000e7202 */ /* 0x000fe20000000f00 */
[----:B------:R-:W-:Y:S02]  /*0e30*/  IMAD.MOV.U32 R9, RZ, RZ, R24 ;  /* 0x000000ffff097224 */ /* 0x000fe400078e0018 */
[----:B------:R-:W-:Y:S02]  /*0e40*/  IMAD.MOV.U32 R4, RZ, RZ, R21 ;  /* 0x000000ffff047224 */ /* 0x000fe400078e0015 */
[----:B------:R-:W-:Y:S02]  /*0e50*/  IMAD.MOV.U32 R10, RZ, RZ, R19 ;  /* 0x000000ffff0a7224 */ /* 0x000fe400078e0013 */
[----:B------:R-:W-:Y:S02]  /*0e60*/  IMAD.MOV.U32 R11, RZ, RZ, R20 ;  /* 0x000000ffff0b7224 */ /* 0x000fe400078e0014 */
[----:B------:R-:W-:Y:S01]  /*0e70*/  IMAD.MOV.U32 R15, RZ, RZ, R2 ;  /* 0x000000ffff0f7224 */ /* 0x000fe200078e0002 */
[----:B--2---:R-:W-:-:S02]  /*0e80*/  ISETP.NE.AND P0, PT, R25, R0, PT ;  /* 0x000000001900720c */ /* 0x004fc40003f05270 */
[----:B------:R-:W-:-:S11]  /*0e90*/  MOV R0, R22 ;  /* 0x0000001600007202 */ /* 0x000fd60000000f00 */
[----:B------:R-:W-:Y:S01]  /*0ea0*/  @!P0 IMAD.MOV.U32 R8, RZ, RZ, R23 ;  /* 0x000000ffff088224 */ /* 0x000fe200078e0017 */
[----:B------:R-:W-:Y:S01]  /*0eb0*/  @!P0 MOV R0, R22 ;  /* 0x0000001600008202 */ /* 0x000fe20000000f00 */
[----:B------:R-:W-:Y:S01]  /*0ec0*/  @!P0 IMAD.MOV.U32 R9, RZ, RZ, R24 ;  /* 0x000000ffff098224 */ /* 0x000fe200078e0018 */
[----:B------:R-:W-:Y:S01]  /*0ed0*/  @!P0 MOV R14, R3 ;  /* 0x00000003000e8202 */ /* 0x000fe20000000f00 */
[----:B------:R-:W-:Y:S01]  /*0ee0*/  @!P0 IMAD.MOV.U32 R4, RZ, RZ, R21 ;  /* 0x000000ffff048224 */ /* 0x000fe200078e0015 */
[----:B------:R-:W-:Y:S01]  /*0ef0*/  @!P0 MOV R17, UR6 ;  /* 0x0000000600118c02 */ /* 0x000fe20008000f00 */
[----:B------:R-:W-:Y:S02]  /*0f00*/  @!P0 IMAD.MOV.U32 R10, RZ, RZ, R19 ;  /* 0x000000ffff0a8224 */ /* 0x000fe400078e0013 */
[----:B------:R-:W-:Y:S02]  /*0f10*/  @!P0 IMAD.MOV.U32 R11, RZ, RZ, R20 ;  /* 0x000000ffff0b8224 */ /* 0x000fe400078e0014 */
[----:B------:R-:W-:-:S02]  /*0f20*/  @!P0 IMAD.MOV.U32 R15, RZ, RZ, R2 ;  /* 0x000000ffff0f8224 */ /* 0x000fc400078e0002 */
[----:B------:R-:W-:Y:S02]  /*0f30*/  @!P0 IMAD.U32 R12, RZ, RZ, UR4 ;  /* 0x00000004ff0c8e24 */ /* 0x000fe4000f8e00ff */
[----:B------:R-:W-:Y:S02]  /*0f40*/  @!P0 IMAD.U32 R13, RZ, RZ, UR5 ;  /* 0x00000005ff0d8e24 */ /* 0x000fe4000f8e00ff */
[----:B------:R-:W-:-:S07]  /*0f50*/  @!P0 IMAD.U32 R16, RZ, RZ, UR7 ;  /* 0x00000007ff108e24 */ /* 0x000fce000f8e00ff */
.L_x_290:
[----:B------:R-:W-:Y:S05]  /*0f60*/  BSYNC.RECONVERGENT B0 ;  /* 0x0000000000007941 */ /* 0x000fea0003800200 */
.L_x_289:
[----:B------:R-:W-:Y:S02]  /*0f70*/  UIADD3 UR6, UP0, UPT, UR6, 0x28, URZ ;  /* 0x0000002806067890 */ /* 0x000fe4000ff1e0ff */
[----:B------:R-:W-:Y:S02]  /*0f80*/  UIADD3 UR4, UP1, UPT, UR4, 0x28, URZ ;  /* 0x0000002804047890 */ /* 0x000fe4000ff3e0ff */
[----:B------:R-:W-:Y:S02]  /*0f90*/  UIADD3.X UR7, UPT, UPT, URZ, UR7, URZ, UP0, !UPT ;  /* 0x00000007ff077290 */ /* 0x000fe400087fe4ff */
[----:B------:R-:W-:Y:S01]  /*0fa0*/  UIADD3.X UR5, UPT, UPT, URZ, UR5, URZ, UP1, !UPT ;  /* 0x00000005ff057290 */ /* 0x000fe20008ffe4ff */
[----:B------:R-:W-:Y:S11]  /*0fb0*/  BRA.U UP2, `(.L_x_291) ;  /* 0xfffffffd02007547 */ /* 0x000ff6000b83ffff */
.L_x_288:
[----:B------:R-:W-:Y:S02]  /*0fc0*/  ISETP.NE.U32.AND P0, PT, R15, RZ, PT ;  /* 0x000000ff0f00720c */ /* 0x000fe40003f05070 */
[----:B------:R-:W-:Y:S02]  /*0fd0*/  ISETP.EQ.U32.AND P1, PT, R4, RZ, PT ;  /* 0x000000ff0400720c */ /* 0x000fe40003f22070 */
[----:B------:R-:W-:Y:S02]  /*0fe0*/  ISETP.NE.AND.EX P0, PT, R14, RZ, PT, P0 ;  /* 0x000000ff0e00720c */ /* 0x000fe40003f05300 */
[----:B------:R-:W-:Y:S02]  /*0ff0*/  ISETP.EQ.U32.AND P2, PT, R17, RZ, PT ;  /* 0x000000ff1100720c */ /* 0x000fe40003f42070 */
[----:B------:R-:W-:-:S04]  /*1000*/  ISETP.EQ.OR.EX P0, PT, R0, RZ, !P0, P1 ;  /* 0x000000ff0000720c */ /* 0x000fc80004702710 */
[----:B------:R-:W-:-:S13]  /*1010*/  ISETP.EQ.OR.EX P0, PT, R16, RZ, P0, P2 ;  /* 0x000000ff1000720c */ /* 0x000fda0000702720 */
.L_x_271:
[----:B------:R-:W0:Y:S02]  /*1020*/  @P0 LDC.64 R2, c[0x0][0x390] ;  /* 0x0000e400ff020b82 */ /* 0x000e240000000a00 */
[----:B0-----:R-:W-:-:S05]  /*1030*/  @P0 IMAD.WIDE.U32 R2, R5, 0x34, R2 ;  /* 0x0000003405020825 */ /* 0x001fca00078e0002 */
[----:B------:R0:W-:Y:S01]  /*1040*/  @P0 STG.E.U8 desc[UR10][R2.64+0x30], RZ ;  /* 0x000030ff02000986 */ /* 0x0001e2000c10110a */
[----:B------:R-:W-:Y:S05]  /*1050*/  @P0 EXIT ;  /* 0x000000000000094d */ /* 0x000fea0003800000 */
[----:B------:R-:W2:Y:S04]  /*1060*/  LDG.E.CONSTANT R16, desc[UR10][R12.64+0x4] ;  /* 0x0000040a0c107981 */ /* 0x000ea8000c1e9900 */
[----:B0-----:R0:W5:Y:S04]  /*1070*/  LDG.E.CONSTANT R3, desc[UR10][R8.64] ;  /* 0x0000000a08037981 */ /* 0x001168000c1e9900 */
[----:B------:R0:W5:Y:S01]  /*1080*/  LDG.E.CONSTANT R4, desc[UR10][R10.64] ;  /* 0x0000000a0a047981 */ /* 0x000162000c1e9900 */
[----:B------:R-:W-:Y:S01]  /*1090*/  BSSY.RECONVERGENT B0, `(.L_x_292) ;  /* 0x000000d000007945 */ /* 0x000fe20003800200 */
[----:B--2---:R-:W-:-:S05]  /*10a0*/  VIADD R0, R16, 0x1800000 ;  /* 0x0180000010007836 */ /* 0x004fca0000000000 */
[----:B------:R-:W-:-:S04]  /*10b0*/  LOP3.LUT R0, R0, 0x7f800000, RZ, 0xc0, !PT ;  /* 0x7f80000000007812 */ /* 0x000fc800078ec0ff */
[----:B------:R-:W-:-:S13]  /*10c0*/  ISETP.GT.U32.AND P0, PT, R0, 0x1ffffff, PT ;  /* 0x01ffffff0000780c */ /* 0x000fda0003f04070 */
[----:B0-----:R-:W-:Y:S05]  /*10d0*/  @P0 BRA `(.L_x_293) ;  /* 0x0000000000100947 */ /* 0x001fea0003800000 */
[----:B------:R-:W-:-:S07]  /*10e0*/  MOV R14, 0x1100 ;  /* 0x00001100000e7802 */ /* 0x000fce0000000f00 */
[----:B-----5:R-:W-:Y:S05]  /*10f0*/  CALL.REL.NOINC `($__internal_7_$__cuda_sm20_rcp_rn_f32_slowpath) ;  /* 0x00000010004c7944 */ /* 0x020fea0003c00000 */
[----:B------:R-:W-:Y:S01]  /*1100*/  MOV R15, R0 ;  /* 0x00000000000f7202 */ /* 0x000fe20000000f00 */
[----:B------:R-:W-:Y:S06]  /*1110*/  BRA `(.L_x_294) ;  /* 0x0000000000107947 */ /* 0x000fec0003800000 */
.L_x_293:
[----:B------:R-:W0:Y:S02]  /*1120*/  MUFU.RCP R15, R16 ;  /* 0x00000010000f7308 */ /* 0x000e240000001000 */
[----:B0-----:R-:W-:-:S04]  /*1130*/  FFMA R0, R16, R15, -1 ;  /* 0xbf80000010007423 */ /* 0x001fc8000000000f */
[----:B------:R-:W-:-:S04]  /*1140*/  FADD.FTZ R0, -R0, -RZ ;  /* 0x800000ff00007221 */ /* 0x000fc80000010100 */
[----:B------:R-:W-:-:S07]  /*1150*/  FFMA R15, R15, R0, R15 ;  /* 0x000000000f0f7223 */ /* 0x000fce000000000f */
.L_x_294:
[----:B------:R-:W-:Y:S05]  /*1160*/  BSYNC.RECONVERGENT B0 ;  /* 0x0000000000007941 */ /* 0x000fea0003800200 */
.L_x_292:
[----:B-----5:R-:W-:-:S04]  /*1170*/  FMUL R4, R3, R4 ;  /* 0x0000000403047220 */ /* 0x020fc80000400000 */
[----:B------:R-:W-:-:S05]  /*1180*/  FFMA R15, R4, R15, -1 ;  /* 0xbf800000040f7423 */ /* 0x000fca000000000f */
[----:B------:R-:W-:-:S13]  /*1190*/  FSETP.GEU.AND P0, PT, R15, 0.00050000002374872565269, PT ;  /* 0x3a03126f0f00780b */ /* 0x000fda0003f0e000 */
[----:B------:R-:W0:Y:S02]  /*11a0*/  @!P0 LDC.64 R2, c[0x0][0x390] ;  /* 0x0000e400ff028b82 */ /* 0x000e240000000a00 */
[----:B0-----:R-:W-:-:S05]  /*11b0*/  @!P0 IMAD.WIDE.U32 R2, R5, 0x34, R2 ;  /* 0x0000003405028825 */ /* 0x001fca00078e0002 */
[----:B------:R0:W-:Y:S01]  /*11c0*/  @!P0 STG.E.U8 desc[UR10][R2.64+0x30], RZ ;  /* 0x000030ff02008986 */ /* 0x0001e2000c10110a */
[----:B------:R-:W-:Y:S05]  /*11d0*/  @!P0 EXIT ;  /* 0x000000000000894d */ /* 0x000fea0003800000 */
[----:B0-----:R-:W2:Y:S04]  /*11e0*/  LDG.E.CONSTANT R2, desc[UR10][R8.64+0x8] ;  /* 0x0000080a08027981 */ /* 0x001ea8000c1e9900 */
[----:B------:R-:W2:Y:S04]  /*11f0*/  LDG.E.CONSTANT R3, desc[UR10][R10.64+0x8] ;  /* 0x0000080a0a037981 */ /* 0x000ea8000c1e9900 */
[----:B------:R-:W2:Y:S01]  /*1200*/  LDG.E.CONSTANT R0, desc[UR10][R12.64+0x8] ;  /* 0x0000080a0c007981 */ /* 0x000ea2000c1e9900 */
[----:B------:R-:W-:Y:S01]  /*1210*/  IMAD.MOV.U32 R17, RZ, RZ, 0x360637bd ;  /* 0x360637bdff117424 */ /* 0x000fe200078e00ff */
[----:B------:R-:W-:Y:S01]  /*1220*/  BSSY.RECONVERGENT B0, `(.L_x_295) ;  /* 0x000000f000007945 */ /* 0x000fe20003800200 */
[----:B------:R-:W-:-:S02]  /*1230*/  IMAD.MOV.U32 R4, RZ, RZ, 0x48f42400 ;  /* 0x48f42400ff047424 */ /* 0x000fc400078e00ff */
[----:B------:R-:W-:Y:S02]  /*1240*/  HFMA2 R14, -RZ, RZ, 0, 0 ;  /* 0x00000000ff0e7431 */ /* 0x000fe400000001ff */
[----:B------:R-:W-:Y:S01]  /*1250*/  FFMA R4, R17, -R4, 1 ;  /* 0x3f80000011047423 */ /* 0x000fe20000000804 */
[----:B--2---:R-:W-:-:S03]  /*1260*/  FMNMX3 R2, R2, R3, R0, PT ;  /* 0x0000000302027276 */ /* 0x004fc60003800000 */
[----:B------:R-:W-:Y:S01]  /*1270*/  FFMA R3, R4, R17, 1.9999999949504854158e-06 ;  /* 0x360637bd04037423 */ /* 0x000fe20000000011 */
[----:B------:R-:W0:Y:S03]  /*1280*/  FCHK P0, R2, 500000 ;  /* 0x48f4240002007902 */ /* 0x000e260000000000 */
[----:B------:R-:W-:-:S04]  /*1290*/  FFMA R0, R2, R3, RZ ;  /* 0x0000000302007223 */ /* 0x000fc800000000ff */
[----:B------:R-:W-:-:S04]  /*12a0*/  FFMA R4, R0, -500000, R2 ;  /* 0xc8f4240000047823 */ /* 0x000fc80000000002 */
[----:B------:R-:W-:Y:S01]  /*12b0*/  FFMA R3, R3, R4, R0 ;  /* 0x0000000403037223 */ /* 0x000fe20000000000 */
[----:B0-----:R-:W-:Y:S06]  /*12c0*/  @!P0 BRA `(.L_x_296) ;  /* 0x0000000000108947 */ /* 0x001fec0003800000 */
[----:B------:R-:W-:Y:S01]  /*12d0*/  IMAD.MOV.U32 R4, RZ, RZ, R2 ;  /* 0x000000ffff047224 */ /* 0x000fe200078e0002 */
[----:B------:R-:W-:Y:S01]  /*12e0*/  MOV R18, 0x1310 ;  /* 0x0000131000127802 */ /* 0x000fe20000000f00 */
[----:B------:R-:W-:-:S07]  /*12f0*/  IMAD.MOV.U32 R3, RZ, RZ, 0x48f42400 ;  /* 0x48f42400ff037424 */ /* 0x000fce00078e00ff */
[----:B------:R-:W-:Y:S05]  /*1300*/  CALL.REL.NOINC `($__internal_9_$__cuda_sm3x_div_rn_noftz_f32_slowpath) ;  /* 0x0000001000f87944 */ /* 0x000fea0003c00000 */
.L_x_296:
[----:B------:R-:W-:Y:S05]  /*1310*/  BSYNC.RECONVERGENT B0 ;  /* 0x0000000000007941 */ /* 0x000fea0003800200 */
.L_x_295:
[----:B------:R-:W-:Y:S01]  /*1320*/  IADD3 R0, PT, PT, R3, -0xd000000, RZ ;  /* 0xf300000003007810 */ /* 0x000fe20007ffe0ff */
[----:B------:R0:W1:Y:S01]  /*1330*/  MUFU.RSQ R4, R3 ;  /* 0x0000000300047308 */ /* 0x0000620000001400 */
[----:B------:R-:W-:Y:S02]  /*1340*/  BSSY.RECONVERGENT B0, `(.L_x_297) ;  /* 0x000000d000007945 */ /* 0x000fe40003800200 */
[----:B------:R-:W-:-:S13]  /*1350*/  ISETP.GT.U32.AND P0, PT, R0, 0x727fffff, PT ;  /* 0x727fffff0000780c */ /* 0x000fda0003f04070 */
[----:B0-----:R-:W-:Y:S05]  /*1360*/  @!P0 BRA `(.L_x_298) ;  /* 0x0000000000188947 */ /* 0x001fea0003800000 */
[----:B------:R-:W-:Y:S01]  /*1370*/  BSSY.RECONVERGENT B1, `(.L_x_299) ;  /* 0x0000003000017945 */ /* 0x000fe20003800200 */
[----:B------:R-:W-:-:S07]  /*1380*/  MOV R20, 0x13a0 ;  /* 0x000013a000147802 */ /* 0x000fce0000000f00 */
[----:B-1----:R-:W-:Y:S05]  /*1390*/  CALL.REL.NOINC `($__internal_8_$__cuda_sm20_sqrt_rn_f32_slowpath) ;  /* 0x00000010007c7944 */ /* 0x002fea0003c00000 */
[----:B------:R-:W-:Y:S05]  /*13a0*/  BSYNC.RECONVERGENT B1 ;  /* 0x0000000000017941 */ /* 0x000fea0003800200 */
.L_x_299:
[----:B------:R-:W-:Y:S01]  /*13b0*/  IMAD.MOV.U32 R0, RZ, RZ, R4 ;  /* 0x000000ffff007224 */ /* 0x000fe200078e0004 */
[----:B------:R-:W-:Y:S06]  /*13c0*/  BRA `(.L_x_300) ;  /* 0x0000000000107947 */ /* 0x000fec0003800000 */
.L_x_298:
[C---:B-1----:R-:W-:Y:S01]  /*13d0*/  FMUL.FTZ R0, R4.reuse, R3 ;  /* 0x0000000304007220 */ /* 0x042fe20000410000 */
[----:B------:R-:W-:-:S03]  /*13e0*/  FMUL.FTZ R4, R4, 0.5 ;  /* 0x3f00000004047820 */ /* 0x000fc60000410000 */
[----:B------:R-:W-:-:S04]  /*13f0*/  FFMA R3, -R0, R0, R3 ;  /* 0x0000000000037223 */ /* 0x000fc80000000103 */
[----:B------:R-:W-:-:S07]  /*1400*/  FFMA R0, R3, R4, R0 ;  /* 0x0000000403007223 */ /* 0x000fce0000000000 */
.L_x_300:
[----:B------:R-:W-:Y:S05]  /*1410*/  BSYNC.RECONVERGENT B0 ;  /* 0x0000000000007941 */ /* 0x000fea0003800200 */
.L_x_297:
[----:B------:R-:W2:Y:S01]  /*1420*/  LDG.E.U8.CONSTANT R19, desc[UR10][R8.64+0x24] ;  /* 0x0000240a08137981 */ /* 0x000ea2000c1e9100 */
[----:B------:R-:W0:Y:S01]  /*1430*/  LDCU UR4, c[0x0][0x3a8] ;  /* 0x00007500ff0477ac */ /* 0x000e220008000800 */
[----:B------:R-:W-:Y:S01]  /*1440*/  FMUL R3, R15, 200 ;  /* 0x434800000f037820 */ /* 0x000fe20000400000 */
[----:B------:R-:W-:Y:S01]  /*1450*/  FMNMX R0, R0, 2, PT ;  /* 0x4000000000007809 */ /* 0x000fe20003800000 */
[----:B------:R-:W-:Y:S01]  /*1460*/  BSSY.RECONVERGENT B0, `(.L_x_301) ;  /* 0x000004c000007945 */ /* 0x000fe20003800200 */
[----:B------:R-:W1:Y:S02]  /*1470*/  LDCU UR5, c[0x0][0x3a8] ;  /* 0x00007500ff0577ac */ /* 0x000e640008000800 */
[----:B------:R-:W-:Y:S01]  /*1480*/  FMNMX R3, R3, 2, PT ;  /* 0x4000000003037809 */ /* 0x000fe20003800000 */
[----:B------:R-:W-:-:S04]  /*1490*/  FMUL R0, R0, 15000 ;  /* 0x466a600000007820 */ /* 0x000fc80000400000 */
[----:B------:R-:W-:Y:S01]  /*14a0*/  FMUL R0, R3, R0 ;  /* 0x0000000003007220 */ /* 0x000fe20000400000 */
[----:B0-----:R-:W-:-:S04]  /*14b0*/  ISETP.NE.AND P0, PT, RZ, UR4, PT ;  /* 0x00000004ff007c0c */ /* 0x001fc8000bf05270 */
[----:B--2---:R-:W-:-:S13]  /*14c0*/  ISETP.EQ.OR P0, PT, R19, RZ, !P0 ;  /* 0x000000ff1300720c */ /* 0x004fda0004702670 */
[----:B-1----:R-:W-:Y:S05]  /*14d0*/  @P0 BRA `(.L_x_302) ;  /* 0x0000000400100947 */ /* 0x002fea0003800000 */
[----:B------:R-:W0:Y:S01]  /*14e0*/  LDC.64 R20, c[0x0][0x398] ;  /* 0x0000e600ff147b82 */ /* 0x000e220000000a00 */
[----:B------:R-:W2:Y:S04]  /*14f0*/  LDG.E.CONSTANT R18, desc[UR10][R8.64+0x1c] ;  /* 0x00001c0a08127981 */ /* 0x000ea8000c1e9900 */
[----:B0-----:R-:W2:Y:S01]  /*1500*/  LDG.E.CONSTANT R3, desc[UR10][R20.64] ;  /* 0x0000000a14037981 */ /* 0x001ea2000c1e9900 */
[----:B------:R-:W-:Y:S01]  /*1510*/  BSSY.RELIABLE B1, `(.L_x_303) ;  /* 0x0000010000017945 */ /* 0x000fe20003800100 */
[----:B--2---:R-:W-:-:S13]  /*1520*/  ISETP.NE.AND P0, PT, R3, R18, PT ;  /* 0x000000120300720c */ /* 0x004fda0003f05270 */
[----:B------:R-:W-:Y:S05]  /*1530*/  @!P0 BRA `(.L_x_304) ;  /* 0x0000000000348947 */ /* 0x000fea0003800000 */
[----:B------:R-:W0:Y:S01]  /*1540*/  LDC.64 R16, c[0x0][0x398] ;  /* 0x0000e600ff107b82 */ /* 0x000e220000000a00 */
[----:B------:R-:W-:Y:S01]  /*1550*/  BSSY.RELIABLE B2, `(.L_x_304) ;  /* 0x000000b000027945 */ /* 0x000fe20003800100 */
[----:B------:R-:W-:-:S07]  /*1560*/  IMAD.MOV.U32 R3, RZ, RZ, RZ ;  /* 0x000000ffff037224 */ /* 0x000fce00078e00ff */
.L_x_305:
[----:B------:R-:W-:-:S04]  /*1570*/  IADD3 R3, PT, PT, R3, 0x1, RZ ;  /* 0x0000000103037810 */ /* 0x000fc80007ffe0ff */
[----:B------:R-:W-:-:S13]  /*1580*/  ISETP.NE.AND P0, PT, R3, UR5, PT ;  /* 0x0000000503007c0c */ /* 0x000fda000bf05270 */
[----:B------:R-:W-:Y:S05]  /*1590*/  @!P0 BREAK.RELIABLE B2 ;  /* 0x0000000000028942 */ /* 0x000fea0003800100 */
[----:B------:R-:W-:Y:S05]  /*15a0*/  @!P0 BREAK.RELIABLE B1 ;  /* 0x0000000000018942 */ /* 0x000fea0003800100 */
[----:B------:R-:W-:Y:S05]  /*15b0*/  @!P0 BRA `(.L_x_302) ;  /* 0x0000000000d88947 */ /* 0x000fea0003800000 */
[----:B0-----:R-:W-:-:S05]  /*15c0*/  IMAD.WIDE.U32 R20, R3, 0xc, R16 ;  /* 0x0000000c03147825 */ /* 0x001fca00078e0010 */
[----:B------:R-:W2:Y:S02]  /*15d0*/  LDG.E.CONSTANT R4, desc[UR10][R20.64] ;  /* 0x0000000a14047981 */ /* 0x000ea4000c1e9900 */
[----:B--2---:R-:W-:-:S13]  /*15e0*/  ISETP.NE.AND P0, PT, R4, R18, PT ;  /* 0x000000120400720c */ /* 0x004fda0003f05270 */
[----:B------:R-:W-:Y:S05]  /*15f0*/  @P0 BRA `(.L_x_305) ;  /* 0xfffffffc00dc0947 */ /* 0x000fea000383ffff */
[----:B------:R-:W-:Y:S05]  /*1600*/  BSYNC.RELIABLE B2 ;  /* 0x0000000000027941 */ /* 0x000fea0003800100 */
.L_x_304:
[----:B------:R-:W-:Y:S05]  /*1610*/  BSYNC.RELIABLE B1 ;  /* 0x0000000000017941 */ /* 0x000fea0003800100 */
.L_x_303:
[----:B------:R0:W5:Y:S04]  /*1620*/  LDG.E.CONSTANT R4, desc[UR10][R20.64+0x4] ;  /* 0x0000040a14047981 */ /* 0x000168000c1e9900 */
[----:B------:R0:W5:Y:S01]  /*1630*/  LDG.E.CONSTANT R23, desc[UR10][R20.64+0x8] ;  /* 0x0000080a14177981 */ /* 0x000162000c1e9900 */
[----:B------:R-:W-:Y:S01]  /*1640*/  ISETP.GT.AND P0, PT, R18, 0x37, PT ;  /* 0x000000371200780c */ /* 0x000fe20003f04270 */
[----:B------:R-:W-:-:S12]  /*1650*/  BSSY.RELIABLE B1, `(.L_x_306) ;  /* 0x000001a000017945 */ /* 0x000fd80003800100 */
[----:B0-----:R-:W-:Y:S05]  /*1660*/  @P0 BRA `(.L_x_307) ;  /* 0x0000000000300947 */ /* 0x001fea0003800000 */
[----:B------:R-:W-:-:S13]  /*1670*/  ISETP.NE.AND P0, PT, R18, RZ, PT ;  /* 0x000000ff1200720c */ /* 0x000fda0003f05270 */
[----:B------:R-:W-:Y:S05]  /*1680*/  @!P0 BREAK.RELIABLE B1 ;  /* 0x0000000000018942 */ /* 0x000fea0003800100 */
[----:B------:R-:W-:Y:S05]  /*1690*/  @!P0 BRA `(.L_x_302) ;  /* 0x0000000000a08947 */ /* 0x000fea0003800000 */
[----:B------:R-:W-:-:S05]  /*16a0*/  IMAD.MOV.U32 R3, RZ, RZ, -0x1 ;  /* 0xffffffffff037424 */ /* 0x000fca00078e00ff */
[----:B------:R-:W-:-:S05]  /*16b0*/  VIADDMNMX.U32 R3, R18, R3, 0xa, PT ;  /* 0x0000000a12037446 */ /* 0x000fca0003800003 */
[----:B------:R-:W-:Y:S02]  /*16c0*/  IMAD.SHL.U32 R14, R3, 0x4, RZ ;  /* 0x00000004030e7824 */ /* 0x000fe400078e00ff */
[----:B------:R-:W-:Y:S02]  /*16d0*/  HFMA2 R3, -RZ, RZ, 1.875, 0 ;  /* 0x3f800000ff037431 */ /* 0x000fe400000001ff */
[----:B------:R-:W0:Y:S02]  /*16e0*/  LDC R16, c[0x2][R14] ;  /* 0x008000000e107b82 */ /* 0x000e240000000800 */
[----:B0-----:R-:W-:-:S04]  /*16f0*/  SHF.R.S32.HI R17, RZ, 0x1f, R16 ;  /* 0x0000001fff117819 */ /* 0x001fc80000011410 */
.L_x_602:
[----:B------:R-:W-:Y:S05]  /*1700*/  BRX R16 -0x1710                                                                                                      (*"BRANCH_TARGETS .L_x_308,.L_x_604,.L_x_612"*) ;  /* 0xffffffe8103c7949 */ /* 0x000fea000383ffff */
.L_x_612:
[----:B------:R-:W-:Y:S01]  /*1710*/  IMAD.MOV.U32 R3, RZ, RZ, 0x3e4ccccd ;  /* 0x3e4ccccdff037424 */ /* 0x000fe200078e00ff */
[----:B------:R-:W-:Y:S06]  /*1720*/  BRA `(.L_x_308) ;  /* 0x0000000000307947 */ /* 0x000fec0003800000 */
.L_x_307:
[----:B------:R-:W-:-:S13]  /*1730*/  ISETP.NE.AND P0, PT, R18, 0xa4b1, PT ;  /* 0x0000a4b11200780c */ /* 0x000fda0003f05270 */
[----:B------:R-:W-:Y:S05]  /*1740*/  @!P0 BRA `(.L_x_309) ;  /* 0x0000000000248947 */ /* 0x000fea0003800000 */
[----:B------:R-:W-:-:S13]  /*1750*/  ISETP.NE.AND P0, PT, R18, 0x89, PT ;  /* 0x000000891200780c */ /* 0x000fda0003f05270 */
[----:B------:R-:W-:Y:S05]  /*1760*/  @!P0 BRA `(.L_x_310) ;  /* 0x0000000000148947 */ /* 0x000fea0003800000 */
[----:B------:R-:W-:-:S13]  /*1770*/  ISETP.NE.AND P0, PT, R18, 0x38, PT ;  /* 0x000000381200780c */ /* 0x000fda0003f05270 */
[----:B------:R-:W-:Y:S01]  /*1780*/  @!P0 IMAD.MOV.U32 R3, RZ, RZ, 0x3dcccccd ;  /* 0x3dcccccdff038424 */ /* 0x000fe200078e00ff */
[----:B------:R-:W-:Y:S06]  /*1790*/  @!P0 BRA `(.L_x_308) ;  /* 0x0000000000148947 */ /* 0x000fec0003800000 */
.L_x_604:
[----:B------:R-:W-:Y:S01]  /*17a0*/  MOV R3, 0x3f000000 ;  /* 0x3f00000000037802 */ /* 0x000fe20000000f00 */
[----:B------:R-:W-:Y:S06]  /*17b0*/  BRA `(.L_x_308) ;  /* 0x00000000000c7947 */ /* 0x000fec0003800000 */
.L_x_310:
[----:B------:R-:W-:Y:S01]  /*17c0*/  IMAD.MOV.U32 R3, RZ, RZ, 0x3d4ccccd ;  /* 0x3d4ccccdff037424 */ /* 0x000fe200078e00ff */
[----:B------:R-:W-:Y:S06]  /*17d0*/  BRA `(.L_x_308) ;  /* 0x0000000000047947 */ /* 0x000fec0003800000 */
.L_x_309:
[----:B------:R-:W-:-:S07]  /*17e0*/  IMAD.MOV.U32 R3, RZ, RZ, 0x3e99999a ;  /* 0x3e99999aff037424 */ /* 0x000fce00078e00ff */
.L_x_308:
[----:B------:R-:W-:Y:S05]  /*17f0*/  BSYNC.RELIABLE B1 ;  /* 0x0000000000017941 */ /* 0x000fea0003800100 */
.L_x_306:
        /* <DEDUP_REMOVED lines=15> */
[----:B------:R-:W-:Y:S05]  /*18f0*/  CALL.REL.NOINC `($__internal_9_$__cuda_sm3x_div_rn_noftz_f32_slowpath) ;  /* 0x0000000c007c7944 */ /* 0x000fea0003c00000 */
[----:B------:R-:W-:-:S07]  /*1900*/  MOV R14, R3 ;  /* 0x00000003000e7202 */ /* 0x000fce0000000f00 */
.L_x_311:
[----:B------:R-:W-:Y:S05]  /*1910*/  BSYNC.RECONVERGENT B1 ;  /* 0x0000000000017941 */ /* 0x000fea0003800200 */
.L_x_302:
[----:B------:R-:W-:Y:S05]  /*1920*/  BSYNC.RECONVERGENT B0 ;  /* 0x0000000000007941 */ /* 0x000fea0003800200 */
.L_x_301:
[----:B------:R-:W-:Y:S05]  /*1930*/  WARPSYNC.ALL ;  /* 0x0000000000007948 */ /* 0x000fea0003800000 */
[----:B------:R-:W2:Y:S04]  /*1940*/  LDG.E.CONSTANT R10, desc[UR10][R10.64+0xc] ;  /* 0x00000c0a0a0a7981 */ /* 0x000ea8000c1e9900 */
[----:B------:R-:W2:Y:S04]  /*1950*/  LDG.E.CONSTANT R3, desc[UR10][R8.64+0xc] ;  /* 0x00000c0a08037981 */ /* 0x000ea8000c1e9900 */
[----:B-----5:R-:W3:Y:S01]  /*1960*/  LDG.E.CONSTANT R4, desc[UR10][R12.64+0xc] ;  /* 0x00000c0a0c047981 */ /* 0x020ee2000c1e9900 */
[----:B0-----:R-:W-:Y:S01]  /*1970*/  IMAD.MOV.U32 R17, RZ, RZ, 0x3eaaaaab ;  /* 0x3eaaaaabff117424 */ /* 0x001fe200078e00ff */
[----:B------:R-:W-:Y:S01]  /*1980*/  BSSY.RECONVERGENT B0, `(.L_x_312) ;  /* 0x000000e000007945 */ /* 0x000fe20003800200 */
[----:B------:R-:W-:-:S04]  /*1990*/  IMAD.MOV.U32 R16, RZ, RZ, 0x40400000 ;  /* 0x40400000ff107424 */ /* 0x000fc800078e00ff */
[----:B------:R-:W-:Y:S01]  /*19a0*/  FFMA R16, R17, -R16, 1 ;  /* 0x3f80000011107423 */ /* 0x000fe20000000810 */
[----:B--2---:R-:W-:-:S04]  /*19b0*/  FADD R3, R3, R10 ;  /* 0x0000000a03037221 */ /* 0x004fc80000000000 */
[----:B---3--:R-:W-:Y:S01]  /*19c0*/  FADD R4, R3, R4 ;  /* 0x0000000403047221 */ /* 0x008fe20000000000 */
[----:B------:R-:W-:-:S03]  /*19d0*/  FFMA R3, R16, R17, 0.3333333432674407959 ;  /* 0x3eaaaaab10037423 */ /* 0x000fc60000000011 */
[----:B------:R-:W0:Y:S01]  /*19e0*/  FCHK P0, R4, 3 ;  /* 0x4040000004007902 */ /* 0x000e220000000000 */
[----:B------:R-:W-:-:S04]  /*19f0*/  FFMA R16, R4, R3, RZ ;  /* 0x0000000304107223 */ /* 0x000fc800000000ff */
[----:B------:R-:W-:-:S04]  /*1a00*/  FFMA R10, R16, -3, R4 ;  /* 0xc0400000100a7823 */ /* 0x000fc80000000004 */
[----:B------:R-:W-:Y:S01]  /*1a10*/  FFMA R3, R3, R10, R16 ;  /* 0x0000000a03037223 */ /* 0x000fe20000000010 */
[----:B0-----:R-:W-:Y:S06]  /*1a20*/  @!P0 BRA `(.L_x_313) ;  /* 0x00000000000c8947 */ /* 0x001fec0003800000 */
[----:B------:R-:W-:Y:S01]  /*1a30*/  HFMA2 R3, -RZ, RZ, 2.125, 0 ;  /* 0x40400000ff037431 */ /* 0x000fe200000001ff */
[----:B------:R-:W-:-:S07]  /*1a40*/  MOV R18, 0x1a60 ;  /* 0x00001a6000127802 */ /* 0x000fce0000000f00 */
[----:B------:R-:W-:Y:S05]  /*1a50*/  CALL.REL.NOINC `($__internal_9_$__cuda_sm3x_div_rn_noftz_f32_slowpath) ;  /* 0x0000000c00247944 */ /* 0x000fea0003c00000 */
.L_x_313:
[----:B------:R-:W-:Y:S05]  /*1a60*/  BSYNC.RECONVERGENT B0 ;  /* 0x0000000000007941 */ /* 0x000fea0003800200 */
.L_x_312:
[----:B------:R-:W-:Y:S01]  /*1a70*/  FSETP.GTU.AND P0, PT, R3, RZ, PT ;  /* 0x000000ff0300720b */ /* 0x000fe20003f0c000 */
[----:B------:R-:W-:Y:S01]  /*1a80*/  BSSY.RECONVERGENT B0, `(.L_x_314) ;  /* 0x0000023000007945 */ /* 0x000fe20003800200 */
[----:B------:R-:W-:-:S11]  /*1a90*/  IMAD.MOV.U32 R11, RZ, RZ, 0x3fc00000 ;  /* 0x3fc00000ff0b7424 */ /* 0x000fd600078e00ff */
[----:B------:R-:W-:Y:S05]  /*1aa0*/  @!P0 BRA `(.L_x_315) ;  /* 0x0000000000808947 */ /* 0x000fea0003800000 */
[----:B------:R-:W0:Y:S01]  /*1ab0*/  MUFU.RCP R4, R3 ;  /* 0x0000000300047308 */ /* 0x000e220000001000 */
[----:B------:R-:W-:Y:S07]  /*1ac0*/  BSSY.RECONVERGENT B1, `(.L_x_316) ;  /* 0x000000c000017945 */ /* 0x000fee0003800200 */
[----:B------:R-:W1:Y:S01]  /*1ad0*/  FCHK P0, R0, R3 ;  /* 0x0000000300007302 */ /* 0x000e620000000000 */
[----:B0-----:R-:W-:-:S04]  /*1ae0*/  FFMA R11, R4, -R3, 1 ;  /* 0x3f800000040b7423 */ /* 0x001fc80000000803 */
[----:B------:R-:W-:-:S04]  /*1af0*/  FFMA R11, R4, R11, R4 ;  /* 0x0000000b040b7223 */ /* 0x000fc80000000004 */
[----:B------:R-:W-:-:S04]  /*1b00*/  FFMA R4, R0, R11, RZ ;  /* 0x0000000b00047223 */ /* 0x000fc800000000ff */
[----:B------:R-:W-:-:S04]  /*1b10*/  FFMA R10, R4, -R3, R0 ;  /* 0x80000003040a7223 */ /* 0x000fc80000000000 */
[----:B------:R-:W-:Y:S01]  /*1b20*/  FFMA R4, R11, R10, R4 ;  /* 0x0000000a0b047223 */ /* 0x000fe20000000004 */
[----:B-1----:R-:W-:Y:S06]  /*1b30*/  @!P0 BRA `(.L_x_317) ;  /* 0x0000000000108947 */ /* 0x002fec0003800000 */
[----:B------:R-:W-:Y:S01]  /*1b40*/  IMAD.MOV.U32 R4, RZ, RZ, R0 ;  /* 0x000000ffff047224 */ /* 0x000fe200078e0000 */
[----:B------:R-:W-:-:S07]  /*1b50*/  MOV R18, 0x1b70 ;  /* 0x00001b7000127802 */ /* 0x000fce0000000f00 */
[----:B------:R-:W-:Y:S05]  /*1b60*/  CALL.REL.NOINC `($__internal_9_$__cuda_sm3x_div_rn_noftz_f32_slowpath) ;  /* 0x0000000800e07944 */ /* 0x000fea0003c00000 */
[----:B------:R-:W-:-:S07]  /*1b70*/  MOV R4, R3 ;  /* 0x0000000300047202 */ /* 0x000fce0000000f00 */
.L_x_317:
[----:B------:R-:W-:Y:S05]  /*1b80*/  BSYNC.RECONVERGENT B1 ;  /* 0x0000000000017941 */ /* 0x000fea0003800200 */
.L_x_316:
[----:B------:R-:W-:Y:S01]  /*1b90*/  VIADD R3, R4, 0xf3000000 ;  /* 0xf300000004037836 */ /* 0x000fe20000000000 */
[----:B------:R0:W1:Y:S01]  /*1ba0*/  MUFU.RSQ R11, R4 ;  /* 0x00000004000b7308 */ /* 0x0000620000001400 */
[----:B------:R-:W-:Y:S03]  /*1bb0*/  BSSY.RECONVERGENT B1, `(.L_x_318) ;  /* 0x000000c000017945 */ /* 0x000fe60003800200 */
[----:B------:R-:W-:-:S13]  /*1bc0*/  ISETP.GT.U32.AND P0, PT, R3, 0x727fffff, PT ;  /* 0x727fffff0300780c */ /* 0x000fda0003f04070 */
[----:B01----:R-:W-:Y:S05]  /*1bd0*/  @!P0 BRA `(.L_x_319) ;  /* 0x0000000000148947 */ /* 0x003fea0003800000 */
[----:B------:R-:W-:Y:S01]  /*1be0*/  IMAD.MOV.U32 R3, RZ, RZ, R4 ;  /* 0x000000ffff037224 */ /* 0x000fe200078e0004 */
[----:B------:R-:W-:-:S07]  /*1bf0*/  MOV R20, 0x1c10 ;  /* 0x00001c1000147802 */ /* 0x000fce0000000f00 */
[----:B------:R-:W-:Y:S05]  /*1c00*/  CALL.REL.NOINC `($__internal_8_$__cuda_sm20_sqrt_rn_f32_slowpath) ;  /* 0x0000000800607944 */ /* 0x000fea0003c00000 */
[----:B------:R-:W-:Y:S01]  /*1c10*/  MOV R3, R4 ;  /* 0x0000000400037202 */ /* 0x000fe20000000f00 */
[----:B------:R-:W-:Y:S06]  /*1c20*/  BRA `(.L_x_320) ;  /* 0x0000000000107947 */ /* 0x000fec0003800000 */
.L_x_319:
[C---:B------:R-:W-:Y:S01]  /*1c30*/  FMUL.FTZ R3, R11.reuse, R4 ;  /* 0x000000040b037220 */ /* 0x040fe20000410000 */
[----:B------:R-:W-:-:S03]  /*1c40*/  FMUL.FTZ R10, R11, 0.5 ;  /* 0x3f0000000b0a7820 */ /* 0x000fc60000410000 */
[----:B------:R-:W-:-:S04]  /*1c50*/  FFMA R4, -R3, R3, R4 ;  /* 0x0000000303047223 */ /* 0x000fc80000000104 */
[----:B------:R-:W-:-:S07]  /*1c60*/  FFMA R3, R4, R10, R3 ;  /* 0x0000000a04037223 */ /* 0x000fce0000000003 */
.L_x_320:
[----:B------:R-:W-:Y:S05]  /*1c70*/  BSYNC.RECONVERGENT B1 ;  /* 0x0000000000017941 */ /* 0x000fea0003800200 */
.L_x_318:
[----:B------:R-:W-:-:S05]  /*1c80*/  FMUL R3, R3, 0.10000000149011611938 ;  /* 0x3dcccccd03037820 */ /* 0x000fca0000400000 */
[----:B------:R-:W-:-:S05]  /*1c90*/  FMNMX R3, R3, 0.050000000745058059692, PT ;  /* 0x3d4ccccd03037809 */ /* 0x000fca0003800000 */
[----:B------:R-:W-:-:S07]  /*1ca0*/  FMUL R11, R3, 1.5 ;  /* 0x3fc00000030b7820 */ /* 0x000fce0000400000 */
.L_x_315:
[----:B------:R-:W-:Y:S05]  /*1cb0*/  BSYNC.RECONVERGENT B0 ;  /* 0x0000000000007941 */ /* 0x000fea0003800200 */
.L_x_314:
[----:B------:R-:W-:Y:S01]  /*1cc0*/  FADD R3, R2, 1 ;  /* 0x3f80000002037421 */ /* 0x000fe20000000000 */
[----:B------:R-:W-:Y:S02]  /*1cd0*/  HFMA2 R13, -RZ, RZ, 1.5048828125, 33.21875 ;  /* 0x3e055027ff0d7431 */ /* 0x000fe400000001ff */
[----:B------:R-:W-:Y:S01]  /*1ce0*/  IMAD.MOV.U32 R23, RZ, RZ, 0x3d888889 ;  /* 0x3d888889ff177424 */ /* 0x000fe200078e00ff */
[----:B------:R-:W-:Y:S01]  /*1cf0*/  ISETP.NE.AND P1, PT, R19, RZ, PT ;  /* 0x000000ff1300720c */ /* 0x000fe20003f25270 */
[----:B------:R-:W-:Y:S01]  /*1d00*/  FMUL R12, R15, 1000 ;  /* 0x447a00000f0c7820 */ /* 0x000fe20000400000 */
[----:B------:R-:W-:Y:S01]  /*1d10*/  FSETP.GEU.AND P0, PT, R3, 1.175494350822287508e-38, PT ;  /* 0x008000000300780b */ /* 0x000fe20003f0e000 */
[----:B------:R-:W-:Y:S03]  /*1d20*/  BSSY.RECONVERGENT B0, `(.L_x_321) ;  /* 0x000002e000007945 */ /* 0x000fe60003800200 */
[----:B------:R-:W-:-:S09]  /*1d30*/  FMNMX R12, R12, 1, PT ;  /* 0x3f8000000c0c7809 */ /* 0x000fd20003800000 */
[----:B------:R-:W-:-:S04]  /*1d40*/  @!P0 FMUL R3, R3, 8388608 ;  /* 0x4b00000003038820 */ /* 0x000fc80000400000 */
[C---:B------:R-:W-:Y:S01]  /*1d50*/  VIADD R2, R3.reuse, 0xc0d55555 ;  /* 0xc0d5555503027836 */ /* 0x040fe20000000000 */
[----:B------:R-:W-:-:S04]  /*1d60*/  FSETP.NEU.AND P2, PT, R3, RZ, PT ;  /* 0x000000ff0300720b */ /* 0x000fc80003f4d000 */
        /* <DEDUP_REMOVED lines=14> */
[----:B------:R-:W-:Y:S02]  /*1e50*/  IMAD.MOV.U32 R4, RZ, RZ, 0x41700000 ;  /* 0x41700000ff047424 */ /* 0x000fe400078e00ff */
[C---:B------:R-:W-:Y:S02]  /*1e60*/  FMUL R17, R10.reuse, R17 ;  /* 0x000000110a117220 */ /* 0x040fe40000400000 */
[----:B------:R-:W-:Y:S01]  /*1e70*/  FFMA R2, R13, 1.1920928955078125e-07, R2 ;  /* 0x340000000d027823 */ /* 0x000fe20000000002 */
[----:B------:R-:W-:Y:S01]  /*1e80*/  FMUL R13, R15, R0 ;  /* 0x000000000f0d7220 */ /* 0x000fe20000400000 */
[----:B------:R-:W-:Y:S01]  /*1e90*/  FFMA R21, R10, R17, R10 ;  /* 0x000000110a157223 */ /* 0x000fe2000000000a */
[----:B------:R-:W-:Y:S01]  /*1ea0*/  MOV R10, 0x7f800000 ;  /* 0x7f800000000a7802 */ /* 0x000fe20000000f00 */
[----:B------:R-:W-:Y:S01]  /*1eb0*/  FFMA R4, R23, -R4, 1 ;  /* 0x3f80000017047423 */ /* 0x000fe20000000804 */
[----:B------:R-:W-:Y:S01]  /*1ec0*/  FFMA R17, R0, -0.0030000000260770320892, R13 ;  /* 0xbb449ba600117823 */ /* 0x000fe2000000000d */
[----:B------:R-:W-:-:S02]  /*1ed0*/  FFMA R2, R2, 0.69314718246459960938, R21 ;  /* 0x3f31721802027823 */ /* 0x000fc40000000015 */
[----:B------:R-:W-:Y:S01]  /*1ee0*/  @P0 FFMA R2, R3, R10, +INF ;  /* 0x7f80000003020423 */ /* 0x000fe2000000000a */
[----:B------:R-:W-:Y:S01]  /*1ef0*/  FFMA R21, R4, R23, 0.066666670143604278564 ;  /* 0x3d88888904157423 */ /* 0x000fe20000000017 */
[----:B------:R-:W-:Y:S01]  /*1f00*/  FADD R17, R17, -R14 ;  /* 0x8000000e11117221 */ /* 0x000fe20000000000 */
[----:B------:R-:W-:Y:S01]  /*1f10*/  FMUL R4, R0, 0.0010000000474974513054 ;  /* 0x3a83126f00047820 */ /* 0x000fe20000400000 */
[----:B------:R-:W0:Y:S01]  /*1f20*/  FCHK P0, R2, 15 ;  /* 0x4170000002007902 */ /* 0x000e220000000000 */
[----:B------:R-:W-:Y:S01]  /*1f30*/  FFMA R3, R2, R21, RZ ;  /* 0x0000001502037223 */ /* 0x000fe200000000ff */
[----:B------:R-:W-:Y:S01]  /*1f40*/  FFMA R17, -R0, R11, R17 ;  /* 0x0000000b00117223 */ /* 0x000fe20000000111 */
[----:B------:R-:W-:Y:S01]  /*1f50*/  IMAD.MOV.U32 R10, RZ, RZ, 0x43160000 ;  /* 0x43160000ff0a7424 */ /* 0x000fe200078e00ff */
[----:B------:R-:W-:Y:S01]  /*1f60*/  FSEL R0, R4, RZ, P1 ;  /* 0x000000ff04007208 */ /* 0x000fe20000800000 */
[----:B------:R-:W-:-:S03]  /*1f70*/  FFMA R4, R3, -15, R2 ;  /* 0xc170000003047823 */ /* 0x000fc60000000002 */
[----:B------:R-:W-:Y:S01]  /*1f80*/  FSEL R10, R10, 300, !P1 ;  /* 0x439600000a0a7808 */ /* 0x000fe20004800000 */
[----:B------:R-:W-:Y:S01]  /*1f90*/  FADD R0, -R0, R17 ;  /* 0x0000001100007221 */ /* 0x000fe20000000100 */
[----:B------:R-:W-:Y:S01]  /*1fa0*/  FFMA R3, R21, R4, R3 ;  /* 0x0000000415037223 */ /* 0x000fe20000000003 */
[----:B0-----:R-:W-:Y:S06]  /*1fb0*/  @!P0 BRA `(.L_x_322) ;  /* 0x0000000000108947 */ /* 0x001fec0003800000 */
[----:B------:R-:W-:Y:S01]  /*1fc0*/  IMAD.MOV.U32 R4, RZ, RZ, R2 ;  /* 0x000000ffff047224 */ /* 0x000fe200078e0002 */
[----:B------:R-:W-:Y:S02]  /*1fd0*/  MOV R3, 0x41700000 ;  /* 0x4170000000037802 */ /* 0x000fe40000000f00 */
[----:B------:R-:W-:-:S07]  /*1fe0*/  MOV R18, 0x2000 ;  /* 0x0000200000127802 */ /* 0x000fce0000000f00 */
[----:B------:R-:W-:Y:S05]  /*1ff0*/  CALL.REL.NOINC `($__internal_9_$__cuda_sm3x_div_rn_noftz_f32_slowpath) ;  /* 0x0000000400bc7944 */ /* 0x000fea0003c00000 */
.L_x_322:
[----:B------:R-:W-:Y:S05]  /*2000*/  BSYNC.RECONVERGENT B0 ;  /* 0x0000000000007941 */ /* 0x000fea0003800200 */
.L_x_321:
[----:B------:R-:W2:Y:S04]  /*2010*/  LDG.E.CONSTANT R19, desc[UR10][R6.64+0xc] ;  /* 0x00000c0a06137981 */ /* 0x000ea8000c1e9900 */
[----:B------:R0:W3:Y:S01]  /*2020*/  LDG.E.CONSTANT R21, desc[UR10][R8.64+0x1c] ;  /* 0x00001c0a08157981 */ /* 0x0000e2000c1e9900 */
[----:B------:R-:W-:Y:S01]  /*2030*/  FMNMX R4, R3, 1, PT ;  /* 0x3f80000003047809 */ /* 0x000fe20003800000 */
[----:B------:R-:W1:Y:S01]  /*2040*/  LDCU UR4, c[0x0][0x3ac] ;  /* 0x00007580ff0477ac */ /* 0x000e620008000800 */
[----:B------:R-:W4:Y:S01]  /*2050*/  LDC.64 R2, c[0x0][0x390] ;  /* 0x0000e400ff027b82 */ /* 0x000f220000000a00 */
[----:B------:R-:W-:Y:S02]  /*2060*/  FMUL R15, R15, 100 ;  /* 0x42c800000f0f7820 */ /* 0x000fe40000400000 */
[----:B------:R-:W-:Y:S01]  /*2070*/  FMUL R16, R4, 0.30000001192092895508 ;  /* 0x3e99999a04107820 */ /* 0x000fe20000400000 */
[----:B------:R-:W-:Y:S01]  /*2080*/  FADD R4, -R11, 1 ;  /* 0x3f8000000b047421 */ /* 0x000fe20000000100 */
[----:B0-----:R-:W-:-:S03]  /*2090*/  IMAD.MOV.U32 R9, RZ, RZ, 0x1 ;  /* 0x00000001ff097424 */ /* 0x001fc600078e00ff */
[----:B------:R-:W-:Y:S02]  /*20a0*/  FSEL R17, R16, -INF , P2 ;  /* 0xff80000010117808 */ /* 0x000fe40001000000 */
[----:B------:R-:W-:-:S03]  /*20b0*/  FMNMX R4, RZ, R4, !PT ;  /* 0x00000004ff047209 */ /* 0x000fc60007800000 */
[----:B------:R-:W-:-:S04]  /*20c0*/  FFMA R17, R12, 0.40000000596046447754, R17 ;  /* 0x3ecccccd0c117823 */ /* 0x000fc80000000011 */
[----:B------:R-:W-:-:S04]  /*20d0*/  FFMA R4, R4, 0.30000001192092895508, R17 ;  /* 0x3e99999a04047823 */ /* 0x000fc80000000011 */
[----:B------:R-:W-:Y:S01]  /*20e0*/  FMUL R7, R4, 0.89999997615814208984 ;  /* 0x3f66666604077820 */ /* 0x000fe20000400000 */
[----:B----4-:R-:W-:-:S04]  /*20f0*/  IMAD.WIDE.U32 R2, R5, 0x34, R2 ;  /* 0x0000003405027825 */ /* 0x010fc800078e0002 */
[----:B------:R-:W-:Y:S01]  /*2100*/  FSETP.GT.AND P0, PT, R7, 0.60000002384185791016, PT ;  /* 0x3f19999a0700780b */ /* 0x000fe20003f04000 */
[----:B------:R-:W-:Y:S03]  /*2110*/  STG.E desc[UR10][R2.64], R15 ;  /* 0x0000000f02007986 */ /* 0x000fe6000c10190a */
[----:B-1----:R-:W-:Y:S01]  /*2120*/  FSETP.GT.AND P0, PT, R0, UR4, P0 ;  /* 0x0000000400007c0b */ /* 0x002fe20008704000 */
[----:B------:R-:W-:Y:S03]  /*2130*/  STG.E desc[UR10][R2.64+0x4], R13 ;  /* 0x0000040d02007986 */ /* 0x000fe6000c10190a */
[C---:B------:R-:W-:Y:S01]  /*2140*/  FSETP.LT.AND P0, PT, R11.reuse, 0.029999999329447746277, P0 ;  /* 0x3cf5c28f0b00780b */ /* 0x040fe20000701000 */
[----:B------:R-:W-:Y:S01]  /*2150*/  FMUL R11, R11, 100 ;  /* 0x42c800000b0b7820 */ /* 0x000fe20000400000 */
[----:B------:R-:W-:Y:S02]  /*2160*/  STG.E desc[UR10][R2.64+0x8], R0 ;  /* 0x0000080002007986 */ /* 0x000fe4000c10190a */
[----:B------:R-:W-:-:S02]  /*2170*/  SEL R5, RZ, 0x1, !P0 ;  /* 0x00000001ff057807 */ /* 0x000fc40004000000 */
[----:B------:R-:W-:Y:S04]  /*2180*/  STG.E desc[UR10][R2.64+0x10], R10 ;  /* 0x0000100a02007986 */ /* 0x000fe8000c10190a */
[----:B------:R-:W-:Y:S04]  /*2190*/  STG.E desc[UR10][R2.64+0x14], R14 ;  /* 0x0000140e02007986 */ /* 0x000fe8000c10190a */
[----:B------:R-:W-:Y:S04]  /*21a0*/  STG.E desc[UR10][R2.64+0x18], R11 ;  /* 0x0000180b02007986 */ /* 0x000fe8000c10190a */
[----:B------:R-:W-:Y:S04]  /*21b0*/  STG.E desc[UR10][R2.64+0x2c], R9 ;  /* 0x00002c0902007986 */ /* 0x000fe8000c10190a */
[----:B------:R-:W-:Y:S04]  /*21c0*/  STG.E desc[UR10][R2.64+0xc], R7 ;  /* 0x00000c0702007986 */ /* 0x000fe8000c10190a */
[----:B------:R-:W-:Y:S04]  /*21d0*/  STG.E.U8 desc[UR10][R2.64+0x30], R5 ;  /* 0x0000300502007986 */ /* 0x000fe8000c10110a */
[----:B--2---:R-:W-:Y:S04]  /*21e0*/  STG.E desc[UR10][R2.64+0x1c], R19 ;  /* 0x00001c1302007986 */ /* 0x004fe8000c10190a */
[----:B------:R-:W-:Y:S04]  /*21f0*/  STG.E desc[UR10][R2.64+0x20], R19 ;  /* 0x0000201302007986 */ /* 0x000fe8000c10190a */
[----:B---3--:R-:W-:Y:S04]  /*2200*/  STG.E desc[UR10][R2.64+0x24], R21 ;  /* 0x0000241502007986 */ /* 0x008fe8000c10190a */
[----:B------:R-:W-:Y:S01]  /*2210*/  STG.E desc[UR10][R2.64+0x28], R21 ;  /* 0x0000281502007986 */ /* 0x000fe2000c10190a */
[----:B------:R-:W-:Y:S05]  /*2220*/  EXIT ;  /* 0x000000000000794d */ /* 0x000fea0003800000 */
        .weak           $__internal_7_$__cuda_sm20_rcp_rn_f32_slowpath
        .type           $__internal_7_$__cuda_sm20_rcp_rn_f32_slowpath,@function
        .size           $__internal_7_$__cuda_sm20_rcp_rn_f32_slowpath,($__internal_8_$__cuda_sm20_sqrt_rn_f32_slowpath - $__internal_7_$__cuda_sm20_rcp_rn_f32_slowpath)
$__internal_7_$__cuda_sm20_rcp_rn_f32_slowpath:
[----:B------:R-:W-:Y:S01]  /*2230*/  IMAD.SHL.U32 R2, R16, 0x2, RZ ;  /* 0x0000000210027824 */ /* 0x000fe200078e00ff */
[----:B------:R-:W-:Y:S01]  /*2240*/  BSSY.RECONVERGENT B1, `(.L_x_323) ;  /* 0x0000031000017945 */ /* 0x000fe20003800200 */
[----:B------:R-:W-:-:S03]  /*2250*/  MOV R0, R16 ;  /* 0x0000001000007202 */ /* 0x000fc60000000f00 */
[----:B------:R-:W-:-:S04]  /*2260*/  SHF.R.U32.HI R2, RZ, 0x18, R2 ;  /* 0x00000018ff027819 */ /* 0x000fc80000011602 */
[----:B------:R-:W-:-:S13]  /*2270*/  ISETP.NE.U32.AND P0, PT, R2, RZ, PT ;  /* 0x000000ff0200720c */ /* 0x000fda0003f05070 */
[----:B------:R-:W-:Y:S05]  /*2280*/  @P0 BRA `(.L_x_324) ;  /* 0x0000000000280947 */ /* 0x000fea0003800000 */
[----:B------:R-:W-:-:S05]  /*2290*/  IMAD.SHL.U32 R2, R0, 0x2, RZ ;  /* 0x0000000200027824 */ /* 0x000fca00078e00ff */
[----:B------:R-:W-:-:S13]  /*22a0*/  ISETP.NE.AND P0, PT, R2, RZ, PT ;  /* 0x000000ff0200720c */ /* 0x000fda0003f05270 */
[----:B------:R-:W-:Y:S01]  /*22b0*/  @P0 FFMA R16, R0, 1.84467440737095516160e+19, RZ ;  /* 0x5f80000000100823 */ /* 0x000fe200000000ff */
[----:B------:R-:W-:Y:S08]  /*22c0*/  @!P0 MUFU.RCP R15, R0 ;  /* 0x00000000000f8308 */ /* 0x000ff00000001000 */
[----:B------:R-:W0:Y:S02]  /*22d0*/  @P0 MUFU.RCP R17, R16 ;  /* 0x0000001000110308 */ /* 0x000e240000001000 */
[----:B0-----:R-:W-:-:S04]  /*22e0*/  @P0 FFMA R2, R16, R17, -1 ;  /* 0xbf80000010020423 */ /* 0x001fc80000000011 */
[----:B------:R-:W-:-:S04]  /*22f0*/  @P0 FADD.FTZ R2, -R2, -RZ ;  /* 0x800000ff02020221 */ /* 0x000fc80000010100 */
[----:B------:R-:W-:-:S04]  /*2300*/  @P0 FFMA R2, R17, R2, R17 ;  /* 0x0000000211020223 */ /* 0x000fc80000000011 */
[----:B------:R-:W-:Y:S01]  /*2310*/  @P0 FFMA R15, R2, 1.84467440737095516160e+19, RZ ;  /* 0x5f800000020f0823 */ /* 0x000fe200000000ff */
[----:B------:R-:W-:Y:S06]  /*2320*/  BRA `(.L_x_325) ;  /* 0x0000000000887947 */ /* 0x000fec0003800000 */
.L_x_324:
[----:B------:R-:W-:-:S05]  /*2330*/  VIADD R15, R2, 0xffffff03 ;  /* 0xffffff03020f7836 */ /* 0x000fca0000000000 */
[----:B------:R-:W-:-:S13]  /*2340*/  ISETP.GT.U32.AND P0, PT, R15, 0x1, PT ;  /* 0x000000010f00780c */ /* 0x000fda0003f04070 */
[----:B------:R-:W-:Y:S05]  /*2350*/  @P0 BRA `(.L_x_326) ;  /* 0x0000000000780947 */ /* 0x000fea0003800000 */
[----:B------:R-:W-:Y:S01]  /*2360*/  LOP3.LUT R16, R0, 0x7fffff, RZ, 0xc0, !PT ;  /* 0x007fffff00107812 */ /* 0x000fe200078ec0ff */
[----:B------:R-:W-:-:S03]  /*2370*/  HFMA2 R20, -RZ, RZ, 0, 1.78813934326171875e-07 ;  /* 0x00000003ff147431 */ /* 0x000fc600000001ff */
[----:B------:R-:W-:-:S04]  /*2380*/  LOP3.LUT R16, R16, 0x3f800000, RZ, 0xfc, !PT ;  /* 0x3f80000010107812 */ /* 0x000fc800078efcff */
[----:B------:R-:W0:Y:S01]  /*2390*/  MUFU.RCP R17, R16 ;  /* 0x0000001000117308 */ /* 0x000e220000001000 */
[----:B------:R-:W-:Y:S01]  /*23a0*/  SHF.L.U32 R21, R20, R15, RZ ;  /* 0x0000000f14157219 */ /* 0x000fe200000006ff */
[----:B0-----:R-:W-:-:S04]  /*23b0*/  FFMA R18, R16, R17, -1 ;  /* 0xbf80000010127423 */ /* 0x001fc80000000011 */
[----:B------:R-:W-:-:S04]  /*23c0*/  FADD.FTZ R18, -R18, -RZ ;  /* 0x800000ff12127221 */ /* 0x000fc80000010100 */
[CCC-:B------:R-:W-:Y:S01]  /*23d0*/  FFMA.RM R19, R17.reuse, R18.reuse, R17.reuse ;  /* 0x0000001211137223 */ /* 0x1c0fe20000004011 */
[----:B------:R-:W-:-:S04]  /*23e0*/  FFMA.RP R18, R17, R18, R17 ;  /* 0x0000001211127223 */ /* 0x000fc80000008011 */
[C---:B------:R-:W-:Y:S02]  /*23f0*/  LOP3.LUT R17, R19.reuse, 0x7fffff, RZ, 0xc0, !PT ;  /* 0x007fffff13117812 */ /* 0x040fe400078ec0ff */
[----:B------:R-:W-:Y:S02]  /*2400*/  FSETP.NEU.FTZ.AND P0, PT, R19, R18, PT ;  /* 0x000000121300720b */ /* 0x000fe40003f1d000 */
[----:B------:R-:W-:Y:S02]  /*2410*/  LOP3.LUT R18, R17, 0x800000, RZ, 0xfc, !PT ;  /* 0x0080000011127812 */ /* 0x000fe400078efcff */
[----:B------:R-:W-:Y:S02]  /*2420*/  SEL R17, RZ, 0xffffffff, !P0 ;  /* 0xffffffffff117807 */ /* 0x000fe40004000000 */
[----:B------:R-:W-:-:S03]  /*2430*/  LOP3.LUT R16, R21, R18, RZ, 0xc0, !PT ;  /* 0x0000001215107212 */ /* 0x000fc600078ec0ff */
[----:B------:R-:W-:Y:S01]  /*2440*/  IMAD.MOV R17, RZ, RZ, -R17 ;  /* 0x000000ffff117224 */ /* 0x000fe200078e0a11 */
[----:B------:R-:W-:-:S04]  /*2450*/  SHF.R.U32.HI R16, RZ, R15, R16 ;  /* 0x0000000fff107219 */ /* 0x000fc80000011610 */
[----:B------:R-:W-:Y:S02]  /*2460*/  LOP3.LUT P1, RZ, R17, R15, R18, 0xf8, !PT ;  /* 0x0000000f11ff7212 */ /* 0x000fe4000782f812 */
[C---:B------:R-:W-:Y:S02]  /*2470*/  LOP3.LUT P0, RZ, R16.reuse, 0x1, RZ, 0xc0, !PT ;  /* 0x0000000110ff7812 */ /* 0x040fe4000780c0ff */
[----:B------:R-:W-:-:S04]  /*2480*/  LOP3.LUT P2, RZ, R16, 0x2, RZ, 0xc0, !PT ;  /* 0x0000000210ff7812 */ /* 0x000fc8000784c0ff */
[----:B------:R-:W-:Y:S02]  /*2490*/  PLOP3.LUT P0, PT, P0, P1, P2, 0xe0, 0x0 ;  /* 0x000000000000781c */ /* 0x000fe40000703c20 */
[----:B------:R-:W-:Y:S02]  /*24a0*/  LOP3.LUT P1, RZ, R0, 0x7fffff, RZ, 0xc0, !PT ;  /* 0x007fffff00ff7812 */ /* 0x000fe4000782c0ff */
[----:B------:R-:W-:-:S05]  /*24b0*/  SEL R15, RZ, 0x1, !P0 ;  /* 0x00000001ff0f7807 */ /* 0x000fca0004000000 */
[----:B------:R-:W-:-:S05]  /*24c0*/  IMAD.MOV R15, RZ, RZ, -R15 ;  /* 0x000000ffff0f7224 */ /* 0x000fca00078e0a0f */
[----:B------:R-:W-:Y:S02]  /*24d0*/  ISETP.GE.AND P0, PT, R15, RZ, PT ;  /* 0x000000ff0f00720c */ /* 0x000fe40003f06270 */
[----:B------:R-:W-:-:S04]  /*24e0*/  IADD3 R15, PT, PT, R2, -0xfc, RZ ;  /* 0xffffff04020f7810 */ /* 0x000fc80007ffe0ff */
[----:B------:R-:W-:-:S07]  /*24f0*/  SHF.R.U32.HI R15, RZ, R15, R18 ;  /* 0x0000000fff0f7219 */ /* 0x000fce0000011612 */
[----:B------:R-:W-:-:S04]  /*2500*/  @!P0 VIADD R15, R15, 0x1 ;  /* 0x000000010f0f8836 */ /* 0x000fc80000000000 */
[----:B------:R-:W-:-:S05]  /*2510*/  @!P1 IMAD.SHL.U32 R15, R15, 0x2, RZ ;  /* 0x000000020f0f9824 */ /* 0x000fca00078e00ff */
[----:B------:R-:W-:Y:S01]  /*2520*/  LOP3.LUT R15, R15, 0x80000000, R0, 0xf8, !PT ;  /* 0x800000000f0f7812 */ /* 0x000fe200078ef800 */
[----:B------:R-:W-:Y:S06]  /*2530*/  BRA `(.L_x_325) ;  /* 0x0000000000047947 */ /* 0x000fec0003800000 */
.L_x_326:
[----:B------:R0:W1:Y:S02]  /*2540*/  MUFU.RCP R15, R0 ;  /* 0x00000000000f7308 */ /* 0x0000640000001000 */
.L_x_325:
[----:B------:R-:W-:Y:S05]  /*2550*/  BSYNC.RECONVERGENT B1 ;  /* 0x0000000000017941 */ /* 0x000fea0003800200 */
.L_x_323:
[----:B01----:R-:W-:Y:S01]  /*2560*/  MOV R0, R15 ;  /* 0x0000000f00007202 */ /* 0x003fe20000000f00 */
[----:B------:R-:W-:-:S04]  /*2570*/  IMAD.MOV.U32 R15, RZ, RZ, 0x0 ;  /* 0x00000000ff0f7424 */ /* 0x000fc800078e00ff */
[----:B------:R-:W-:Y:S05]  /*2580*/  RET.REL.NODEC R14 `(_Z27triangular_arbitrage_kernelPK9PriceDataPK14TriangularPathP15ArbitrageResultPK8GasPricejjjf) ;  /* 0xffffffd80e9c7950 */ /* 0x000fea0003c3ffff */
        .weak           $__internal_8_$__cuda_sm20_sqrt_rn_f32_slowpath
        .type           $__internal_8_$__cuda_sm20_sqrt_rn_f32_slowpath,@function
        .size           $__internal_8_$__cuda_sm20_sqrt_rn_f32_slowpath,($__internal_9_$__cuda_sm3x_div_rn_noftz_f32_slowpath - $__internal_8_$__cuda_sm20_sqrt_rn_f32_slowpath)
$__internal_8_$__cuda_sm20_sqrt_rn_f32_slowpath:
        /* <DEDUP_REMOVED lines=13> */
[----:B------:R-:W-:-:S03]  /*2660*/  @P0 FMUL.FTZ R17, R17, 0.5 ;  /* 0x3f00000011110820 */ /* 0x000fc60000410000 */
[----:B------:R-:W-:-:S04]  /*2670*/  @P0 FADD.FTZ R4, -R21, -RZ ;  /* 0x800000ff15040221 */ /* 0x000fc80000010100 */
[----:B------:R-:W-:Y:S01]  /*2680*/  @P0 FFMA R18, R21, R4, R16 ;  /* 0x0000000415120223 */ /* 0x000fe20000000010 */
[----:B------:R-:W-:-:S03]  /*2690*/  @!P0 IMAD.MOV.U32 R4, RZ, RZ, R3 ;  /* 0x000000ffff048224 */ /* 0x000fc600078e0003 */
[----:B------:R-:W-:-:S04]  /*26a0*/  @P0 FFMA R17, R18, R17, R21 ;  /* 0x0000001112110223 */ /* 0x000fc80000000015 */
[----:B------:R-:W-:-:S07]  /*26b0*/  @P0 FMUL.FTZ R4, R17, 2.3283064365386962891e-10 ;  /* 0x2f80000011040820 */ /* 0x000fce0000410000 */
.L_x_327:
[----:B------:R-:W-:Y:S02]  /*26c0*/  HFMA2 R17, -RZ, RZ, 0, 0 ;  /* 0x00000000ff117431 */ /* 0x000fe400000001ff */
[----:B------:R-:W-:-:S04]  /*26d0*/  IMAD.MOV.U32 R16, RZ, RZ, R20 ;  /* 0x000000ffff107224 */ /* 0x000fc800078e0014 */
[----:B------:R-:W-:Y:S05]  /*26e0*/  RET.REL.NODEC R16 `(_Z27triangular_arbitrage_kernelPK9PriceDataPK14TriangularPathP15ArbitrageResultPK8GasPricejjjf) ;  /* 0xffffffd810447950 */ /* 0x000fea0003c3ffff */
        .weak           $__internal_9_$__cuda_sm3x_div_rn_noftz_f32_slowpath
        .type           $__internal_9_$__cuda_sm3x_div_rn_noftz_f32_slowpath,@function
        .size           $__internal_9_$__cuda_sm3x_div_rn_noftz_f32_slowpath,(.L_x_743 - $__internal_9_$__cuda_sm3x_div_rn_noftz_f32_slowpath)
$__internal_9_$__cuda_sm3x_div_rn_noftz_f32_slowpath:
[----:B------:R-:W-:Y:S01]  /*26f0*/  SHF.R.U32.HI R16, RZ, 0x17, R3 ;  /* 0x00000017ff107819 */ /* 0x000fe20000011603 */
[----:B------:R-:W-:Y:S01]  /*2700*/  BSSY.RECONVERGENT B2, `(.L_x_328) ;  /* 0x0000063000027945 */ /* 0x000fe20003800200 */
[----:B------:R-:W-:Y:S02]  /*2710*/  SHF.R.U32.HI R21, RZ, 0x17, R4 ;  /* 0x00000017ff157819 */ /* 0x000fe40000011604 */
[----:B------:R-:W-:Y:S02]  /*2720*/  LOP3.LUT R16, R16, 0xff, RZ, 0xc0, !PT ;  /* 0x000000ff10107812 */ /* 0x000fe400078ec0ff */
[----:B------:R-:W-:Y:S02]  /*2730*/  LOP3.LUT R21, R21, 0xff, RZ, 0xc0, !PT ;  /* 0x000000ff15157812 */ /* 0x000fe400078ec0ff */
[----:B------:R-:W-:Y:S01]  /*2740*/  MOV R20, R4 ;  /* 0x0000000400147202 */ /* 0x000fe20000000f00 */
[----:B------:R-:W-:Y:S02]  /*2750*/  VIADD R23, R16, 0xffffffff ;  /* 0xffffffff10177836 */ /* 0x000fe40000000000 */
[----:B------:R-:W-:-:S03]  /*2760*/  VIADD R22, R21, 0xffffffff ;  /* 0xffffffff15167836 */ /* 0x000fc60000000000 */
        /* <DEDUP_REMOVED lines=27> */
.L_x_329:
        /* <DEDUP_REMOVED lines=29> */
[-C--:B------:R-:W-:Y:S01]  /*2af0*/  FFMA.RZ R17, R23, R3.reuse, R20 ;  /* 0x0000000317117223 */ /* 0x080fe2000000c014 */
[C---:B------:R-:W-:Y:S01]  /*2b00*/  VIADD R22, R16.reuse, 0x20 ;  /* 0x0000002010167836 */ /* 0x040fe20000000000 */
[C---:B------:R-:W-:Y:S02]  /*2b10*/  ISETP.NE.AND P3, PT, R16.reuse, RZ, PT ;  /* 0x000000ff1000720c */ /* 0x040fe40003f65270 */
[----:B------:R-:W-:Y:S01]  /*2b20*/  ISETP.NE.AND P1, PT, R16, RZ, PT ;  /* 0x000000ff1000720c */ /* 0x000fe20003f25270 */
[----:B------:R-:W-:Y:S01]  /*2b30*/  IMAD.MOV R16, RZ, RZ, -R16 ;  /* 0x000000ffff107224 */ /* 0x000fe200078e0a10 */
[----:B------:R-:W-:Y:S01]  /*2b40*/  LOP3.LUT R21, R17, 0x7fffff, RZ, 0xc0, !PT ;  /* 0x007fffff11157812 */ /* 0x000fe200078ec0ff */
[CCC-:B------:R-:W-:Y:S01]  /*2b50*/  FFMA.RP R17, R23.reuse, R3.reuse, R20.reuse ;  /* 0x0000000317117223 */ /* 0x1c0fe20000008014 */
[----:B------:R-:W-:Y:S02]  /*2b60*/  FFMA.RM R20, R23, R3, R20 ;  /* 0x0000000317147223 */ /* 0x000fe40000004014 */
[----:B------:R-:W-:-:S02]  /*2b70*/  LOP3.LUT R21, R21, 0x800000, RZ, 0xfc, !PT ;  /* 0x0080000015157812 */ /* 0x000fc400078efcff */
[----:B------:R-:W-:Y:S02]  /*2b80*/  SEL R16, R16, RZ, P3 ;  /* 0x000000ff10107207 */ /* 0x000fe40001800000 */
[----:B------:R-:W-:Y:S02]  /*2b90*/  SHF.L.U32 R22, R21, R22, RZ ;  /* 0x0000001615167219 */ /* 0x000fe400000006ff */
[----:B------:R-:W-:Y:S02]  /*2ba0*/  FSETP.NEU.FTZ.AND P0, PT, R17, R20, PT ;  /* 0x000000141100720b */ /* 0x000fe40003f1d000 */
        /* <DEDUP_REMOVED lines=10> */
.L_x_336:
[----:B------:R-:W-:-:S04]  /*2c50*/  LOP3.LUT R4, R4, 0x80000000, RZ, 0xc0, !PT ;  /* 0x8000000004047812 */ /* 0x000fc800078ec0ff */
[----:B------:R-:W-:Y:S01]  /*2c60*/  LOP3.LUT R4, R4, 0x7f800000, RZ, 0xfc, !PT ;  /* 0x7f80000004047812 */ /* 0x000fe200078efcff */
[----:B------:R-:W-:Y:S06]  /*2c70*/  BRA `(.L_x_337) ;  /* 0x0000000000047947 */ /* 0x000fec0003800000 */
.L_x_335:
[----:B------:R-:W-:-:S07]  /*2c80*/  IMAD R4, R17, 0x800000, R4 ;  /* 0x0080000011047824 */ /* 0x000fce00078e0204 */
.L_x_337:
[----:B------:R-:W-:Y:S05]  /*2c90*/  BSYNC.RECONVERGENT B3 ;  /* 0x0000000000037941 */ /* 0x000fea0003800200 */
.L_x_334:
[----:B------:R-:W-:Y:S05]  /*2ca0*/  BRA `(.L_x_338) ;  /* 0x0000000000207947 */ /* 0x000fea0003800000 */
.L_x_333:
[----:B------:R-:W-:-:S04]  /*2cb0*/  LOP3.LUT R3, R3, 0x80000000, R20, 0x48, !PT ;  /* 0x8000000003037812 */ /* 0x000fc800078e4814 */
[----:B------:R-:W-:Y:S01]  /*2cc0*/  LOP3.LUT R4, R3, 0x7f800000, RZ, 0xfc, !PT ;  /* 0x7f80000003047812 */ /* 0x000fe200078efcff */
[----:B------:R-:W-:Y:S06]  /*2cd0*/  BRA `(.L_x_338) ;  /* 0x0000000000147947 */ /* 0x000fec0003800000 */
.L_x_332:
[----:B------:R-:W-:Y:S01]  /*2ce0*/  LOP3.LUT R4, R3, 0x80000000, R20, 0x48, !PT ;  /* 0x8000000003047812 */ /* 0x000fe200078e4814 */
[----:B------:R-:W-:Y:S06]  /*2cf0*/  BRA `(.L_x_338) ;  /* 0x00000000000c7947 */ /* 0x000fec0003800000 */
.L_x_331:
[----:B------:R-:W0:Y:S01]  /*2d00*/  MUFU.RSQ R4, -QNAN ;  /* 0xffc0000000047908 */ /* 0x000e220000001400 */
[----:B------:R-:W-:Y:S05]  /*2d10*/  BRA `(.L_x_338) ;  /* 0x0000000000047947 */ /* 0x000fea0003800000 */
.L_x_330:
[----:B------:R-:W-:-:S07]  /*2d20*/  FADD.FTZ R4, R4, R3 ;  /* 0x0000000304047221 */ /* 0x000fce0000010000 */
.L_x_338:
[----:B------:R-:W-:Y:S05]  /*2d30*/  BSYNC.RECONVERGENT B2 ;  /* 0x0000000000027941 */ /* 0x000fea0003800200 */
.L_x_328:
[----:B------:R-:W-:Y:S01]  /*2d40*/  MOV R16, R18 ;  /* 0x0000001200107202 */ /* 0x000fe20000000f00 */
[----:B------:R-:W-:Y:S02]  /*2d50*/  IMAD.MOV.U32 R17, RZ, RZ, 0x0 ;  /* 0x00000000ff117424 */ /* 0x000fe400078e00ff */
[----:B0-----:R-:W-:Y:S02]  /*2d60*/  IMAD.MOV.U32 R3, RZ, RZ, R4 ;  /* 0x000000ffff037224 */ /* 0x001fe400078e0004 */
[----:B------:R-:W-:Y:S05]  /*2d70*/  RET.REL.NODEC R16 `(_Z27triangular_arbitrage_kernelPK9PriceDataPK14TriangularPathP15ArbitrageResultPK8GasPricejjjf) ;  /* 0xffffffd010a07950 */ /* 0x000fea0003c3ffff */
.L_x_339:
        /* <DEDUP_REMOVED lines=16> */
.L_x_743:


//--------------------- .text._Z31cross_exchange_arbitrage_kernelPK9PriceDataP15ArbitrageResultPK8GasPricejjff --------------------------
	.section	.text._Z31cross_exchange_arbitrage_kernelPK9PriceDataP15ArbitrageResultPK8GasPricejjff,"ax",@progbits
	.align	128
        .global         _Z31cross_exchange_arbitrage_kernelPK9PriceDataP15ArbitrageResultPK8GasPricejjff
        .type           _Z31cross_exchange_arbitrage_kernelPK9PriceDataP15ArbitrageResultPK8GasPricejjff,@function
        .size           _Z31cross_exchange_arbitrage_kernelPK9PriceDataP15ArbitrageResultPK8GasPricejjff,(.L_x_745 - _Z31cross_exchange_arbitrage_kernelPK9PriceDataP15ArbitrageResultPK8GasPricejjff)
        .other          _Z31cross_exchange_arbitrage_kernelPK9PriceDataP15ArbitrageResultPK8GasPricejjff,@"STO_CUDA_ENTRY STV_DEFAULT"
_Z31cross_exchange_arbitrage_kernelPK9PriceDataP15ArbitrageResultPK8GasPricejjff:
.text._Z31cross_exchange_arbitrage_kernelPK9PriceDataP15ArbitrageResultPK8GasPricejjff:
[----:B------:R-:W-:Y:S08]  /*0000*/  LDC R1, c[0x0][0x37c] ;  /* 0x0000df00ff017b82 */ /* 0x000ff00000000800 */
[----:B------:R-:W0:Y:S01]  /*0010*/  LDC R5, c[0x0][0x398] ;  /* 0x0000e600ff057b82 */ /* 0x000e220000000800 */
[----:B------:R-:W1:Y:S07]  /*0020*/  S2R R3, SR_TID.X ;  /* 0x0000000000037919 */ /* 0x000e6e0000002100 */
[----:B------:R-:W1:Y:S08]  /*0030*/  S2UR UR4, SR_CTAID.X ;  /* 0x00000000000479c3 */ /* 0x000e700000002500 */
[----:B------:R-:W1:Y:S01]  /*0040*/  LDC R6, c[0x0][0x360] ;  /* 0x0000d800ff067b82 */ /* 0x000e620000000800 */
[----:B0-----:R-:W-:-:S04]  /*0050*/  VIADD R0, R5, 0xffffffff ;  /* 0xffffffff05007836 */ /* 0x001fc80000000000 */
[----:B------:R-:W-:Y:S02]  /*0060*/  IMAD R2, R0, R5, RZ ;  /* 0x0000000500027224 */ /* 0x000fe400078e02ff */
[----:B-1----:R-:W-:-:S03]  /*0070*/  IMAD R6, R6, UR4, R3 ;  /* 0x0000000406067c24 */ /* 0x002fc6000f8e0203 */
[----:B------:R-:W-:-:S04]  /*0080*/  SHF.R.U32.HI R3, RZ, 0x1, R2 ;  /* 0x00000001ff037819 */ /* 0x000fc80000011602 */
[----:B------:R-:W-:-:S13]  /*0090*/  ISETP.GE.U32.AND P0, PT, R6, R3, PT ;  /* 0x000000030600720c */ /* 0x000fda0003f06070 */
[----:B------:R-:W-:Y:S05]  /*00a0*/  @P0 EXIT ;  /* 0x000000000000094d */ /* 0x000fea0003800000 */
[----:B------:R-:W-:Y:S01]  /*00b0*/  IMAD.MOV.U32 R3, RZ, RZ, R0 ;  /* 0x000000ffff037224 */ /* 0x000fe200078e0000 */
[----:B------:R-:W-:Y:S01]  /*00c0*/  BSSY.RECONVERGENT B0, `(.L_x_340) ;  /* 0x000000e000007945 */ /* 0x000fe20003800200 */
[----:B------:R-:W-:Y:S02]  /*00d0*/  HFMA2 R0, -RZ, RZ, 0, 0 ;  /* 0x00000000ff007431 */ /* 0x000fe400000001ff */
[----:B------:R-:W-:Y:S01]  /*00e0*/  IMAD.MOV.U32 R2, RZ, RZ, R6 ;  /* 0x000000ffff027224 */ /* 0x000fe200078e0006 */
[----:B------:R-:W-:-:S13]  /*00f0*/  ISETP.GE.U32.AND P0, PT, R6, R3, PT ;  /* 0x000000030600720c */ /* 0x000fda0003f06070 */
[----:B------:R-:W-:Y:S05]  /*0100*/  @!P0 BRA `(.L_x_341) ;  /* 0x0000000000248947 */ /* 0x000fea0003800000 */
[----:B------:R-:W-:Y:S01]  /*0110*/  BSSY.RECONVERGENT B1, `(.L_x_341) ;  /* 0x0000008000017945 */ /* 0x000fe20003800200 */
[----:B------:R-:W-:Y:S01]  /*0120*/  IMAD.MOV.U32 R0, RZ, RZ, RZ ;  /* 0x000000ffff007224 */ /* 0x000fe200078e00ff */
[----:B------:R-:W-:-:S07]  /*0130*/  MOV R2, R6 ;  /* 0x0000000600027202 */ /* 0x000fce0000000f00 */
.L_x_342:
[----:B------:R-:W-:Y:S01]  /*0140*/  IMAD.IADD R2, R2, 0x1, -R3 ;  /* 0x0000000102027824 */ /* 0x000fe200078e0a03 */
[C---:B------:R-:W-:Y:S01]  /*0150*/  IADD3 R3, PT, PT, -R0.reuse, -0x2, R5 ;  /* 0xfffffffe00037810 */ /* 0x040fe20007ffe105 */
[----:B------:R-:W-:-:S03]  /*0160*/  VIADD R0, R0, 0x1 ;  /* 0x0000000100007836 */ /* 0x000fc60000000000 */
[----:B------:R-:W-:-:S13]  /*0170*/  ISETP.GE.U32.AND P0, PT, R2, R3, PT ;  /* 0x000000030200720c */ /* 0x000fda0003f06070 */
[----:B------:R-:W-:Y:S05]  /*0180*/  @P0 BRA `(.L_x_342) ;  /* 0xfffffffc00ec0947 */ /* 0x000fea000383ffff */
[----:B------:R-:W-:Y:S05]  /*0190*/  BSYNC.RECONVERGENT B1 ;  /* 0x0000000000017941 */ /* 0x000fea0003800200 */
.L_x_341:
[----:B------:R-:W-:Y:S05]  /*01a0*/  BSYNC.RECONVERGENT B0 ;  /* 0x0000000000007941 */ /* 0x000fea0003800200 */
.L_x_340:
[----:B------:R-:W-:-:S04]  /*01b0*/  IADD3 R7, PT, PT, R0, 0x1, R2 ;  /* 0x0000000100077810 */ /* 0x000fc80007ffe002 */
[----:B------:R-:W-:-:S04]  /*01c0*/  VIMNMX.U32 R2, PT, PT, R7, R0, !PT ;  /* 0x0000000007027248 */ /* 0x000fc80007fe0000 */
[----:B------:R-:W-:-:S13]  /*01d0*/  ISETP.GE.U32.AND P0, PT, R2, R5, PT ;  /* 0x000000050200720c */ /* 0x000fda0003f06070 */
[----:B------:R-:W-:Y:S05]  /*01e0*/  @P0 EXIT ;  /* 0x000000000000094d */ /* 0x000fea0003800000 */
[----:B------:R-:W0:Y:S01]  /*01f0*/  LDC.64 R16, c[0x0][0x380] ;  /* 0x0000e000ff107b82 */ /* 0x000e220000000a00 */
[----:B------:R-:W1:Y:S01]  /*0200*/  LDCU.64 UR6, c[0x0][0x358] ;  /* 0x00006b00ff0677ac */ /* 0x000e620008000a00 */
[----:B0-----:R-:W-:-:S04]  /*0210*/  IMAD.WIDE.U32 R18, R0, 0x28, R16 ;  /* 0x0000002800127825 */ /* 0x001fc800078e0010 */
[----:B------:R-:W-:Y:S01]  /*0220*/  IMAD.WIDE.U32 R16, R7, 0x28, R16 ;  /* 0x0000002807107825 */ /* 0x000fe200078e0010 */
[----:B-1----:R-:W2:Y:S04]  /*0230*/  LDG.E.CONSTANT R2, desc[UR6][R18.64+0x18] ;  /* 0x0000180612027981 */ /* 0x002ea8000c1e9900 */
[----:B------:R-:W2:Y:S02]  /*0240*/  LDG.E.CONSTANT R3, desc[UR6][R16.64+0x18] ;  /* 0x0000180610037981 */ /* 0x000ea4000c1e9900 */
[----:B--2---:R-:W-:-:S04]  /*0250*/  LOP3.LUT R2, R3, R2, RZ, 0x3c, !PT ;  /* 0x0000000203027212 */ /* 0x004fc800078e3cff */
[----:B------:R-:W-:-:S13]  /*0260*/  ISETP.GE.U32.AND P0, PT, R2, 0x10000, PT ;  /* 0x000100000200780c */ /* 0x000fda0003f06070 */
[----:B------:R-:W0:Y:S02]  /*0270*/  @P0 LDC.64 R2, c[0x0][0x388] ;  /* 0x0000e200ff020b82 */ /* 0x000e240000000a00 */
[----:B0-----:R-:W-:-:S05]  /*0280*/  @P0 IMAD.WIDE.U32 R2, R6, 0x34, R2 ;  /* 0x0000003406020825 */ /* 0x001fca00078e0002 */
[----:B------:R0:W-:Y:S01]  /*0290*/  @P0 STG.E.U8 desc[UR6][R2.64+0x30], RZ ;  /* 0x000030ff02000986 */ /* 0x0001e2000c101106 */
[----:B------:R-:W-:Y:S05]  /*02a0*/  @P0 EXIT ;  /* 0x000000000000094d */ /* 0x000fea0003800000 */
[----:B------:R-:W2:Y:S04]  /*02b0*/  LDG.E.CONSTANT R10, desc[UR6][R18.64+0x4] ;  /* 0x00000406120a7981 */ /* 0x000ea8000c1e9900 */
[----:B------:R1:W5:Y:S04]  /*02c0*/  LDG.E.CONSTANT R8, desc[UR6][R18.64+0x1c] ;  /* 0x00001c0612087981 */ /* 0x000368000c1e9900 */
[----:B------:R1:W5:Y:S01]  /*02d0*/  LDG.E.CONSTANT R9, desc[UR6][R16.64+0x1c] ;  /* 0x00001c0610097981 */ /* 0x000362000c1e9900 */
[----:B------:R-:W-:Y:S04]  /*02e0*/  BSSY.RECONVERGENT B3, `(.L_x_343) ;  /* 0x0000037000037945 */ /* 0x000fe80003800200 */
[----:B------:R-:W-:Y:S01]  /*02f0*/  BSSY.RELIABLE B0, `(.L_x_344) ;  /* 0x000001b000007945 */ /* 0x000fe20003800100 */
[----:B--2---:R-:W-:-:S13]  /*0300*/  FSETP.GT.AND P0, PT, R10, RZ, PT ;  /* 0x000000ff0a00720b */ /* 0x004fda0003f04000 */
[----:B-1----:R-:W-:Y:S05]  /*0310*/  @!P0 BRA `(.L_x_345) ;  /* 0x0000000000608947 */ /* 0x002fea0003800000 */
[----:B------:R-:W2:Y:S02]  /*0320*/  LDG.E.CONSTANT R5, desc[UR6][R16.64] ;  /* 0x0000000610057981 */ /* 0x000ea4000c1e9900 */
[----:B--2---:R-:W-:-:S04]  /*0330*/  FSETP.GEU.AND P0, PT, R10, R5, PT ;  /* 0x000000050a00720b */ /* 0x004fc80003f0e000 */
[----:B------:R-:W-:-:S13]  /*0340*/  FSETP.LEU.OR P0, PT, R5, RZ, P0 ;  /* 0x000000ff0500720b */ /* 0x000fda000070b400 */
[----:B------:R-:W-:Y:S05]  /*0350*/  @!P0 BREAK.RELIABLE B0 ;  /* 0x0000000000008942 */ /* 0x000fea0003800100 */
[----:B------:R-:W-:Y:S05]  /*0360*/  @P0 BRA `(.L_x_345) ;  /* 0x00000000004c0947 */ /* 0x000fea0003800000 */
[----:B0-----:R-:W0:Y:S01]  /*0370*/  MUFU.RCP R2, R10 ;  /* 0x0000000a00027308 */ /* 0x001e220000001000 */
        /* <DEDUP_REMOVED lines=11> */
[----:B-----5:R-:W-:Y:S05]  /*0430*/  CALL.REL.NOINC `($__internal_11_$__cuda_sm3x_div_rn_noftz_f32_slowpath) ;  /* 0x0000003000d87944 */ /* 0x020fea0003c00000 */
.L_x_347:
[----:B------:R-:W-:Y:S05]  /*0440*/  BSYNC.RECONVERGENT B4 ;  /* 0x0000000000047941 */ /* 0x000fea0003800200 */
.L_x_346:
[----:B------:R-:W-:Y:S01]  /*0450*/  IMAD.MOV.U32 R10, RZ, RZ, R2 ;  /* 0x000000ffff0a7224 */ /* 0x000fe200078e0002 */
[----:B-----5:R-:W-:Y:S01]  /*0460*/  MOV R12, R8 ;  /* 0x00000008000c7202 */ /* 0x020fe20000000f00 */
[----:B------:R-:W-:Y:S02]  /*0470*/  IMAD.MOV.U32 R11, RZ, RZ, R0 ;  /* 0x000000ffff0b7224 */ /* 0x000fe400078e0000 */
[----:B------:R-:W-:Y:S01]  /*0480*/  IMAD.MOV.U32 R13, RZ, RZ, R9 ;  /* 0x000000ffff0d7224 */ /* 0x000fe200078e0009 */
[----:B------:R-:W-:Y:S06]  /*0490*/  BRA `(.L_x_348) ;  /* 0x00000000006c7947 */ /* 0x000fec0003800000 */
.L_x_345:
[----:B------:R-:W-:Y:S05]  /*04a0*/  BSYNC.RELIABLE B0 ;  /* 0x0000000000007941 */ /* 0x000fea0003800100 */
.L_x_344:
[----:B------:R-:W2:Y:S02]  /*04b0*/  LDG.E.CONSTANT R10, desc[UR6][R16.64+0x4] ;  /* 0x00000406100a7981 */ /* 0x000ea4000c1e9900 */
[----:B--2---:R-:W-:-:S13]  /*04c0*/  FSETP.GT.AND P0, PT, R10, RZ, PT ;  /* 0x000000ff0a00720b */ /* 0x004fda0003f04000 */
[----:B------:R-:W-:Y:S05]  /*04d0*/  @!P0 BRA `(.L_x_349) ;  /* 0x0000003000448947 */ /* 0x000fea0003800000 */
[----:B------:R-:W2:Y:S02]  /*04e0*/  LDG.E.CONSTANT R5, desc[UR6][R18.64] ;  /* 0x0000000612057981 */ /* 0x000ea4000c1e9900 */
[----:B--2---:R-:W-:-:S04]  /*04f0*/  FSETP.GEU.AND P0, PT, R10, R5, PT ;  /* 0x000000050a00720b */ /* 0x004fc80003f0e000 */
[----:B------:R-:W-:-:S13]  /*0500*/  FSETP.LEU.OR P0, PT, R5, RZ, P0 ;  /* 0x000000ff0500720b */ /* 0x000fda000070b400 */
        /* <DEDUP_REMOVED lines=12> */
[----:B------:R-:W-:-:S07]  /*05d0*/  MOV R4, 0x5f0 ;  /* 0x000005f000047802 */ /* 0x000fce0000000f00 */
[----:B-----5:R-:W-:Y:S05]  /*05e0*/  CALL.REL.NOINC `($__internal_11_$__cuda_sm3x_div_rn_noftz_f32_slowpath) ;  /* 0x00000030006c7944 */ /* 0x020fea0003c00000 */
.L_x_351:
[----:B------:R-:W-:Y:S05]  /*05f0*/  BSYNC.RECONVERGENT B4 ;  /* 0x0000000000047941 */ /* 0x000fea0003800200 */
.L_x_350:
[----:B------:R-:W-:Y:S01]  /*0600*/  IMAD.MOV.U32 R11, RZ, RZ, R7 ;  /* 0x000000ffff0b7224 */ /* 0x000fe200078e0007 */
[----:B------:R-:W-:Y:S01]  /*0610*/  MOV R10, R2 ;  /* 0x00000002000a7202 */ /* 0x000fe20000000f00 */
[----:B-----5:R-:W-:Y:S01]  /*0620*/  IMAD.MOV.U32 R12, RZ, RZ, R9 ;  /* 0x000000ffff0c7224 */ /* 0x020fe200078e0009 */
[----:B------:R-:W-:Y:S01]  /*0630*/  MOV R13, R8 ;  /* 0x00000008000d7202 */ /* 0x000fe20000000f00 */
[----:B------:R-:W-:-:S07]  /*0640*/  IMAD.MOV.U32 R7, RZ, RZ, R0 ;  /* 0x000000ffff077224 */ /* 0x000fce00078e0000 */
.L_x_348:
[----:B------:R-:W-:Y:S05]  /*0650*/  BSYNC.RECONVERGENT B3 ;  /* 0x0000000000037941 */ /* 0x000fea0003800200 */
.L_x_343:
[----:B------:R-:W-:-:S13]  /*0660*/  FSETP.GEU.AND P0, PT, R10, 9.9999997473787516356e-05, PT ;  /* 0x38d1b7170a00780b */ /* 0x000fda0003f0e000 */
[----:B------:R-:W0:Y:S02]  /*0670*/  @!P0 LDC.64 R2, c[0x0][0x388] ;  /* 0x0000e200ff028b82 */ /* 0x000e240000000a00 */
[----:B0-----:R-:W-:-:S05]  /*0680*/  @!P0 IMAD.WIDE.U32 R2, R6, 0x34, R2 ;  /* 0x0000003406028825 */ /* 0x001fca00078e0002 */
[----:B------:R0:W-:Y:S01]  /*0690*/  @!P0 STG.E.U8 desc[UR6][R2.64+0x30], RZ ;  /* 0x000030ff02008986 */ /* 0x0001e2000c101106 */
[----:B------:R-:W-:Y:S05]  /*06a0*/  @!P0 EXIT ;  /* 0x000000000000894d */ /* 0x000fea0003800000 */
[----:B------:R-:W2:Y:S04]  /*06b0*/  LDG.E.CONSTANT R0, desc[UR6][R18.64+0xc] ;  /* 0x00000c0612007981 */ /* 0x000ea8000c1e9900 */
[----:B0-----:R-:W2:Y:S01]  /*06c0*/  LDG.E.CONSTANT R3, desc[UR6][R16.64+0xc] ;  /* 0x00000c0610037981 */ /* 0x001ea2000c1e9900 */
[----:B------:R-:W-:Y:S02]  /*06d0*/  HFMA2 R2, -RZ, RZ, 10.90625, 0.015625 ;  /* 0x49742400ff027431 */ /* 0x000fe400000001ff */
[----:B------:R-:W-:Y:S02]  /*06e0*/  IMAD.MOV.U32 R5, RZ, RZ, 0x358637bd ;  /* 0x358637bdff057424 */ /* 0x000fe400078e00ff */
[----:B------:R-:W-:Y:S01]  /*06f0*/  FMUL R14, R10, 100 ;  /* 0x42c800000a0e7820 */ /* 0x000fe20000400000 */
[----:B------:R-:W-:Y:S01]  /*0700*/  BSSY.RECONVERGENT B3, `(.L_x_352) ;  /* 0x000000e000037945 */ /* 0x000fe20003800200 */
[----:B------:R-:W-:-:S04]  /*0710*/  FFMA R2, R5, -R2, 1 ;  /* 0x3f80000005027423 */ /* 0x000fc80000000802 */
[----:B------:R-:W-:Y:S01]  /*0720*/  FFMA R5, R2, R5, 9.9999999747524270788e-07 ;  /* 0x358637bd02057423 */ /* 0x000fe20000000005 */
[----:B--2---:R-:W-:Y:S02]  /*0730*/  FMNMX R0, R0, R3, PT ;  /* 0x0000000300007209 */ /* 0x004fe40003800000 */
[----:B------:R-:W-:Y:S02]  /*0740*/  FMNMX R3, R14, 3, PT ;  /* 0x404000000e037809 */ /* 0x000fe40003800000 */
[----:B------:R-:W0:Y:S01]  /*0750*/  FCHK P0, R0, 1000000 ;  /* 0x4974240000007902 */ /* 0x000e220000000000 */
[----:B------:R-:W-:-:S04]  /*0760*/  FFMA R2, R0, R5, RZ ;  /* 0x0000000500027223 */ /* 0x000fc800000000ff */
[----:B------:R-:W-:-:S04]  /*0770*/  FFMA R4, R2, -1000000, R0 ;  /* 0xc974240002047823 */ /* 0x000fc80000000000 */
[----:B------:R-:W-:Y:S01]  /*0780*/  FFMA R2, R5, R4, R2 ;  /* 0x0000000405027223 */ /* 0x000fe20000000002 */
[----:B0-----:R-:W-:Y:S06]  /*0790*/  @!P0 BRA `(.L_x_353) ;  /* 0x0000000000108947 */ /* 0x001fec0003800000 */
[----:B------:R-:W-:Y:S01]  /*07a0*/  IMAD.MOV.U32 R5, RZ, RZ, R0 ;  /* 0x000000ffff057224 */ /* 0x000fe200078e0000 */
[----:B------:R-:W-:Y:S01]  /*07b0*/  MOV R4, 0x7e0 ;  /* 0x000007e000047802 */ /* 0x000fe20000000f00 */
[----:B------:R-:W-:-:S07]  /*07c0*/  IMAD.MOV.U32 R2, RZ, RZ, 0x49742400 ;  /* 0x49742400ff027424 */ /* 0x000fce00078e00ff */
[----:B------:R-:W-:Y:S05]  /*07d0*/  CALL.REL.NOINC `($__internal_11_$__cuda_sm3x_div_rn_noftz_f32_slowpath) ;  /* 0x0000002c00f07944 */ /* 0x000fea0003c00000 */
.L_x_353:
[----:B------:R-:W-:Y:S05]  /*07e0*/  BSYNC.RECONVERGENT B3 ;  /* 0x0000000000037941 */ /* 0x000fea0003800200 */
.L_x_352:
[----:B------:R-:W-:Y:S01]  /*07f0*/  IADD3 R4, PT, PT, R2, -0xd000000, RZ ;  /* 0xf300000002047810 */ /* 0x000fe20007ffe0ff */
[----:B------:R0:W1:Y:S01]  /*0800*/  MUFU.RSQ R15, R2 ;  /* 0x00000002000f7308 */ /* 0x0000620000001400 */
[----:B------:R-:W-:Y:S02]  /*0810*/  BSSY.RECONVERGENT B1, `(.L_x_354) ;  /* 0x000000a000017945 */ /* 0x000fe40003800200 */
[----:B------:R-:W-:-:S13]  /*0820*/  ISETP.GT.U32.AND P0, PT, R4, 0x727fffff, PT ;  /* 0x727fffff0400780c */ /* 0x000fda0003f04070 */
[----:B0-----:R-:W-:Y:S05]  /*0830*/  @!P0 BRA `(.L_x_355) ;  /* 0x00000000000c8947 */ /* 0x001fea0003800000 */
[----:B------:R-:W-:-:S07]  /*0840*/  MOV R23, 0x860 ;  /* 0x0000086000177802 */ /* 0x000fce0000000f00 */
[----:B-1----:R-:W-:Y:S05]  /*0850*/  CALL.REL.NOINC `($__internal_10_$__cuda_sm20_sqrt_rn_f32_slowpath) ;  /* 0x0000002c00747944 */ /* 0x002fea0003c00000 */
[----:B------:R-:W-:Y:S05]  /*0860*/  BRA `(.L_x_356) ;  /* 0x0000000000107947 */ /* 0x000fea0003800000 */
.L_x_355:
[C---:B-1----:R-:W-:Y:S01]  /*0870*/  FMUL.FTZ R5, R15.reuse, R2 ;  /* 0x000000020f057220 */ /* 0x042fe20000410000 */
[----:B------:R-:W-:-:S03]  /*0880*/  FMUL.FTZ R4, R15, 0.5 ;  /* 0x3f0000000f047820 */ /* 0x000fc60000410000 */
[----:B------:R-:W-:-:S04]  /*0890*/  FFMA R2, -R5, R5, R2 ;  /* 0x0000000505027223 */ /* 0x000fc80000000102 */
[----:B------:R-:W-:-:S07]  /*08a0*/  FFMA R2, R2, R4, R5 ;  /* 0x0000000402027223 */ /* 0x000fce0000000005 */
.L_x_356:
[----:B------:R-:W-:Y:S05]  /*08b0*/  BSYNC.RECONVERGENT B1 ;  /* 0x0000000000017941 */ /* 0x000fea0003800200 */
.L_x_354:
[----:B------:R-:W0:Y:S01]  /*08c0*/  LDC R4, c[0x0][0x39c] ;  /* 0x0000e700ff047b82 */ /* 0x000e220000000800 */
[----:B------:R-:W-:Y:S01]  /*08d0*/  FMNMX R2, R2, 2, PT ;  /* 0x4000000002027809 */ /* 0x000fe20003800000 */
[----:B------:R-:W-:Y:S01]  /*08e0*/  FMUL R3, R3, 25000 ;  /* 0x46c3500003037820 */ /* 0x000fe20000400000 */
[----:B------:R-:W-:-:S03]  /*08f0*/  IMAD.MOV.U32 R22, RZ, RZ, RZ ;  /* 0x000000ffff167224 */ /* 0x000fc600078e00ff */
[----:B------:R-:W-:Y:S01]  /*0900*/  FMUL R3, R2, R3 ;  /* 0x0000000302037220 */ /* 0x000fe20000400000 */
[----:B0-----:R-:W-:-:S13]  /*0910*/  ISETP.NE.AND P0, PT, R4, RZ, PT ;  /* 0x000000ff0400720c */ /* 0x001fda0003f05270 */
[----:B------:R-:W-:Y:S05]  /*0920*/  @!P0 BRA `(.L_x_357) ;  /* 0x00000024000c8947 */ /* 0x000fea0003800000 */
[C---:B------:R-:W-:Y:S02]  /*0930*/  ISETP.GE.U32.AND P0, PT, R4.reuse, 0x4, PT ;  /* 0x000000040400780c */ /* 0x040fe40003f06070 */
[----:B------:R-:W-:Y:S02]  /*0940*/  CS2R R22, SRZ ;  /* 0x0000000000167805 */ /* 0x000fe4000001ff00 */
[----:B------:R-:W-:Y:S01]  /*0950*/  LOP3.LUT R15, R4, 0x3, RZ, 0xc0, !PT ;  /* 0x00000003040f7812 */ /* 0x000fe200078ec0ff */
[----:B------:R-:W-:-:S08]  /*0960*/  IMAD.MOV.U32 R25, RZ, RZ, RZ ;  /* 0x000000ffff197224 */ /* 0x000fd000078e00ff */
[----:B------:R-:W-:Y:S05]  /*0970*/  @!P0 BRA `(.L_x_358) ;  /* 0x0000001c00088947 */ /* 0x000fea0003800000 */
[----:B------:R-:W0:Y:S01]  /*0980*/  LDCU.64 UR4, c[0x0][0x390] ;  /* 0x00007200ff0477ac */ /* 0x000e220008000a00 */
[----:B------:R-:W-:Y:S01]  /*0990*/  LOP3.LUT R23, R4, 0xfffffffc, RZ, 0xc0, !PT ;  /* 0xfffffffc04177812 */ /* 0x000fe200078ec0ff */
[----:B------:R-:W-:Y:S01]  /*09a0*/  BSSY.RECONVERGENT B3, `(.L_x_358) ;  /* 0x00001bf000037945 */ /* 0x000fe20003800200 */
[----:B------:R-:W-:-:S03]  /*09b0*/  MOV R22, RZ ;  /* 0x000000ff00167202 */ /* 0x000fc60000000f00 */
[----:B------:R-:W-:Y:S01]  /*09c0*/  IMAD.MOV R24, RZ, RZ, -R23 ;  /* 0x000000ffff187224 */ /* 0x000fe200078e0a17 */
[----:B0-----:R-:W-:-:S04]  /*09d0*/  UIADD3 UR4, UP0, UPT, UR4, 0x18, URZ ;  /* 0x0000001804047890 */ /* 0x001fc8000ff1e0ff */
[----:B------:R-:W-:Y:S02]  /*09e0*/  UIADD3.X UR5, UPT, UPT, URZ, UR5, URZ, UP0, !UPT ;  /* 0x00000005ff057290 */ /* 0x000fe400087fe4ff */
[----:B------:R-:W-:-:S04]  /*09f0*/  IMAD.U32 R20, RZ, RZ, UR4 ;  /* 0x00000004ff147e24 */ /* 0x000fc8000f8e00ff */
[----:B------:R-:W-:-:S07]  /*0a00*/  MOV R21, UR5 ;  /* 0x0000000500157c02 */ /* 0x000fce0008000f00 */
.L_x_431:
[----:B------:R-:W2:Y:S01]  /*0a10*/  LDG.E.CONSTANT R28, desc[UR6][R20.64+-0x18] ;  /* 0xffffe806141c7981 */ /* 0x000ea2000c1e9900 */
[----:B------:R-:W-:Y:S01]  /*0a20*/  VIADD R24, R24, 0x4 ;  /* 0x0000000418187836 */ /* 0x000fe20000000000 */
[----:B------:R-:W-:Y:S04]  /*0a30*/  BSSY.RECONVERGENT B4, `(.L_x_359) ;  /* 0x0000035000047945 */ /* 0x000fe80003800200 */
        /* <DEDUP_REMOVED lines=12> */
[----:B------:R-:W-:-:S04]  /*0b00*/  MOV R5, 0xffffffff ;  /* 0xffffffff00057802 */ /* 0x000fc80000000f00 */
[----:B------:R-:W-:-:S05]  /*0b10*/  VIADDMNMX.U32 R2, R12, R5, 0xa, PT ;  /* 0x0000000a0c027446 */ /* 0x000fca0003800005 */
[----:B------:R-:W-:Y:S02]  /*0b20*/  IMAD.SHL.U32 R25, R2, 0x4, RZ ;  /* 0x0000000402197824 */ /* 0x000fe400078e00ff */
[----:B------:R-:W-:Y:S02]  /*0b30*/  IMAD.MOV.U32 R2, RZ, RZ, 0x3f800000 ;  /* 0x3f800000ff027424 */ /* 0x000fe400078e00ff */
[----:B------:R-:W0:Y:S02]  /*0b40*/  LDC R4, c[0x2][R25] ;  /* 0x0080000019047b82 */ /* 0x000e240000000800 */
[----:B0-----:R-:W-:-:S04]  /*0b50*/  SHF.R.S32.HI R5, RZ, 0x1f, R4 ;  /* 0x0000001fff057819 */ /* 0x001fc80000011404 */
.L_x_614:
[----:B------:R-:W-:Y:S05]  /*0b60*/  BRX R4 -0xb70                                                                                                        (*"BRANCH_TARGETS .L_x_363,.L_x_616,.L_x_624"*) ;  /* 0xfffffff404247949 */ /* 0x000fea000383ffff */
.L_x_624:
[----:B------:R-:W-:Y:S01]  /*0b70*/  HFMA2 R2, -RZ, RZ, 1.57421875, -19.203125 ;  /* 0x3e4ccccdff027431 */ /* 0x000fe200000001ff */
[----:B------:R-:W-:Y:S06]  /*0b80*/  BRA `(.L_x_363) ;  /* 0x0000000000307947 */ /* 0x000fec0003800000 */
.L_x_362:
[----:B------:R-:W-:-:S13]  /*0b90*/  ISETP.NE.AND P0, PT, R12, 0xa4b1, PT ;  /* 0x0000a4b10c00780c */ /* 0x000fda0003f05270 */
[----:B------:R-:W-:Y:S05]  /*0ba0*/  @!P0 BRA `(.L_x_364) ;  /* 0x0000000000248947 */ /* 0x000fea0003800000 */
[----:B------:R-:W-:-:S13]  /*0bb0*/  ISETP.NE.AND P0, PT, R12, 0x89, PT ;  /* 0x000000890c00780c */ /* 0x000fda0003f05270 */
[----:B------:R-:W-:Y:S05]  /*0bc0*/  @!P0 BRA `(.L_x_365) ;  /* 0x0000000000148947 */ /* 0x000fea0003800000 */
[----:B------:R-:W-:-:S13]  /*0bd0*/  ISETP.NE.AND P0, PT, R12, 0x38, PT ;  /* 0x000000380c00780c */ /* 0x000fda0003f05270 */
[----:B------:R-:W-:Y:S01]  /*0be0*/  @!P0 IMAD.MOV.U32 R2, RZ, RZ, 0x3dcccccd ;  /* 0x3dcccccdff028424 */ /* 0x000fe200078e00ff */
[----:B------:R-:W-:Y:S06]  /*0bf0*/  @!P0 BRA `(.L_x_363) ;  /* 0x0000000000148947 */ /* 0x000fec0003800000 */
.L_x_616:
[----:B------:R-:W-:Y:S01]  /*0c00*/  IMAD.MOV.U32 R2, RZ, RZ, 0x3f000000 ;  /* 0x3f000000ff027424 */ /* 0x000fe200078e00ff */
[----:B------:R-:W-:Y:S06]  /*0c10*/  BRA `(.L_x_363) ;  /* 0x00000000000c7947 */ /* 0x000fec0003800000 */
.L_x_365:
[----:B------:R-:W-:Y:S01]  /*0c20*/  MOV R2, 0x3d4ccccd ;  /* 0x3d4ccccd00027802 */ /* 0x000fe20000000f00 */
[----:B------:R-:W-:Y:S06]  /*0c30*/  BRA `(.L_x_363) ;  /* 0x0000000000047947 */ /* 0x000fec0003800000 */
.L_x_364:
[----:B------:R-:W-:-:S07]  /*0c40*/  IMAD.MOV.U32 R2, RZ, RZ, 0x3e99999a ;  /* 0x3e99999aff027424 */ /* 0x000fce00078e00ff */
.L_x_363:
[----:B------:R-:W-:Y:S05]  /*0c50*/  BSYNC.RELIABLE B1 ;  /* 0x0000000000017941 */ /* 0x000fea0003800100 */
.L_x_361:
[----:B-----5:R-:W-:Y:S01]  /*0c60*/  FMUL R5, R26, 200000 ;  /* 0x484350001a057820 */ /* 0x020fe20000400000 */
[----:B------:R-:W-:Y:S02]  /*0c70*/  HFMA2 R4, -RZ, RZ, 25.71875, 3664 ;  /* 0x4e6e6b28ff047431 */ /* 0x000fe400000001ff */
[----:B------:R-:W-:Y:S01]  /*0c80*/  IMAD.MOV.U32 R25, RZ, RZ, 0x3089705f ;  /* 0x3089705fff197424 */ /* 0x000fe200078e00ff */
[----:B------:R-:W-:Y:S01]  /*0c90*/  BSSY.RECONVERGENT B5, `(.L_x_366) ;  /* 0x000000d000057945 */ /* 0x000fe20003800200 */
[----:B------:R-:W-:-:S04]  /*0ca0*/  FMUL R5, R5, R2 ;  /* 0x0000000205057220 */ /* 0x000fc80000400000 */
[----:B------:R-:W-:Y:S01]  /*0cb0*/  FMUL R5, R30, R5 ;  /* 0x000000051e057220 */ /* 0x000fe20000400000 */
[----:B------:R-:W-:-:S03]  /*0cc0*/  FFMA R2, R25, -R4, 1 ;  /* 0x3f80000019027423 */ /* 0x000fc60000000804 */
[----:B------:R-:W0:Y:S01]  /*0cd0*/  FCHK P0, R5, 1.00000000000000000000e+09 ;  /* 0x4e6e6b2805007902 */ /* 0x000e220000000000 */
[----:B------:R-:W-:-:S04]  /*0ce0*/  FFMA R2, R2, R25, 9.9999997171806853657e-10 ;  /* 0x3089705f02027423 */ /* 0x000fc80000000019 */
[----:B------:R-:W-:-:S04]  /*0cf0*/  FFMA R4, R5, R2, RZ ;  /* 0x0000000205047223 */ /* 0x000fc800000000ff */
[----:B------:R-:W-:-:S04]  /*0d00*/  FFMA R25, R4, -1.00000000000000000000e+09, R5 ;  /* 0xce6e6b2804197823 */ /* 0x000fc80000000005 */
[----:B------:R-:W-:Y:S01]  /*0d10*/  FFMA R2, R2, R25, R4 ;  /* 0x0000001902027223 */ /* 0x000fe20000000004 */
[----:B0-----:R-:W-:Y:S06]  /*0d20*/  @!P0 BRA `(.L_x_367) ;  /* 0x00000000000c8947 */ /* 0x001fec0003800000 */
[----:B------:R-:W-:Y:S01]  /*0d30*/  IMAD.MOV.U32 R2, RZ, RZ, 0x4e6e6b28 ;  /* 0x4e6e6b28ff027424 */ /* 0x000fe200078e00ff */
[----:B------:R-:W-:-:S07]  /*0d40*/  MOV R4, 0xd60 ;  /* 0x00000d6000047802 */ /* 0x000fce0000000f00 */
[----:B------:R-:W-:Y:S05]  /*0d50*/  CALL.REL.NOINC `($__internal_11_$__cuda_sm3x_div_rn_noftz_f32_slowpath) ;  /* 0x0000002800907944 */ /* 0x000fea0003c00000 */
.L_x_367:
[----:B------:R-:W-:Y:S05]  /*0d60*/  BSYNC.RECONVERGENT B5 ;  /* 0x0000000000057941 */ /* 0x000fea0003800200 */
.L_x_366:
[----:B------:R-:W-:-:S07]  /*0d70*/  IMAD.MOV.U32 R25, RZ, RZ, R2 ;  /* 0x000000ffff197224 */ /* 0x000fce00078e0002 */
.L_x_360:
[----:B------:R-:W-:Y:S05]  /*0d80*/  BSYNC.RECONVERGENT B4 ;  /* 0x0000000000047941 */ /* 0x000fea0003800200 */
.L_x_359:
        /* <DEDUP_REMOVED lines=8> */
[----:B------:R-:W-:Y:S02]  /*0e10*/  ISETP.NE.AND P0, PT, R13, RZ, PT ;  /* 0x000000ff0d00720c */ /* 0x000fe40003f05270 */
[----:B------:R-:W-:-:S11]  /*0e20*/  MOV R22, RZ ;  /* 0x000000ff00167202 */ /* 0x000fd60000000f00 */
        /* <DEDUP_REMOVED lines=8> */
.L_x_626:
[----:B------:R-:W-:Y:S05]  /*0eb0*/  BRX R4 -0xec0                                                                                                        (*"BRANCH_TARGETS .L_x_372,.L_x_628,.L_x_636"*) ;  /* 0xfffffff004507949 */ /* 0x000fea000383ffff */
.L_x_636:
[----:B------:R-:W-:Y:S01]  /*0ec0*/  IMAD.MOV.U32 R2, RZ, RZ, 0x3e4ccccd ;  /* 0x3e4ccccdff027424 */ /* 0x000fe200078e00ff */
[----:B------:R-:W-:Y:S06]  /*0ed0*/  BRA `(.L_x_372) ;  /* 0x0000000000307947 */ /* 0x000fec0003800000 */
.L_x_371:
[----:B------:R-:W-:-:S13]  /*0ee0*/  ISETP.NE.AND P0, PT, R13, 0xa4b1, PT ;  /* 0x0000a4b10d00780c */ /* 0x000fda0003f05270 */
[----:B------:R-:W-:Y:S05]  /*0ef0*/  @!P0 BRA `(.L_x_373) ;  /* 0x0000000000248947 */ /* 0x000fea0003800000 */
[----:B------:R-:W-:-:S13]  /*0f00*/  ISETP.NE.AND P0, PT, R13, 0x89, PT ;  /* 0x000000890d00780c */ /* 0x000fda0003f05270 */
[----:B------:R-:W-:Y:S05]  /*0f10*/  @!P0 BRA `(.L_x_374) ;  /* 0x0000000000148947 */ /* 0x000fea0003800000 */
[----:B------:R-:W-:-:S13]  /*0f20*/  ISETP.NE.AND P0, PT, R13, 0x38, PT ;  /* 0x000000380d00780c */ /* 0x000fda0003f05270 */
[----:B------:R-:W-:Y:S01]  /*0f30*/  @!P0 IMAD.MOV.U32 R2, RZ, RZ, 0x3dcccccd ;  /* 0x3dcccccdff028424 */ /* 0x000fe200078e00ff */
[----:B------:R-:W-:Y:S06]  /*0f40*/  @!P0 BRA `(.L_x_372) ;  /* 0x0000000000148947 */ /* 0x000fec0003800000 */
.L_x_628:
[----:B------:R-:W-:Y:S01]  /*0f50*/  MOV R2, 0x3f000000 ;  /* 0x3f00000000027802 */ /* 0x000fe20000000f00 */
[----:B------:R-:W-:Y:S06]  /*0f60*/  BRA `(.L_x_372) ;  /* 0x00000000000c7947 */ /* 0x000fec0003800000 */
.L_x_374:
[----:B------:R-:W-:Y:S01]  /*0f70*/  IMAD.MOV.U32 R2, RZ, RZ, 0x3d4ccccd ;  /* 0x3d4ccccdff027424 */ /* 0x000fe200078e00ff */
[----:B------:R-:W-:Y:S06]  /*0f80*/  BRA `(.L_x_372) ;  /* 0x0000000000047947 */ /* 0x000fec0003800000 */
.L_x_373:
[----:B------:R-:W-:-:S07]  /*0f90*/  IMAD.MOV.U32 R2, RZ, RZ, 0x3e99999a ;  /* 0x3e99999aff027424 */ /* 0x000fce00078e00ff */
.L_x_372:
[----:B------:R-:W-:Y:S05]  /*0fa0*/  BSYNC.RELIABLE B1 ;  /* 0x0000000000017941 */ /* 0x000fea0003800100 */
.L_x_370:
        /* <DEDUP_REMOVED lines=13> */
[----:B------:R-:W-:Y:S02]  /*1080*/  HFMA2 R2, -RZ, RZ, 25.71875, 3664 ;  /* 0x4e6e6b28ff027431 */ /* 0x000fe400000001ff */
[----:B------:R-:W-:Y:S01]  /*1090*/  IMAD.MOV.U32 R5, RZ, RZ, R22 ;  /* 0x000000ffff057224 */ /* 0x000fe200078e0016 */
[----:B------:R-:W-:-:S07]  /*10a0*/  MOV R4, 0x10c0 ;  /* 0x000010c000047802 */ /* 0x000fce0000000f00 */
[----:B------:R-:W-:Y:S05]  /*10b0*/  CALL.REL.NOINC `($__internal_11_$__cuda_sm3x_div_rn_noftz_f32_slowpath) ;  /* 0x0000002400b87944 */ /* 0x000fea0003c00000 */
.L_x_376:
[----:B------:R-:W-:Y:S05]  /*10c0*/  BSYNC.RECONVERGENT B5 ;  /* 0x0000000000057941 */ /* 0x000fea0003800200 */
.L_x_375:
[----:B------:R-:W-:-:S07]  /*10d0*/  IMAD.MOV.U32 R22, RZ, RZ, R2 ;  /* 0x000000ffff167224 */ /* 0x000fce00078e0002 */
.L_x_369:
[----:B------:R-:W-:Y:S05]  /*10e0*/  BSYNC.RECONVERGENT B4 ;  /* 0x0000000000047941 */ /* 0x000fea0003800200 */
.L_x_368:
        /* <DEDUP_REMOVED lines=14> */
[----:B------:R-:W-:-:S03]  /*11d0*/  IMAD.MOV.U32 R2, RZ, RZ, 0x3f800000 ;  /* 0x3f800000ff027424 */ /* 0x000fc600078e00ff */
[----:B------:R-:W-:-:S05]  /*11e0*/  VIADDMNMX.U32 R5, R12, R5, 0xa, PT ;  /* 0x0000000a0c057446 */ /* 0x000fca0003800005 */
[----:B------:R-:W-:-:S04]  /*11f0*/  IMAD.SHL.U32 R25, R5, 0x4, RZ ;  /* 0x0000000405197824 */ /* 0x000fc800078e00ff */
[----:B------:R-:W0:Y:S02]  /*1200*/  LDC R4, c[0x2][R25+0x58] ;  /* 0x0080160019047b82 */ /* 0x000e240000000800 */
[----:B0-----:R-:W-:-:S04]  /*1210*/  SHF.R.S32.HI R5, RZ, 0x1f, R4 ;  /* 0x0000001fff057819 */ /* 0x001fc80000011404 */
.L_x_638:
[----:B------:R-:W-:Y:S05]  /*1220*/  BRX R4 -0x1230                                                                                                       (*"BRANCH_TARGETS .L_x_381,.L_x_640,.L_x_648"*) ;  /* 0xffffffec04747949 */ /* 0x000fea000383ffff */
.L_x_648:
[----:B------:R-:W-:Y:S01]  /*1230*/  HFMA2 R2, -RZ, RZ, 1.57421875, -19.203125 ;  /* 0x3e4ccccdff027431 */ /* 0x000fe200000001ff */
[----:B------:R-:W-:Y:S06]  /*1240*/  BRA `(.L_x_381) ;  /* 0x0000000000307947 */ /* 0x000fec0003800000 */
.L_x_380:
[----:B------:R-:W-:-:S13]  /*1250*/  ISETP.NE.AND P0, PT, R12, 0x38, PT ;  /* 0x000000380c00780c */ /* 0x000fda0003f05270 */
[----:B------:R-:W-:Y:S05]  /*1260*/  @!P0 BRA `(.L_x_382) ;  /* 0x0000000000248947 */ /* 0x000fea0003800000 */
[----:B------:R-:W-:-:S13]  /*1270*/  ISETP.NE.AND P0, PT, R12, 0x89, PT ;  /* 0x000000890c00780c */ /* 0x000fda0003f05270 */
[----:B------:R-:W-:Y:S05]  /*1280*/  @!P0 BRA `(.L_x_383) ;  /* 0x0000000000148947 */ /* 0x000fea0003800000 */
[----:B------:R-:W-:-:S13]  /*1290*/  ISETP.NE.AND P0, PT, R12, 0xa4b1, PT ;  /* 0x0000a4b10c00780c */ /* 0x000fda0003f05270 */
[----:B------:R-:W-:Y:S01]  /*12a0*/  @!P0 IMAD.MOV.U32 R2, RZ, RZ, 0x3e99999a ;  /* 0x3e99999aff028424 */ /* 0x000fe200078e00ff */
[----:B------:R-:W-:Y:S06]  /*12b0*/  @!P0 BRA `(.L_x_381) ;  /* 0x0000000000148947 */ /* 0x000fec0003800000 */
.L_x_640:
[----:B------:R-:W-:Y:S01]  /*12c0*/  IMAD.MOV.U32 R2, RZ, RZ, 0x3f000000 ;  /* 0x3f000000ff027424 */ /* 0x000fe200078e00ff */
[----:B------:R-:W-:Y:S06]  /*12d0*/  BRA `(.L_x_381) ;  /* 0x00000000000c7947 */ /* 0x000fec0003800000 */
.L_x_383:
[----:B------:R-:W-:Y:S01]  /*12e0*/  MOV R2, 0x3d4ccccd ;  /* 0x3d4ccccd00027802 */ /* 0x000fe20000000f00 */
[----:B------:R-:W-:Y:S06]  /*12f0*/  BRA `(.L_x_381) ;  /* 0x0000000000047947 */ /* 0x000fec0003800000 */
.L_x_382:
[----:B------:R-:W-:-:S07]  /*1300*/  IMAD.MOV.U32 R2, RZ, RZ, 0x3dcccccd ;  /* 0x3dcccccdff027424 */ /* 0x000fce00078e00ff */
.L_x_381:
[----:B------:R-:W-:Y:S05]  /*1310*/  BSYNC.RELIABLE B1 ;  /* 0x0000000000017941 */ /* 0x000fea0003800100 */
.L_x_379:
        /* <DEDUP_REMOVED lines=13> */
[----:B------:R-:W-:Y:S01]  /*13f0*/  IMAD.MOV.U32 R5, RZ, RZ, R26 ;  /* 0x000000ffff057224 */ /* 0x000fe200078e001a */
[----:B------:R-:W-:Y:S01]  /*1400*/  MOV R4, 0x1430 ;  /* 0x0000143000047802 */ /* 0x000fe20000000f00 */
[----:B------:R-:W-:-:S07]  /*1410*/  IMAD.MOV.U32 R2, RZ, RZ, 0x4e6e6b28 ;  /* 0x4e6e6b28ff027424 */ /* 0x000fce00078e00ff */
[----:B------:R-:W-:Y:S05]  /*1420*/  CALL.REL.NOINC `($__internal_11_$__cuda_sm3x_div_rn_noftz_f32_slowpath) ;  /* 0x0000002000dc7944 */ /* 0x000fea0003c00000 */
.L_x_385:
[----:B------:R-:W-:Y:S05]  /*1430*/  BSYNC.RECONVERGENT B5 ;  /* 0x0000000000057941 */ /* 0x000fea0003800200 */
.L_x_384:
[----:B------:R-:W-:-:S07]  /*1440*/  MOV R25, R2 ;  /* 0x0000000200197202 */ /* 0x000fce0000000f00 */
.L_x_378:
[----:B------:R-:W-:Y:S05]  /*1450*/  BSYNC.RECONVERGENT B4 ;  /* 0x0000000000047941 */ /* 0x000fea0003800200 */
.L_x_377:
        /* <DEDUP_REMOVED lines=12> */
[----:B------:R-:W-:-:S05]  /*1520*/  IMAD.MOV.U32 R2, RZ, RZ, -0x1 ;  /* 0xffffffffff027424 */ /* 0x000fca00078e00ff */
[----:B------:R-:W-:-:S04]  /*1530*/  VIADDMNMX.U32 R2, R13, R2, 0xa, PT ;  /* 0x0000000a0d027446 */ /* 0x000fc80003800002 */
[----:B------:R-:W-:Y:S01]  /*1540*/  SHF.L.U32 R22, R2, 0x2, RZ ;  /* 0x0000000202167819 */ /* 0x000fe200000006ff */
[----:B------:R-:W-:-:S03]  /*1550*/  IMAD.MOV.U32 R2, RZ, RZ, 0x3f800000 ;  /* 0x3f800000ff027424 */ /* 0x000fc600078e00ff */
[----:B------:R-:W0:Y:S02]  /*1560*/  LDC R4, c[0x2][R22+0x84] ;  /* 0x0080210016047b82 */ /* 0x000e240000000800 */
[----:B0-----:R-:W-:-:S04]  /*1570*/  SHF.R.S32.HI R5, RZ, 0x1f, R4 ;  /* 0x0000001fff057819 */ /* 0x001fc80000011404 */
.L_x_650:
[----:B------:R-:W-:Y:S05]  /*1580*/  BRX R4 -0x1590                                                                                                       (*"BRANCH_TARGETS .L_x_390,.L_x_652,.L_x_660"*) ;  /* 0xffffffe8049c7949 */ /* 0x000fea000383ffff */
.L_x_660:
[----:B------:R-:W-:Y:S01]  /*1590*/  IMAD.MOV.U32 R2, RZ, RZ, 0x3e4ccccd ;  /* 0x3e4ccccdff027424 */ /* 0x000fe200078e00ff */
[----:B------:R-:W-:Y:S06]  /*15a0*/  BRA `(.L_x_390) ;  /* 0x0000000000307947 */ /* 0x000fec0003800000 */
.L_x_389:
[----:B------:R-:W-:-:S13]  /*15b0*/  ISETP.NE.AND P0, PT, R13, 0x38, PT ;  /* 0x000000380d00780c */ /* 0x000fda0003f05270 */
[----:B------:R-:W-:Y:S05]  /*15c0*/  @!P0 BRA `(.L_x_391) ;  /* 0x0000000000248947 */ /* 0x000fea0003800000 */
[----:B------:R-:W-:-:S13]  /*15d0*/  ISETP.NE.AND P0, PT, R13, 0x89, PT ;  /* 0x000000890d00780c */ /* 0x000fda0003f05270 */
[----:B------:R-:W-:Y:S05]  /*15e0*/  @!P0 BRA `(.L_x_392) ;  /* 0x0000000000148947 */ /* 0x000fea0003800000 */
[----:B------:R-:W-:-:S13]  /*15f0*/  ISETP.NE.AND P0, PT, R13, 0xa4b1, PT ;  /* 0x0000a4b10d00780c */ /* 0x000fda0003f05270 */
[----:B------:R-:W-:Y:S01]  /*1600*/  @!P0 MOV R2, 0x3e99999a ;  /* 0x3e99999a00028802 */ /* 0x000fe20000000f00 */
[----:B------:R-:W-:Y:S06]  /*1610*/  @!P0 BRA `(.L_x_390) ;  /* 0x0000000000148947 */ /* 0x000fec0003800000 */
.L_x_652:
[----:B------:R-:W-:Y:S01]  /*1620*/  IMAD.MOV.U32 R2, RZ, RZ, 0x3f000000 ;  /* 0x3f000000ff027424 */ /* 0x000fe200078e00ff */
[----:B------:R-:W-:Y:S06]  /*1630*/  BRA `(.L_x_390) ;  /* 0x00000000000c7947 */ /* 0x000fec0003800000 */
.L_x_392:
[----:B------:R-:W-:Y:S01]  /*1640*/  HFMA2 R2, -RZ, RZ, 1.32421875, -19.203125 ;  /* 0x3d4ccccdff027431 */ /* 0x000fe200000001ff */
[----:B------:R-:W-:Y:S06]  /*1650*/  BRA `(.L_x_390) ;  /* 0x0000000000047947 */ /* 0x000fec0003800000 */
.L_x_391:
[----:B------:R-:W-:-:S07]  /*1660*/  IMAD.MOV.U32 R2, RZ, RZ, 0x3dcccccd ;  /* 0x3dcccccdff027424 */ /* 0x000fce00078e00ff */
.L_x_390:
[----:B------:R-:W-:Y:S05]  /*1670*/  BSYNC.RELIABLE B1 ;  /* 0x0000000000017941 */ /* 0x000fea0003800100 */
.L_x_388:
        /* <DEDUP_REMOVED lines=16> */
[----:B------:R-:W-:Y:S05]  /*1780*/  CALL.REL.NOINC `($__internal_11_$__cuda_sm3x_div_rn_noftz_f32_slowpath) ;  /* 0x0000002000047944 */ /* 0x000fea0003c00000 */
.L_x_394:
[----:B------:R-:W-:Y:S05]  /*1790*/  BSYNC.RECONVERGENT B5 ;  /* 0x0000000000057941 */ /* 0x000fea0003800200 */
.L_x_393:
[----:B------:R-:W-:-:S07]  /*17a0*/  MOV R22, R2 ;  /* 0x0000000200167202 */ /* 0x000fce0000000f00 */
.L_x_387:
[----:B------:R-:W-:Y:S05]  /*17b0*/  BSYNC.RECONVERGENT B4 ;  /* 0x0000000000047941 */ /* 0x000fea0003800200 */
.L_x_386:
        /* <DEDUP_REMOVED lines=19> */
.L_x_662:
[----:B------:R-:W-:Y:S05]  /*18f0*/  BRX R4 -0x1900                                                                                                       (*"BRANCH_TARGETS .L_x_399,.L_x_664,.L_x_672"*) ;  /* 0xffffffe404c07949 */ /* 0x000fea000383ffff */
.L_x_672:
[----:B------:R-:W-:Y:S01]  /*1900*/  IMAD.MOV.U32 R2, RZ, RZ, 0x3e4ccccd ;  /* 0x3e4ccccdff027424 */ /* 0x000fe200078e00ff */
[----:B------:R-:W-:Y:S06]  /*1910*/  BRA `(.L_x_399) ;  /* 0x0000000000307947 */ /* 0x000fec0003800000 */
.L_x_398:
[----:B------:R-:W-:-:S13]  /*1920*/  ISETP.NE.AND P0, PT, R12, 0x38, PT ;  /* 0x000000380c00780c */ /* 0x000fda0003f05270 */
[----:B------:R-:W-:Y:S05]  /*1930*/  @!P0 BRA `(.L_x_400) ;  /* 0x0000000000248947 */ /* 0x000fea0003800000 */
[----:B------:R-:W-:-:S13]  /*1940*/  ISETP.NE.AND P0, PT, R12, 0x89, PT ;  /* 0x000000890c00780c */ /* 0x000fda0003f05270 */
[----:B------:R-:W-:Y:S05]  /*1950*/  @!P0 BRA `(.L_x_401) ;  /* 0x0000000000148947 */ /* 0x000fea0003800000 */
[----:B------:R-:W-:-:S13]  /*1960*/  ISETP.NE.AND P0, PT, R12, 0xa4b1, PT ;  /* 0x0000a4b10c00780c */ /* 0x000fda0003f05270 */
[----:B------:R-:W-:Y:S01]  /*1970*/  @!P0 MOV R2, 0x3e99999a ;  /* 0x3e99999a00028802 */ /* 0x000fe20000000f00 */
[----:B------:R-:W-:Y:S06]  /*1980*/  @!P0 BRA `(.L_x_399) ;  /* 0x0000000000148947 */ /* 0x000fec0003800000 */
.L_x_664:
[----:B------:R-:W-:Y:S01]  /*1990*/  IMAD.MOV.U32 R2, RZ, RZ, 0x3f000000 ;  /* 0x3f000000ff027424 */ /* 0x000fe200078e00ff */
[----:B------:R-:W-:Y:S06]  /*19a0*/  BRA `(.L_x_399) ;  /* 0x00000000000c7947 */ /* 0x000fec0003800000 */
.L_x_401:
[----:B------:R-:W-:Y:S01]  /*19b0*/  HFMA2 R2, -RZ, RZ, 1.32421875, -19.203125 ;  /* 0x3d4ccccdff027431 */ /* 0x000fe200000001ff */
[----:B------:R-:W-:Y:S06]  /*19c0*/  BRA `(.L_x_399) ;  /* 0x0000000000047947 */ /* 0x000fec0003800000 */
.L_x_400:
[----:B------:R-:W-:-:S07]  /*19d0*/  IMAD.MOV.U32 R2, RZ, RZ, 0x3dcccccd ;  /* 0x3dcccccdff027424 */ /* 0x000fce00078e00ff */
.L_x_399:
[----:B------:R-:W-:Y:S05]  /*19e0*/  BSYNC.RELIABLE B1 ;  /* 0x0000000000017941 */ /* 0x000fea0003800100 */
.L_x_397:
        /* <DEDUP_REMOVED lines=17> */
.L_x_403:
[----:B------:R-:W-:Y:S05]  /*1b00*/  BSYNC.RECONVERGENT B5 ;  /* 0x0000000000057941 */ /* 0x000fea0003800200 */
.L_x_402:
[----:B------:R-:W-:-:S07]  /*1b10*/  MOV R25, R2 ;  /* 0x0000000200197202 */ /* 0x000fce0000000f00 */
.L_x_396:
[----:B------:R-:W-:Y:S05]  /*1b20*/  BSYNC.RECONVERGENT B4 ;  /* 0x0000000000047941 */ /* 0x000fea0003800200 */
.L_x_395:
        /* <DEDUP_REMOVED lines=15> */
[----:B------:R-:W-:Y:S02]  /*1c20*/  HFMA2 R2, -RZ, RZ, 1.875, 0 ;  /* 0x3f800000ff027431 */ /* 0x000fe400000001ff */
[----:B------:R-:W0:Y:S02]  /*1c30*/  LDC R4, c[0x2][R22+0xdc] ;  /* 0x0080370016047b82 */ /* 0x000e240000000800 */
[----:B0-----:R-:W-:-:S04]  /*1c40*/  SHF.R.S32.HI R5, RZ, 0x1f, R4 ;  /* 0x0000001fff057819 */ /* 0x001fc80000011404 */
.L_x_674:
[----:B------:R-:W-:Y:S05]  /*1c50*/  BRX R4 -0x1c60                                                                                                       (*"BRANCH_TARGETS .L_x_408,.L_x_676,.L_x_684"*) ;  /* 0xffffffe004e87949 */ /* 0x000fea000383ffff */
.L_x_684:
[----:B------:R-:W-:Y:S01]  /*1c60*/  IMAD.MOV.U32 R2, RZ, RZ, 0x3e4ccccd ;  /* 0x3e4ccccdff027424 */ /* 0x000fe200078e00ff */
[----:B------:R-:W-:Y:S06]  /*1c70*/  BRA `(.L_x_408) ;  /* 0x0000000000307947 */ /* 0x000fec0003800000 */
.L_x_407:
[----:B------:R-:W-:-:S13]  /*1c80*/  ISETP.NE.AND P0, PT, R13, 0x38, PT ;  /* 0x000000380d00780c */ /* 0x000fda0003f05270 */
[----:B------:R-:W-:Y:S05]  /*1c90*/  @!P0 BRA `(.L_x_409) ;  /* 0x0000000000248947 */ /* 0x000fea0003800000 */
[----:B------:R-:W-:-:S13]  /*1ca0*/  ISETP.NE.AND P0, PT, R13, 0x89, PT ;  /* 0x000000890d00780c */ /* 0x000fda0003f05270 */
[----:B------:R-:W-:Y:S05]  /*1cb0*/  @!P0 BRA `(.L_x_410) ;  /* 0x0000000000148947 */ /* 0x000fea0003800000 */
[----:B------:R-:W-:-:S13]  /*1cc0*/  ISETP.NE.AND P0, PT, R13, 0xa4b1, PT ;  /* 0x0000a4b10d00780c */ /* 0x000fda0003f05270 */
[----:B------:R-:W-:Y:S01]  /*1cd0*/  @!P0 MOV R2, 0x3e99999a ;  /* 0x3e99999a00028802 */ /* 0x000fe20000000f00 */
[----:B------:R-:W-:Y:S06]  /*1ce0*/  @!P0 BRA `(.L_x_408) ;  /* 0x0000000000148947 */ /* 0x000fec0003800000 */
.L_x_676:
[----:B------:R-:W-:Y:S01]  /*1cf0*/  IMAD.MOV.U32 R2, RZ, RZ, 0x3f000000 ;  /* 0x3f000000ff027424 */ /* 0x000fe200078e00ff */
[----:B------:R-:W-:Y:S06]  /*1d00*/  BRA `(.L_x_408) ;  /* 0x00000000000c7947 */ /* 0x000fec0003800000 */
.L_x_410:
[----:B------:R-:W-:Y:S01]  /*1d10*/  HFMA2 R2, -RZ, RZ, 1.32421875, -19.203125 ;  /* 0x3d4ccccdff027431 */ /* 0x000fe200000001ff */
[----:B------:R-:W-:Y:S06]  /*1d20*/  BRA `(.L_x_408) ;  /* 0x0000000000047947 */ /* 0x000fec0003800000 */
.L_x_409:
[----:B------:R-:W-:-:S07]  /*1d30*/  IMAD.MOV.U32 R2, RZ, RZ, 0x3dcccccd ;  /* 0x3dcccccdff027424 */ /* 0x000fce00078e00ff */
.L_x_408:
[----:B------:R-:W-:Y:S05]  /*1d40*/  BSYNC.RELIABLE B1 ;  /* 0x0000000000017941 */ /* 0x000fea0003800100 */
.L_x_406:
        /* <DEDUP_REMOVED lines=17> */
.L_x_412:
[----:B------:R-:W-:Y:S05]  /*1e60*/  BSYNC.RECONVERGENT B5 ;  /* 0x0000000000057941 */ /* 0x000fea0003800200 */
.L_x_411:
[----:B------:R-:W-:-:S07]  /*1e70*/  MOV R22, R2 ;  /* 0x0000000200167202 */ /* 0x000fce0000000f00 */
.L_x_405:
[----:B------:R-:W-:Y:S05]  /*1e80*/  BSYNC.RECONVERGENT B4 ;  /* 0x0000000000047941 */ /* 0x000fea0003800200 */
.L_x_404:
        /* <DEDUP_REMOVED lines=19> */
.L_x_686:
[----:B------:R-:W-:Y:S05]  /*1fc0*/  BRX R4 -0x1fd0                                                                                                       (*"BRANCH_TARGETS .L_x_417,.L_x_688,.L_x_696"*) ;  /* 0xffffffe0040c7949 */ /* 0x000fea000383ffff */
.L_x_696:
[----:B------:R-:W-:Y:S01]  /*1fd0*/  IMAD.MOV.U32 R2, RZ, RZ, 0x3e4ccccd ;  /* 0x3e4ccccdff027424 */ /* 0x000fe200078e00ff */
[----:B------:R-:W-:Y:S06]  /*1fe0*/  BRA `(.L_x_417) ;  /* 0x0000000000307947 */ /* 0x000fec0003800000 */
.L_x_416:
[----:B------:R-:W-:-:S13]  /*1ff0*/  ISETP.NE.AND P0, PT, R12, 0x38, PT ;  /* 0x000000380c00780c */ /* 0x000fda0003f05270 */
[----:B------:R-:W-:Y:S05]  /*2000*/  @!P0 BRA `(.L_x_418) ;  /* 0x0000000000248947 */ /* 0x000fea0003800000 */
[----:B------:R-:W-:-:S13]  /*2010*/  ISETP.NE.AND P0, PT, R12, 0x89, PT ;  /* 0x000000890c00780c */ /* 0x000fda0003f05270 */
[----:B------:R-:W-:Y:S05]  /*2020*/  @!P0 BRA `(.L_x_419) ;  /* 0x0000000000148947 */ /* 0x000fea0003800000 */
[----:B------:R-:W-:-:S13]  /*2030*/  ISETP.NE.AND P0, PT, R12, 0xa4b1, PT ;  /* 0x0000a4b10c00780c */ /* 0x000fda0003f05270 */
[----:B------:R-:W-:Y:S01]  /*2040*/  @!P0 MOV R2, 0x3e99999a ;  /* 0x3e99999a00028802 */ /* 0x000fe20000000f00 */
[----:B------:R-:W-:Y:S06]  /*2050*/  @!P0 BRA `(.L_x_417) ;  /* 0x0000000000148947 */ /* 0x000fec0003800000 */
.L_x_688:
[----:B------:R-:W-:Y:S01]  /*2060*/  IMAD.MOV.U32 R2, RZ, RZ, 0x3f000000 ;  /* 0x3f000000ff027424 */ /* 0x000fe200078e00ff */
[----:B------:R-:W-:Y:S06]  /*2070*/  BRA `(.L_x_417) ;  /* 0x00000000000c7947 */ /* 0x000fec0003800000 */
.L_x_419:
[----:B------:R-:W-:Y:S01]  /*2080*/  HFMA2 R2, -RZ, RZ, 1.32421875, -19.203125 ;  /* 0x3d4ccccdff027431 */ /* 0x000fe200000001ff */
[----:B------:R-:W-:Y:S06]  /*2090*/  BRA `(.L_x_417) ;  /* 0x0000000000047947 */ /* 0x000fec0003800000 */
.L_x_418:
[----:B------:R-:W-:-:S07]  /*20a0*/  IMAD.MOV.U32 R2, RZ, RZ, 0x3dcccccd ;  /* 0x3dcccccdff027424 */ /* 0x000fce00078e00ff */
.L_x_417:
[----:B------:R-:W-:Y:S05]  /*20b0*/  BSYNC.RELIABLE B1 ;  /* 0x0000000000017941 */ /* 0x000fea0003800100 */
.L_x_415:
        /* <DEDUP_REMOVED lines=17> */
.L_x_421:
[----:B------:R-:W-:Y:S05]  /*21d0*/  BSYNC.RECONVERGENT B5 ;  /* 0x0000000000057941 */ /* 0x000fea0003800200 */
.L_x_420:
[----:B------:R-:W-:-:S07]  /*21e0*/  MOV R25, R2 ;  /* 0x0000000200197202 */ /* 0x000fce0000000f00 */
.L_x_414:
[----:B------:R-:W-:Y:S05]  /*21f0*/  BSYNC.RECONVERGENT B4 ;  /* 0x0000000000047941 */ /* 0x000fea0003800200 */
.L_x_413:
        /* <DEDUP_REMOVED lines=18> */
.L_x_698:
[----:B------:R-:W-:Y:S05]  /*2320*/  BRX R4 -0x2330                                                                                                       (*"BRANCH_TARGETS .L_x_426,.L_x_700,.L_x_708"*) ;  /* 0xffffffdc04347949 */ /* 0x000fea000383ffff */
.L_x_708:
[----:B------:R-:W-:Y:S01]  /*2330*/  IMAD.MOV.U32 R2, RZ, RZ, 0x3e4ccccd ;  /* 0x3e4ccccdff027424 */ /* 0x000fe200078e00ff */
[----:B------:R-:W-:Y:S06]  /*2340*/  BRA `(.L_x_426) ;  /* 0x0000000000307947 */ /* 0x000fec0003800000 */
.L_x_425:
[----:B------:R-:W-:-:S13]  /*2350*/  ISETP.NE.AND P0, PT, R13, 0x38, PT ;  /* 0x000000380d00780c */ /* 0x000fda0003f05270 */
[----:B------:R-:W-:Y:S05]  /*2360*/  @!P0 BRA `(.L_x_427) ;  /* 0x0000000000248947 */ /* 0x000fea0003800000 */
[----:B------:R-:W-:-:S13]  /*2370*/  ISETP.NE.AND P0, PT, R13, 0x89, PT ;  /* 0x000000890d00780c */ /* 0x000fda0003f05270 */
[----:B------:R-:W-:Y:S05]  /*2380*/  @!P0 BRA `(.L_x_428) ;  /* 0x0000000000148947 */ /* 0x000fea0003800000 */
[----:B------:R-:W-:-:S13]  /*2390*/  ISETP.NE.AND P0, PT, R13, 0xa4b1, PT ;  /* 0x0000a4b10d00780c */ /* 0x000fda0003f05270 */
[----:B------:R-:W-:Y:S01]  /*23a0*/  @!P0 MOV R2, 0x3e99999a ;  /* 0x3e99999a00028802 */ /* 0x000fe20000000f00 */
[----:B------:R-:W-:Y:S06]  /*23b0*/  @!P0 BRA `(.L_x_426) ;  /* 0x0000000000148947 */ /* 0x000fec0003800000 */
.L_x_700:
[----:B------:R-:W-:Y:S01]  /*23c0*/  IMAD.MOV.U32 R2, RZ, RZ, 0x3f000000 ;  /* 0x3f000000ff027424 */ /* 0x000fe200078e00ff */
[----:B------:R-:W-:Y:S06]  /*23d0*/  BRA `(.L_x_426) ;  /* 0x00000000000c7947 */ /* 0x000fec0003800000 */
.L_x_428:
[----:B------:R-:W-:Y:S01]  /*23e0*/  HFMA2 R2, -RZ, RZ, 1.32421875, -19.203125 ;  /* 0x3d4ccccdff027431 */ /* 0x000fe200000001ff */
[----:B------:R-:W-:Y:S06]  /*23f0*/  BRA `(.L_x_426) ;  /* 0x0000000000047947 */ /* 0x000fec0003800000 */
.L_x_427:
[----:B------:R-:W-:-:S07]  /*2400*/  IMAD.MOV.U32 R2, RZ, RZ, 0x3dcccccd ;  /* 0x3dcccccdff027424 */ /* 0x000fce00078e00ff */
.L_x_426:
[----:B------:R-:W-:Y:S05]  /*2410*/  BSYNC.RELIABLE B1 ;  /* 0x0000000000017941 */ /* 0x000fea0003800100 */
.L_x_424:
        /* <DEDUP_REMOVED lines=17> */
.L_x_430:
[----:B------:R-:W-:Y:S05]  /*2530*/  BSYNC.RECONVERGENT B5 ;  /* 0x0000000000057941 */ /* 0x000fea0003800200 */
.L_x_429:
[----:B------:R-:W-:-:S07]  /*2540*/  MOV R22, R2 ;  /* 0x0000000200167202 */ /* 0x000fce0000000f00 */
.L_x_423:
[----:B------:R-:W-:Y:S05]  /*2550*/  BSYNC.RECONVERGENT B4 ;  /* 0x0000000000047941 */ /* 0x000fea0003800200 */
.L_x_422:
[----:B------:R-:W-:-:S05]  /*2560*/  IADD3 R20, P0, PT, R20, 0x30, RZ ;  /* 0x0000003014147810 */ /* 0x000fca0007f1e0ff */
[----:B------:R-:W-:Y:S01]  /*2570*/  IMAD.X R21, RZ, RZ, R21, P0 ;  /* 0x000000ffff157224 */ /* 0x000fe200000e0615 */
[----:B------:R-:W-:Y:S07]  /*2580*/  @P2 BRA `(.L_x_431) ;  /* 0xffffffe400202947 */ /* 0x000fee000383ffff */
[----:B------:R-:W-:Y:S05]  /*2590*/  BSYNC.RECONVERGENT B3 ;  /* 0x0000000000037941 */ /* 0x000fea0003800200 */
.L_x_358:
        /* <DEDUP_REMOVED lines=8> */
.L_x_451:
        /* <DEDUP_REMOVED lines=21> */
.L_x_710:
[----:B------:R-:W-:Y:S05]  /*2770*/  BRX R4 -0x2780                                                                                                       (*"BRANCH_TARGETS .L_x_437,.L_x_712,.L_x_720"*) ;  /* 0xffffffd804207949 */ /* 0x000fea000383ffff */
.L_x_720:
[----:B------:R-:W-:Y:S01]  /*2780*/  IMAD.MOV.U32 R2, RZ, RZ, 0x3e4ccccd ;  /* 0x3e4ccccdff027424 */ /* 0x000fe200078e00ff */
[----:B------:R-:W-:Y:S06]  /*2790*/  BRA `(.L_x_437) ;  /* 0x0000000000307947 */ /* 0x000fec0003800000 */
.L_x_436:
[----:B------:R-:W-:-:S13]  /*27a0*/  ISETP.NE.AND P0, PT, R12, 0x38, PT ;  /* 0x000000380c00780c */ /* 0x000fda0003f05270 */
[----:B------:R-:W-:Y:S05]  /*27b0*/  @!P0 BRA `(.L_x_438) ;  /* 0x0000000000248947 */ /* 0x000fea0003800000 */
[----:B------:R-:W-:-:S13]  /*27c0*/  ISETP.NE.AND P0, PT, R12, 0x89, PT ;  /* 0x000000890c00780c */ /* 0x000fda0003f05270 */
[----:B------:R-:W-:Y:S05]  /*27d0*/  @!P0 BRA `(.L_x_439) ;  /* 0x0000000000148947 */ /* 0x000fea0003800000 */
[----:B------:R-:W-:-:S13]  /*27e0*/  ISETP.NE.AND P0, PT, R12, 0xa4b1, PT ;  /* 0x0000a4b10c00780c */ /* 0x000fda0003f05270 */
[----:B------:R-:W-:Y:S01]  /*27f0*/  @!P0 MOV R2, 0x3e99999a ;  /* 0x3e99999a00028802 */ /* 0x000fe20000000f00 */
[----:B------:R-:W-:Y:S06]  /*2800*/  @!P0 BRA `(.L_x_437) ;  /* 0x0000000000148947 */ /* 0x000fec0003800000 */
.L_x_712:
[----:B------:R-:W-:Y:S01]  /*2810*/  IMAD.MOV.U32 R2, RZ, RZ, 0x3f000000 ;  /* 0x3f000000ff027424 */ /* 0x000fe200078e00ff */
[----:B------:R-:W-:Y:S06]  /*2820*/  BRA `(.L_x_437) ;  /* 0x00000000000c7947 */ /* 0x000fec0003800000 */
.L_x_439:
[----:B------:R-:W-:Y:S01]  /*2830*/  HFMA2 R2, -RZ, RZ, 1.32421875, -19.203125 ;  /* 0x3d4ccccdff027431 */ /* 0x000fe200000001ff */
[----:B------:R-:W-:Y:S06]  /*2840*/  BRA `(.L_x_437) ;  /* 0x0000000000047947 */ /* 0x000fec0003800000 */
.L_x_438:
[----:B------:R-:W-:-:S07]  /*2850*/  IMAD.MOV.U32 R2, RZ, RZ, 0x3dcccccd ;  /* 0x3dcccccdff027424 */ /* 0x000fce00078e00ff */
.L_x_437:
[----:B------:R-:W-:Y:S05]  /*2860*/  BSYNC.RELIABLE B1 ;  /* 0x0000000000017941 */ /* 0x000fea0003800100 */
.L_x_435:
        /* <DEDUP_REMOVED lines=17> */
.L_x_441:
[----:B------:R-:W-:Y:S05]  /*2980*/  BSYNC.RECONVERGENT B5 ;  /* 0x0000000000057941 */ /* 0x000fea0003800200 */
.L_x_440:
[----:B------:R-:W-:-:S07]  /*2990*/  MOV R25, R2 ;  /* 0x0000000200197202 */ /* 0x000fce0000000f00 */
.L_x_434:
[----:B------:R-:W-:Y:S05]  /*29a0*/  BSYNC.RECONVERGENT B4 ;  /* 0x0000000000047941 */ /* 0x000fea0003800200 */
.L_x_433:
[----:B------:R-:W-:Y:S01]  /*29b0*/  ISETP.NE.AND P0, PT, R15, R13, PT ;  /* 0x0000000d0f00720c */ /* 0x000fe20003f05270 */
[----:B------:R-:W-:-:S12]  /*29c0*/  BSSY.RECONVERGENT B4, `(.L_x_442) ;  /* 0x0000034000047945 */ /* 0x000fd80003800200 */
[----:B------:R-:W-:Y:S05]  /*29d0*/  @P0 BRA `(.L_x_443) ;  /* 0x0000000000c80947 */ /* 0x000fea0003800000 */
[----:B------:R0:W5:Y:S04]  /*29e0*/  LDG.E.CONSTANT R15, desc[UR6][R34.64+-0x4] ;  /* 0xfffffc06220f7981 */ /* 0x000168000c1e9900 */
[----:B-----5:R0:W5:Y:S01]  /*29f0*/  LDG.E.CONSTANT R21, desc[UR6][R34.64] ;  /* 0x0000000622157981 */ /* 0x020162000c1e9900 */
        /* <DEDUP_REMOVED lines=13> */
.L_x_722:
[----:B------:R-:W-:Y:S05]  /*2ad0*/  BRX R4 -0x2ae0                                                                                                       (*"BRANCH_TARGETS .L_x_446,.L_x_724,.L_x_732"*) ;  /* 0xffffffd404487949 */ /* 0x000fea000383ffff */
.L_x_732:
[----:B------:R-:W-:Y:S01]  /*2ae0*/  IMAD.MOV.U32 R2, RZ, RZ, 0x3e4ccccd ;  /* 0x3e4ccccdff027424 */ /* 0x000fe200078e00ff */
[----:B------:R-:W-:Y:S06]  /*2af0*/  BRA `(.L_x_446) ;  /* 0x0000000000307947 */ /* 0x000fec0003800000 */
.L_x_445:
[----:B------:R-:W-:-:S13]  /*2b00*/  ISETP.NE.AND P0, PT, R13, 0x38, PT ;  /* 0x000000380d00780c */ /* 0x000fda0003f05270 */
[----:B------:R-:W-:Y:S05]  /*2b10*/  @!P0 BRA `(.L_x_447) ;  /* 0x0000000000248947 */ /* 0x000fea0003800000 */
[----:B------:R-:W-:-:S13]  /*2b20*/  ISETP.NE.AND P0, PT, R13, 0x89, PT ;  /* 0x000000890d00780c */ /* 0x000fda0003f05270 */
[----:B------:R-:W-:Y:S05]  /*2b30*/  @!P0 BRA `(.L_x_448) ;  /* 0x0000000000148947 */ /* 0x000fea0003800000 */
[----:B------:R-:W-:-:S13]  /*2b40*/  ISETP.NE.AND P0, PT, R13, 0xa4b1, PT ;  /* 0x0000a4b10d00780c */ /* 0x000fda0003f05270 */
[----:B------:R-:W-:Y:S01]  /*2b50*/  @!P0 MOV R2, 0x3e99999a ;  /* 0x3e99999a00028802 */ /* 0x000fe20000000f00 */
[----:B------:R-:W-:Y:S06]  /*2b60*/  @!P0 BRA `(.L_x_446) ;  /* 0x0000000000148947 */ /* 0x000fec0003800000 */
.L_x_724:
[----:B------:R-:W-:Y:S01]  /*2b70*/  IMAD.MOV.U32 R2, RZ, RZ, 0x3f000000 ;  /* 0x3f000000ff027424 */ /* 0x000fe200078e00ff */
[----:B------:R-:W-:Y:S06]  /*2b80*/  BRA `(.L_x_446) ;  /* 0x00000000000c7947 */ /* 0x000fec0003800000 */
.L_x_448:
[----:B------:R-:W-:Y:S01]  /*2b90*/  HFMA2 R2, -RZ, RZ, 1.32421875, -19.203125 ;  /* 0x3d4ccccdff027431 */ /* 0x000fe200000001ff */
[----:B------:R-:W-:Y:S06]  /*2ba0*/  BRA `(.L_x_446) ;  /* 0x0000000000047947 */ /* 0x000fec0003800000 */
.L_x_447:
[----:B------:R-:W-:-:S07]  /*2bb0*/  IMAD.MOV.U32 R2, RZ, RZ, 0x3dcccccd ;  /* 0x3dcccccdff027424 */ /* 0x000fce00078e00ff */
.L_x_446:
[----:B------:R-:W-:Y:S05]  /*2bc0*/  BSYNC.RELIABLE B1 ;  /* 0x0000000000017941 */ /* 0x000fea0003800100 */
.L_x_444:
[----:B------:R-:W-:Y:S01]  /*2bd0*/  FMUL R5, R15, 150000 ;  /* 0x48127c000f057820 */ /* 0x000fe20000400000 */
[----:B------:R-:W-:Y:S01]  /*2be0*/  MOV R4, 0x3089705f ;  /* 0x3089705f00047802 */ /* 0x000fe20000000f00 */
[----:B------:R-:W-:Y:S01]  /*2bf0*/  IMAD.MOV.U32 R15, RZ, RZ, 0x4e6e6b28 ;  /* 0x4e6e6b28ff0f7424 */ /* 0x000fe200078e00ff */
[----:B------:R-:W-:Y:S01]  /*2c00*/  BSSY.RECONVERGENT B5, `(.L_x_449) ;  /* 0x000000e000057945 */ /* 0x000fe20003800200 */
[----:B------:R-:W-:Y:S02]  /*2c10*/  FMUL R2, R5, R2 ;  /* 0x0000000205027220 */ /* 0x000fe40000400000 */
[----:B------:R-:W-:Y:S02]  /*2c20*/  FFMA R15, R4, -R15, 1 ;  /* 0x3f800000040f7423 */ /* 0x000fe4000000080f */
[----:B-----5:R-:W-:Y:S02]  /*2c30*/  FMUL R22, R21, R2 ;  /* 0x0000000215167220 */ /* 0x020fe40000400000 */
        /* <DEDUP_REMOVED lines=10> */
.L_x_450:
[----:B------:R-:W-:Y:S05]  /*2ce0*/  BSYNC.RECONVERGENT B5 ;  /* 0x0000000000057941 */ /* 0x000fea0003800200 */
.L_x_449:
[----:B------:R-:W-:-:S07]  /*2cf0*/  MOV R22, R2 ;  /* 0x0000000200167202 */ /* 0x000fce0000000f00 */
.L_x_443:
[----:B------:R-:W-:Y:S05]  /*2d00*/  BSYNC.RECONVERGENT B4 ;  /* 0x0000000000047941 */ /* 0x000fea0003800200 */
.L_x_442:
[----:B------:R-:W-:-:S05]  /*2d10*/  IADD3 R34, P0, PT, R34, 0xc, RZ ;  /* 0x0000000c22227810 */ /* 0x000fca0007f1e0ff */
[----:B------:R-:W-:Y:S01]  /*2d20*/  IMAD.X R35, RZ, RZ, R35, P0 ;  /* 0x000000ffff237224 */ /* 0x000fe200000e0623 */
[----:B------:R-:W-:Y:S07]  /*2d30*/  @P2 BRA `(.L_x_451) ;  /* 0xfffffff800382947 */ /* 0x000fee000383ffff */
[----:B------:R-:W-:Y:S05]  /*2d40*/  BSYNC.RECONVERGENT B3 ;  /* 0x0000000000037941 */ /* 0x000fea0003800200 */
.L_x_432:
[----:B------:R-:W-:-:S07]  /*2d50*/  FADD R22, R25, R22 ;  /* 0x0000001619167221 */ /* 0x000fce0000000000 */
.L_x_357:
[----:B------:R-:W-:Y:S01]  /*2d60*/  FSETP.GTU.AND P0, PT, R0, RZ, PT ;  /* 0x000000ff0000720b */ /* 0x000fe20003f0c000 */
[----:B------:R-:W-:Y:S01]  /*2d70*/  BSSY.RECONVERGENT B3, `(.L_x_452) ;  /* 0x0000021000037945 */ /* 0x000fe20003800200 */
[----:B------:R-:W-:-:S11]  /*2d80*/  HFMA2 R20, -RZ, RZ, 1.875, 0 ;  /* 0x3f800000ff147431 */ /* 0x000fd600000001ff */
        /* <DEDUP_REMOVED lines=13> */
[----:B-----5:R-:W-:Y:S05]  /*2e60*/  CALL.REL.NOINC `($__internal_11_$__cuda_sm3x_div_rn_noftz_f32_slowpath) ;  /* 0x00000008004c7944 */ /* 0x020fea0003c00000 */
.L_x_455:
[----:B------:R-:W-:Y:S05]  /*2e70*/  BSYNC.RECONVERGENT B4 ;  /* 0x0000000000047941 */ /* 0x000fea0003800200 */
.L_x_454:
[----:B------:R-:W-:Y:S01]  /*2e80*/  VIADD R0, R2, 0xf3000000 ;  /* 0xf300000002007836 */ /* 0x000fe20000000000 */
[----:B------:R0:W1:Y:S01]  /*2e90*/  MUFU.RSQ R15, R2 ;  /* 0x00000002000f7308 */ /* 0x0000620000001400 */
[----:B------:R-:W-:Y:S03]  /*2ea0*/  BSSY.RECONVERGENT B1, `(.L_x_456) ;  /* 0x000000b000017945 */ /* 0x000fe60003800200 */
[----:B------:R-:W-:-:S13]  /*2eb0*/  ISETP.GT.U32.AND P0, PT, R0, 0x727fffff, PT ;  /* 0x727fffff0000780c */ /* 0x000fda0003f04070 */
[----:B01----:R-:W-:Y:S05]  /*2ec0*/  @!P0 BRA `(.L_x_457) ;  /* 0x0000000000108947 */ /* 0x003fea0003800000 */
[----:B-----5:R-:W-:-:S07]  /*2ed0*/  MOV R23, 0x2ef0 ;  /* 0x00002ef000177802 */ /* 0x020fce0000000f00 */
[----:B------:R-:W-:Y:S05]  /*2ee0*/  CALL.REL.NOINC `($__internal_10_$__cuda_sm20_sqrt_rn_f32_slowpath) ;  /* 0x0000000400d07944 */ /* 0x000fea0003c00000 */
[----:B------:R-:W-:Y:S01]  /*2ef0*/  MOV R0, R2 ;  /* 0x0000000200007202 */ /* 0x000fe20000000f00 */
[----:B------:R-:W-:Y:S06]  /*2f00*/  BRA `(.L_x_458) ;  /* 0x0000000000107947 */ /* 0x000fec0003800000 */
.L_x_457:
[C---:B------:R-:W-:Y:S01]  /*2f10*/  FMUL.FTZ R5, R15.reuse, R2 ;  /* 0x000000020f057220 */ /* 0x040fe20000410000 */
[----:B------:R-:W-:-:S03]  /*2f20*/  FMUL.FTZ R4, R15, 0.5 ;  /* 0x3f0000000f047820 */ /* 0x000fc60000410000 */
[----:B------:R-:W-:-:S04]  /*2f30*/  FFMA R0, -R5, R5, R2 ;  /* 0x0000000505007223 */ /* 0x000fc80000000102 */
[----:B------:R-:W-:-:S07]  /*2f40*/  FFMA R0, R0, R4, R5 ;  /* 0x0000000400007223 */ /* 0x000fce0000000005 */
.L_x_458:
[----:B------:R-:W-:Y:S05]  /*2f50*/  BSYNC.RECONVERGENT B1 ;  /* 0x0000000000017941 */ /* 0x000fea0003800200 */
.L_x_456:
[----:B------:R-:W-:-:S05]  /*2f60*/  FMUL R0, R0, 0.10000000149011611938 ;  /* 0x3dcccccd00007820 */ /* 0x000fca0000400000 */
[----:B------:R-:W-:-:S07]  /*2f70*/  FMNMX R20, R0, 0.050000000745058059692, PT ;  /* 0x3d4ccccd00147809 */ /* 0x000fce0003800000 */
.L_x_453:
[----:B------:R-:W-:Y:S05]  /*2f80*/  BSYNC.RECONVERGENT B3 ;  /* 0x0000000000037941 */ /* 0x000fea0003800200 */
.L_x_452:
[----:B------:R-:W2:Y:S04]  /*2f90*/  LDG.E.U8.CONSTANT R0, desc[UR6][R18.64+0x24] ;  /* 0x0000240612007981 */ /* 0x000ea8000c1e9100 */
[----:B------:R0:W3:Y:S04]  /*2fa0*/  LDG.E.CONSTANT R4, desc[UR6][R18.64+0x8] ;  /* 0x0000080612047981 */ /* 0x0000e8000c1e9900 */
[----:B------:R-:W3:Y:S01]  /*2fb0*/  LDG.E.CONSTANT R5, desc[UR6][R16.64+0x8] ;  /* 0x0000080610057981 */ /* 0x000ee2000c1e9900 */
[----:B0-----:R-:W-:Y:S01]  /*2fc0*/  IMAD.MOV.U32 R18, RZ, RZ, 0x3e055027 ;  /* 0x3e055027ff127424 */ /* 0x001fe200078e00ff */
[----:B--2---:R-:W-:-:S13]  /*2fd0*/  ISETP.NE.AND P1, PT, R0, RZ, PT ;  /* 0x000000ff0000720c */ /* 0x004fda0003f25270 */
[----:B------:R-:W2:Y:S04]  /*2fe0*/  @!P1 LDG.E.U8.CONSTANT R0, desc[UR6][R16.64+0x24] ;  /* 0x0000240610009981 */ /* 0x000ea8000c1e9100 */
[----:B------:R0:W4:Y:S01]  /*2ff0*/  @!P1 LDG.E.U8.CONSTANT R2, desc[UR6][R16.64+0x24] ;  /* 0x0000240610029981 */ /* 0x000122000c1e9100 */
[----:B---3--:R-:W-:Y:S01]  /*3000*/  FMNMX R4, R4, R5, PT ;  /* 0x0000000504047209 */ /* 0x008fe20003800000 */
[----:B------:R-:W-:Y:S01]  /*3010*/  HFMA2 R24, -RZ, RZ, 1.3828125, -0.00013840198516845703125 ;  /* 0x3d888889ff187431 */ /* 0x000fe200000001ff */
[CC--:B------:R-:W-:Y:S01]  /*3020*/  ISETP.NE.AND P2, PT, R8.reuse, R9.reuse, PT ;  /* 0x000000090800720c */ /* 0x0c0fe20003f45270 */
[----:B------:R-:W-:Y:S01]  /*3030*/  BSSY.RECONVERGENT B3, `(.L_x_459) ;  /* 0x000003d000037945 */ /* 0x000fe20003800200 */
[----:B------:R-:W-:Y:S01]  /*3040*/  ISETP.NE.AND P0, PT, R8, R9, PT ;  /* 0x000000090800720c */ /* 0x000fe20003f05270 */
[----:B------:R-:W-:Y:S01]  /*3050*/  FADD R4, R4, 1 ;  /* 0x3f80000004047421 */ /* 0x000fe20000000000 */
[----:B------:R-:W-:Y:S01]  /*3060*/  FMUL R8, R3, 0.0010000000474974513054 ;  /* 0x3a83126f03087820 */ /* 0x000fe20000400000 */
[----:B------:R-:W-:Y:S01]  /*3070*/  ISETP.NE.AND P3, PT, R12, RZ, PT ;  /* 0x000000ff0c00720c */ /* 0x000fe20003f65270 */
[----:B0-----:R-:W-:-:S02]  /*3080*/  IMAD.MOV.U32 R17, RZ, RZ, 0x41700000 ;  /* 0x41700000ff117424 */ /* 0x001fc400078e00ff */
[----:B------:R-:W-:Y:S02]  /*3090*/  FSETP.GEU.AND P4, PT, R4, 1.175494350822287508e-38, PT ;  /* 0x008000000400780b */ /* 0x000fe40003f8e000 */
[----:B------:R-:W-:Y:S01]  /*30a0*/  FSEL R8, R8, RZ, P2 ;  /* 0x000000ff08087208 */ /* 0x000fe20001000000 */
[----:B------:R-:W-:Y:S01]  /*30b0*/  FFMA R17, R24, -R17, 1 ;  /* 0x3f80000018117423 */ /* 0x000fe20000000811 */
[----:B------:R-:W-:Y:S02]  /*30c0*/  ISETP.NE.AND P2, PT, R13, RZ, PT ;  /* 0x000000ff0d00720c */ /* 0x000fe40003f45270 */
[----:B------:R-:W-:Y:S01]  /*30d0*/  FSEL R8, R8, RZ, P3 ;  /* 0x000000ff08087208 */ /* 0x000fe20001800000 */
[----:B------:R-:W-:Y:S01]  /*30e0*/  FFMA R24, R17, R24, 0.066666670143604278564 ;  /* 0x3d88888911187423 */ /* 0x000fe20000000018 */
[----:B------:R-:W-:Y:S02]  /*30f0*/  FSEL R15, RZ, -23, P4 ;  /* 0xc1b80000ff0f7808 */ /* 0x000fe40002000000 */
[----:B------:R-:W-:Y:S01]  /*3100*/  FSEL R9, R8, RZ, P2 ;  /* 0x000000ff08097208 */ /* 0x000fe20001000000 */
[----:B------:R-:W-:-:S02]  /*3110*/  FFMA R8, R3, 0.0020000000949949026108, R22 ;  /* 0x3b03126f03087823 */ /* 0x000fc40000000016 */
[----:B------:R-:W-:-:S04]  /*3120*/  @!P4 FMUL R4, R4, 8388608 ;  /* 0x4b0000000404c820 */ /* 0x000fc80000400000 */
[C---:B------:R-:W-:Y:S01]  /*3130*/  VIADD R5, R4.reuse, 0xc0d55555 ;  /* 0xc0d5555504057836 */ /* 0x040fe20000000000 */
[----:B------:R-:W-:-:S04]  /*3140*/  ISETP.GT.U32.AND P3, PT, R4, 0x7f7fffff, PT ;  /* 0x7f7fffff0400780c */ /* 0x000fc80003f64070 */
[----:B-----5:R-:W-:-:S04]  /*3150*/  LOP3.LUT R21, R5, 0xff800000, RZ, 0xc0, !PT ;  /* 0xff80000005157812 */ /* 0x020fc800078ec0ff */
[-C--:B------:R-:W-:Y:S02]  /*3160*/  IADD3 R5, PT, PT, R4, -R21.reuse, RZ ;  /* 0x8000001504057210 */ /* 0x080fe40007ffe0ff */
[----:B------:R-:W-:-:S03]  /*3170*/  I2FP.F32.S32 R16, R21 ;  /* 0x0000001500107245 */ /* 0x000fc60000201400 */
[----:B------:R-:W-:Y:S02]  /*3180*/  FADD R5, R5, -1 ;  /* 0xbf80000005057421 */ /* 0x000fe40000000000 */
[----:B------:R-:W-:Y:S01]  /*3190*/  FFMA R15, R16, 1.1920928955078125e-07, R15 ;  /* 0x34000000100f7823 */ /* 0x000fe2000000000f */
[----:B------:R-:W-:Y:S01]  /*31a0*/  FADD R16, R8, R9 ;  /* 0x0000000908107221 */ /* 0x000fe20000000000 */
[----:B------:R-:W-:Y:S01]  /*31b0*/  FFMA R18, R5, -R18, 0.14084610342979431152 ;  /* 0x3e1039f605127423 */ /* 0x000fe20000000812 */
[----:B------:R-:W-:Y:S01]  /*31c0*/  MOV R9, 0x7f800000 ;  /* 0x7f80000000097802 */ /* 0x000fe20000000f00 */
[----:B------:R-:W-:Y:S02]  /*31d0*/  FMUL R8, R3, 0.00050000002374872565269 ;  /* 0x3a03126f03087820 */ /* 0x000fe40000400000 */
[----:B------:R-:W-:-:S04]  /*31e0*/  FFMA R18, R5, R18, -0.12148627638816833496 ;  /* 0xbdf8cdcc05127423 */ /* 0x000fc80000000012 */
[----:B------:R-:W-:-:S04]  /*31f0*/  FFMA R18, R5, R18, 0.13980610668659210205 ;  /* 0x3e0f295505127423 */ /* 0x000fc80000000012 */
[----:B------:R-:W-:-:S04]  /*3200*/  FFMA R18, R5, R18, -0.16684235632419586182 ;  /* 0xbe2ad8b905127423 */ /* 0x000fc80000000012 */
[----:B------:R-:W-:-:S04]  /*3210*/  FFMA R18, R5, R18, 0.20012299716472625732 ;  /* 0x3e4ced0b05127423 */ /* 0x000fc80000000012 */
[----:B------:R-:W-:-:S04]  /*3220*/  FFMA R18, R5, R18, -0.24999669194221496582 ;  /* 0xbe7fff2205127423 */ /* 0x000fc80000000012 */
[----:B------:R-:W-:-:S04]  /*3230*/  FFMA R18, R5, R18, 0.33333182334899902344 ;  /* 0x3eaaaa7805127423 */ /* 0x000fc80000000012 */
[----:B------:R-:W-:-:S04]  /*3240*/  FFMA R18, R5, R18, -0.5 ;  /* 0xbf00000005127423 */ /* 0x000fc80000000012 */
[----:B------:R-:W-:-:S04]  /*3250*/  FMUL R18, R5, R18 ;  /* 0x0000001205127220 */ /* 0x000fc80000400000 */
[----:B------:R-:W-:-:S04]  /*3260*/  FFMA R18, R5, R18, R5 ;  /* 0x0000001205127223 */ /* 0x000fc80000000005 */
[----:B------:R-:W-:Y:S01]  /*3270*/  FFMA R5, R15, 0.69314718246459960938, R18 ;  /* 0x3f3172180f057823 */ /* 0x000fe20000000012 */
[----:B------:R-:W-:Y:S02]  /*3280*/  IMAD.MOV.U32 R15, RZ, RZ, 0x43160000 ;  /* 0x43160000ff0f7424 */ /* 0x000fe400078e00ff */
[----:B------:R-:W-:Y:S01]  /*3290*/  @P3 FFMA R5, R4, R9, +INF ;  /* 0x7f80000004053423 */ /* 0x000fe20000000009 */
[----:B------:R-:W-:Y:S01]  /*32a0*/  FFMA R9, R3, R20, R16 ;  /* 0x0000001403097223 */ /* 0x000fe20000000010 */
[----:B--2---:R-:W-:Y:S01]  /*32b0*/  @!P1 ISETP.NE.AND P4, PT, R0, RZ, PT ;  /* 0x000000ff0000920c */ /* 0x004fe20003f85270 */
[----:B------:R-:W-:Y:S01]  /*32c0*/  HFMA2 R0, -RZ, RZ, 3.54296875, 0 ;  /* 0x43160000ff007431 */ /* 0x000fe200000001ff */
[----:B----4-:R-:W-:Y:S01]  /*32d0*/  ISETP.NE.OR P2, PT, R2, RZ, P1 ;  /* 0x000000ff0200720c */ /* 0x010fe20000f45670 */
[----:B------:R-:W-:Y:S01]  /*32e0*/  FMUL R2, R10, 1000 ;  /* 0x447a00000a027820 */ /* 0x000fe20000400000 */
[----:B------:R-:W-:Y:S01]  /*32f0*/  @!P1 FSEL R0, R15, 100, P4 ;  /* 0x42c800000f009808 */ /* 0x000fe20002000000 */
[----:B------:R-:W0:Y:S01]  /*3300*/  FCHK P1, R5, 15 ;  /* 0x4170000005007902 */ /* 0x000e220000020000 */
[----:B------:R-:W-:Y:S01]  /*3310*/  FSEL R8, R8, RZ, P2 ;  /* 0x000000ff08087208 */ /* 0x000fe20001000000 */
[----:B------:R-:W-:Y:S01]  /*3320*/  FFMA R15, R5, R24, RZ ;  /* 0x00000018050f7223 */ /* 0x000fe200000000ff */
[----:B------:R-:W-:Y:S01]  /*3330*/  FSETP.NEU.AND P2, PT, R4, RZ, PT ;  /* 0x000000ff0400720b */ /* 0x000fe20003f4d000 */
[----:B------:R-:W-:-:S02]  /*3340*/  @P0 FADD R0, R0, 30000 ;  /* 0x46ea600000000421 */ /* 0x000fc40000000000 */
[----:B------:R-:W-:Y:S01]  /*3350*/  FADD R8, R8, R9 ;  /* 0x0000000908087221 */ /* 0x000fe20000000000 */
[----:B------:R-:W-:Y:S01]  /*3360*/  FFMA R16, R15, -15, R5 ;  /* 0xc17000000f107823 */ /* 0x000fe20000000005 */
[----:B------:R-:W-:Y:S01]  /*3370*/  FMUL R9, R3, R10 ;  /* 0x0000000a03097220 */ /* 0x000fe20000400000 */
[----:B------:R-:W-:Y:S02]  /*3380*/  FMNMX R3, R2, 1, PT ;  /* 0x3f80000002037809 */ /* 0x000fe40003800000 */
[----:B------:R-:W-:Y:S01]  /*3390*/  FFMA R15, R24, R16, R15 ;  /* 0x00000010180f7223 */ /* 0x000fe2000000000f */
[----:B------:R-:W-:Y:S01]  /*33a0*/  FADD R8, R9, -R8 ;  /* 0x8000000809087221 */ /* 0x000fe20000000000 */
[----:B0-----:R-:W-:Y:S06]  /*33b0*/  @!P1 BRA `(.L_x_460) ;  /* 0x0000000000109947 */ /* 0x001fec0003800000 */
[----:B------:R-:W-:Y:S01]  /*33c0*/  IMAD.MOV.U32 R2, RZ, RZ, 0x41700000 ;  /* 0x41700000ff027424 */ /* 0x000fe200078e00ff */
[----:B------:R-:W-:-:S07]  /*33d0*/  MOV R4, 0x33f0 ;  /* 0x000033f000047802 */ /* 0x000fce0000000f00 */
[----:B------:R-:W-:Y:S05]  /*33e0*/  CALL.REL.NOINC `($__internal_11_$__cuda_sm3x_div_rn_noftz_f32_slowpath) ;  /* 0x0000000000ec7944 */ /* 0x000fea0003c00000 */
[----:B------:R-:W-:-:S07]  /*33f0*/  MOV R15, R2 ;  /* 0x00000002000f7202 */ /* 0x000fce0000000f00 */
.L_x_460:
[----:B------:R-:W-:Y:S05]  /*3400*/  BSYNC.RECONVERGENT B3 ;  /* 0x0000000000037941 */ /* 0x000fea0003800200 */
.L_x_459:
[----:B------:R-:W-:Y:S01]  /*3410*/  FMNMX R15, R15, 1, PT ;  /* 0x3f8000000f0f7809 */ /* 0x000fe20003800000 */
[C---:B------:R-:W-:Y:S01]  /*3420*/  FADD R2, -R20.reuse, 1 ;  /* 0x3f80000014027421 */ /* 0x040fe20000000100 */
[----:B------:R-:W0:Y:S01]  /*3430*/  LDCU.64 UR4, c[0x0][0x3a0] ;  /* 0x00007400ff0477ac */ /* 0x000e220008000a00 */
[----:B------:R-:W1:Y:S01]  /*3440*/  LDC.64 R4, c[0x0][0x388] ;  /* 0x0000e200ff047b82 */ /* 0x000e620000000a00 */
[----:B------:R-:W-:Y:S01]  /*3450*/  FMUL R17, R20, 100 ;  /* 0x42c8000014117820 */ /* 0x000fe20000400000 */
[----:B------:R-:W-:Y:S01]  /*3460*/  FMUL R15, R15, 0.30000001192092895508 ;  /* 0x3e99999a0f0f7820 */ /* 0x000fe20000400000 */
[----:B------:R-:W-:-:S04]  /*3470*/  FMNMX R2, RZ, R2, !PT ;  /* 0x00000002ff027209 */ /* 0x000fc80007800000 */
[----:B------:R-:W-:-:S05]  /*3480*/  FSEL R16, R15, -INF , P2 ;  /* 0xff8000000f107808 */ /* 0x000fca0001000000 */
[----:B------:R-:W-:-:S04]  /*3490*/  FFMA R3, R3, 0.40000000596046447754, R16 ;  /* 0x3ecccccd03037823 */ /* 0x000fc80000000010 */
[----:B------:R-:W-:-:S05]  /*34a0*/  FFMA R3, R2, 0.30000001192092895508, R3 ;  /* 0x3e99999a02037823 */ /* 0x000fca0000000003 */
[----:B------:R-:W-:Y:S01]  /*34b0*/  FSETP.GT.AND P0, PT, R3, 0.5, PT ;  /* 0x3f0000000300780b */ /* 0x000fe20003f04000 */
[----:B-1----:R-:W-:-:S03]  /*34c0*/  IMAD.WIDE.U32 R4, R6, 0x34, R4 ;  /* 0x0000003406047825 */ /* 0x002fc600078e0004 */
[----:B0-----:R-:W-:-:S04]  /*34d0*/  FSETP.GT.AND P0, PT, R8, UR4, P0 ;  /* 0x0000000408007c0b */ /* 0x001fc80008704000 */
[----:B------:R-:W-:Y:S01]  /*34e0*/  FSETP.LT.AND P0, PT, R20, UR5, P0 ;  /* 0x0000000514007c0b */ /* 0x000fe20008701000 */
[----:B------:R-:W-:Y:S03]  /*34f0*/  STG.E desc[UR6][R4.64], R14 ;  /* 0x0000000e04007986 */ /* 0x000fe6000c101906 */
[----:B------:R-:W-:Y:S01]  /*3500*/  FSETP.GT.AND P0, PT, R10, 9.9999997473787516356e-05, P0 ;  /* 0x38d1b7170a00780b */ /* 0x000fe20000704000 */
[----:B------:R-:W-:Y:S03]  /*3510*/  STG.E desc[UR6][R4.64+0x4], R9 ;  /* 0x0000040904007986 */ /* 0x000fe6000c101906 */
[----:B------:R-:W-:Y:S01]  /*3520*/  SEL R15, RZ, 0x1, !P0 ;  /* 0x00000001ff0f7807 */ /* 0x000fe20004000000 */
        /* <DEDUP_REMOVED lines=9> */
[----:B------:R-:W-:Y:S04]  /*35c0*/  STG.E desc[UR6][R4.64+0x2c], RZ ;  /* 0x00002cff04007986 */ /* 0x000fe8000c101906 */
[----:B------:R-:W-:Y:S01]  /*35d0*/  STG.E.U8 desc[UR6][R4.64+0x30], R15 ;  /* 0x0000300f04007986 */ /* 0x000fe2000c101106 */
[----:B------:R-:W-:Y:S05]  /*35e0*/  EXIT ;  /* 0x000000000000794d */ /* 0x000fea0003800000 */
.L_x_349:
[----:B0-----:R-:W0:Y:S02]  /*35f0*/  LDC.64 R2, c[0x0][0x388] ;  /* 0x0000e200ff027b82 */ /* 0x001e240000000a00 */
[----:B0-----:R-:W-:-:S05]  /*3600*/  IMAD.WIDE.U32 R2, R6, 0x34, R2 ;  /* 0x0000003406027825 */ /* 0x001fca00078e0002 */
[----:B------:R-:W-:Y:S01]  /*3610*/  STG.E.U8 desc[UR6][R2.64+0x30], RZ ;  /* 0x000030ff02007986 */ /* 0x000fe2000c101106 */
[----:B------:R-:W-:Y:S05]  /*3620*/  EXIT ;  /* 0x000000000000794d */ /* 0x000fea0003800000 */
        .weak           $__internal_10_$__cuda_sm20_sqrt_rn_f32_slowpath
        .type           $__internal_10_$__cuda_sm20_sqrt_rn_f32_slowpath,@function
        .size           $__internal_10_$__cuda_sm20_sqrt_rn_f32_slowpath,($__internal_11_$__cuda_sm3x_div_rn_noftz_f32_slowpath - $__internal_10_$__cuda_sm20_sqrt_rn_f32_slowpath)
$__internal_10_$__cuda_sm20_sqrt_rn_f32_slowpath:
        /* <DEDUP_REMOVED lines=19> */
.L_x_461:
[----:B------:R-:W-:Y:S01]  /*3760*/  HFMA2 R5, -RZ, RZ, 0, 0 ;  /* 0x00000000ff057431 */ /* 0x000fe200000001ff */
[----:B------:R-:W-:Y:S01]  /*3770*/  MOV R2, R4 ;  /* 0x0000000400027202 */ /* 0x000fe20000000f00 */
[----:B------:R-:W-:-:S04]  /*3780*/  IMAD.MOV.U32 R4, RZ, RZ, R23 ;  /* 0x000000ffff047224 */ /* 0x000fc800078e0017 */
[----:B------:R-:W-:Y:S05]  /*3790*/  RET.REL.NODEC R4 `(_Z31cross_exchange_arbitrage_kernelPK9PriceDataP15ArbitrageResultPK8GasPricejjff) ;  /* 0xffffffc804187950 */ /* 0x000fea0003c3ffff */
        .weak           $__internal_11_$__cuda_sm3x_div_rn_noftz_f32_slowpath
        .type           $__internal_11_$__cuda_sm3x_div_rn_noftz_f32_slowpath,@function
        .size           $__internal_11_$__cuda_sm3x_div_rn_noftz_f32_slowpath,(.L_x_745 - $__internal_11_$__cuda_sm3x_div_rn_noftz_f32_slowpath)
$__internal_11_$__cuda_sm3x_div_rn_noftz_f32_slowpath:
        /* <DEDUP_REMOVED lines=34> */
.L_x_463:
[----:B------:R-:W-:Y:S01]  /*39c0*/  LEA R31, R26, 0xc0800000, 0x17 ;  /* 0xc08000001a1f7811 */ /* 0x000fe200078eb8ff */
[----:B------:R-:W-:Y:S01]  /*39d0*/  BSSY.RECONVERGENT B2, `(.L_x_468) ;  /* 0x0000036000027945 */ /* 0x000fe20003800200 */
[----:B------:R-:W-:-:S03]  /*39e0*/  IADD3 R29, PT, PT, R29, -0x7f, RZ ;  /* 0xffffff811d1d7810 */ /* 0x000fc60007ffe0ff */
[----:B------:R-:W-:Y:S01]  /*39f0*/  IMAD.IADD R32, R2, 0x1, -R31 ;  /* 0x0000000102207824 */ /* 0x000fe200078e0a1f */
[C---:B------:R-:W-:Y:S01]  /*3a00*/  IADD3 R26, PT, PT, R29.reuse, 0x7f, -R26 ;  /* 0x0000007f1d1a7810 */ /* 0x040fe20007ffe81a */
[----:B------:R-:W-:Y:S02]  /*3a10*/  IMAD R2, R29, -0x800000, R5 ;  /* 0xff8000001d027824 */ /* 0x000fe400078e0205 */
[----:B------:R-:W0:Y:S01]  /*3a20*/  MUFU.RCP R30, R32 ;  /* 0x00000020001e7308 */ /* 0x000e220000001000 */
[----:B------:R-:W-:Y:S01]  /*3a30*/  FADD.FTZ R31, -R32, -RZ ;  /* 0x800000ff201f7221 */ /* 0x000fe20000010100 */
[----:B------:R-:W-:-:S03]  /*3a40*/  IMAD.IADD R27, R26, 0x1, R27 ;  /* 0x000000011a1b7824 */ /* 0x000fc600078e021b */
        /* <DEDUP_REMOVED lines=21> */
[----:B------:R-:W-:Y:S01]  /*3ba0*/  IADD3 R29, PT, PT, R5, 0x20, RZ ;  /* 0x00000020051d7810 */ /* 0x000fe20007ffe0ff */
[-CC-:B------:R-:W-:Y:S01]  /*3bb0*/  FFMA.RP R27, R33, R31.reuse, R30.reuse ;  /* 0x0000001f211b7223 */ /* 0x180fe2000000801e */
[----:B------:R-:W-:Y:S01]  /*3bc0*/  ISETP.NE.AND P3, PT, R5, RZ, PT ;  /* 0x000000ff0500720c */ /* 0x000fe20003f65270 */
[----:B------:R-:W-:Y:S01]  /*3bd0*/  FFMA.RM R30, R33, R31, R30 ;  /* 0x0000001f211e7223 */ /* 0x000fe2000000401e */
[----:B------:R-:W-:Y:S02]  /*3be0*/  LOP3.LUT R26, R26, 0x7fffff, RZ, 0xc0, !PT ;  /* 0x007fffff1a1a7812 */ /* 0x000fe400078ec0ff */
[----:B------:R-:W-:Y:S01]  /*3bf0*/  ISETP.NE.AND P1, PT, R5, RZ, PT ;  /* 0x000000ff0500720c */ /* 0x000fe20003f25270 */
[----:B------:R-:W-:Y:S01]  /*3c00*/  IMAD.MOV R5, RZ, RZ, -R5 ;  /* 0x000000ffff057224 */ /* 0x000fe200078e0a05 */
[----:B------:R-:W-:Y:S02]  /*3c10*/  LOP3.LUT R26, R26, 0x800000, RZ, 0xfc, !PT ;  /* 0x008000001a1a7812 */ /* 0x000fe400078efcff */
[----:B------:R-:W-:-:S02]  /*3c20*/  FSETP.NEU.FTZ.AND P0, PT, R27, R30, PT ;  /* 0x0000001e1b00720b */ /* 0x000fc40003f1d000 */
[----:B------:R-:W-:Y:S02]  /*3c30*/  SHF.L.U32 R29, R26, R29, RZ ;  /* 0x0000001d1a1d7219 */ /* 0x000fe400000006ff */
[----:B------:R-:W-:Y:S02]  /*3c40*/  SEL R5, R5, RZ, P3 ;  /* 0x000000ff05057207 */ /* 0x000fe40001800000 */
[----:B------:R-:W-:Y:S02]  /*3c50*/  ISETP.NE.AND P1, PT, R29, RZ, P1 ;  /* 0x000000ff1d00720c */ /* 0x000fe40000f25270 */
[----:B------:R-:W-:Y:S02]  /*3c60*/  SHF.R.U32.HI R30, RZ, R5, R26 ;  /* 0x00000005ff1e7219 */ /* 0x000fe4000001161a */
[----:B------:R-:W-:Y:S02]  /*3c70*/  PLOP3.LUT P0, PT, P0, P1, PT, 0xf8, 0x8f ;  /* 0x00000000008f781c */ /* 0x000fe40000703f70 */
[----:B------:R-:W-:-:S02]  /*3c80*/  SHF.R.U32.HI R26, RZ, 0x1, R30 ;  /* 0x00000001ff1a7819 */ /* 0x000fc4000001161e */
[----:B------:R-:W-:-:S04]  /*3c90*/  SEL R5, RZ, 0x1, !P0 ;  /* 0x00000001ff057807 */ /* 0x000fc80004000000 */
[----:B------:R-:W-:-:S04]  /*3ca0*/  LOP3.LUT R5, R5, 0x1, R26, 0xf8, !PT ;  /* 0x0000000105057812 */ /* 0x000fc800078ef81a */
[----:B------:R-:W-:-:S04]  /*3cb0*/  LOP3.LUT R5, R5, R30, RZ, 0xc0, !PT ;  /* 0x0000001e05057212 */ /* 0x000fc800078ec0ff */
[----:B------:R-:W-:-:S04]  /*3cc0*/  IADD3 R5, PT, PT, R26, R5, RZ ;  /* 0x000000051a057210 */ /* 0x000fc80007ffe0ff */
[----:B------:R-:W-:Y:S01]  /*3cd0*/  LOP3.LUT R2, R5, R2, RZ, 0xfc, !PT ;  /* 0x0000000205027212 */ /* 0x000fe200078efcff */
[----:B------:R-:W-:Y:S06]  /*3ce0*/  BRA `(.L_x_471) ;  /* 0x0000000000107947 */ /* 0x000fec0003800000 */
.L_x_470:
[----:B------:R-:W-:-:S04]  /*3cf0*/  LOP3.LUT R2, R2, 0x80000000, RZ, 0xc0, !PT ;  /* 0x8000000002027812 */ /* 0x000fc800078ec0ff */
[----:B------:R-:W-:Y:S01]  /*3d00*/  LOP3.LUT R2, R2, 0x7f800000, RZ, 0xfc, !PT ;  /* 0x7f80000002027812 */ /* 0x000fe200078efcff */
[----:B------:R-:W-:Y:S06]  /*3d10*/  BRA `(.L_x_471) ;  /* 0x0000000000047947 */ /* 0x000fec0003800000 */
.L_x_469:
[----:B------:R-:W-:-:S07]  /*3d20*/  IMAD R2, R27, 0x800000, R2 ;  /* 0x008000001b027824 */ /* 0x000fce00078e0202 */
.L_x_471:
[----:B------:R-:W-:Y:S05]  /*3d30*/  BSYNC.RECONVERGENT B2 ;  /* 0x0000000000027941 */ /* 0x000fea0003800200 */
.L_x_468:
[----:B------:R-:W-:Y:S05]  /*3d40*/  BRA `(.L_x_472) ;  /* 0x0000000000207947 */ /* 0x000fea0003800000 */
.L_x_467:
[----:B------:R-:W-:-:S04]  /*3d50*/  LOP3.LUT R2, R2, 0x80000000, R5, 0x48, !PT ;  /* 0x8000000002027812 */ /* 0x000fc800078e4805 */
[----:B------:R-:W-:Y:S01]  /*3d60*/  LOP3.LUT R2, R2, 0x7f800000, RZ, 0xfc, !PT ;  /* 0x7f80000002027812 */ /* 0x000fe200078efcff */
[----:B------:R-:W-:Y:S06]  /*3d70*/  BRA `(.L_x_472) ;  /* 0x0000000000147947 */ /* 0x000fec0003800000 */
.L_x_466:
[----:B------:R-:W-:Y:S01]  /*3d80*/  LOP3.LUT R2, R2, 0x80000000, R5, 0x48, !PT ;  /* 0x8000000002027812 */ /* 0x000fe200078e4805 */
[----:B------:R-:W-:Y:S06]  /*3d90*/  BRA `(.L_x_472) ;  /* 0x00000000000c7947 */ /* 0x000fec0003800000 */
.L_x_465:
[----:B------:R-:W0:Y:S01]  /*3da0*/  MUFU.RSQ R2, -QNAN ;  /* 0xffc0000000027908 */ /* 0x000e220000001400 */
[----:B------:R-:W-:Y:S05]  /*3db0*/  BRA `(.L_x_472) ;  /* 0x0000000000047947 */ /* 0x000fea0003800000 */
.L_x_464:
[----:B------:R-:W-:-:S07]  /*3dc0*/  FADD.FTZ R2, R5, R2 ;  /* 0x0000000205027221 */ /* 0x000fce0000010000 */
.L_x_472:
[----:B------:R-:W-:Y:S05]  /*3dd0*/  BSYNC.RECONVERGENT B1 ;  /* 0x0000000000017941 */ /* 0x000fea0003800200 */
.L_x_462:
[----:B------:R-:W-:-:S04]  /*3de0*/  HFMA2 R5, -RZ, RZ, 0, 0 ;  /* 0x00000000ff057431 */ /* 0x000fc800000001ff */
[----:B0-----:R-:W-:Y:S05]  /*3df0*/  RET.REL.NODEC R4 `(_Z31cross_exchange_arbitrage_kernelPK9PriceDataP15ArbitrageResultPK8GasPricejjff) ;  /* 0xffffffc004807950 */ /* 0x001fea0003c3ffff */
.L_x_473:
        /* <DEDUP_REMOVED lines=16> */
.L_x_745:


//--------------------- .nv.shared.reserved.0     --------------------------
	.section	.nv.shared.reserved.0,"aw",@nobits
	.weak		__nv_reservedSMEM_offset_0_alias
	.size		__nv_reservedSMEM_offset_0_alias, 0, 64
	.other		__nv_reservedSMEM_offset_0_alias,@"STO_CUDA_RESERVED_SHARED STV_DEFAULT"
__nv_reservedSMEM_offset_0_alias:
	.zero		0
	.zero		64


//--------------------- .nv.global                --------------------------
	.section	.nv.global,"aw",@nobits
.nv.global:
	.type		_ZN34_INTERNAL_e37981fd_4_k_cu_7b5fcaae6thrust24THRUST_300001_SM_1000_NS12placeholders2_8E,@object
	.size		_ZN34_INTERNAL_e37981fd_4_k_cu_7b5fcaae6thrust24THRUST_300001_SM_1000_NS12placeholders2_8E,(_ZN34_INTERNAL_e37981fd_4_k_cu_7b5fcaae4cuda3std3__436_GLOBAL__N__e37981fd_4_k_cu_7b5fcaae6ignoreE - _ZN34_INTERNAL_e37981fd_4_k_cu_7b5fcaae6thrust24THRUST_300001_SM_1000_NS12placeholders2_8E)
_ZN34_INTERNAL_e37981fd_4_k_cu_7b5fcaae6thrust24THRUST_300001_SM_1000_NS12placeholders2_8E:
	.zero		1
	.type		_ZN34_INTERNAL_e37981fd_4_k_cu_7b5fcaae4cuda3std3__436_GLOBAL__N__e37981fd_4_k_cu_7b5fcaae6ignoreE,@object
	.size		_ZN34_INTERNAL_e37981fd_4_k_cu_7b5fcaae4cuda3std3__436_GLOBAL__N__e37981fd_4_k_cu_7b5fcaae6ignoreE,(_ZN34_INTERNAL_e37981fd_4_k_cu_7b5fcaae4cuda3std6ranges3__45__cpo4dataE - _ZN34_INTERNAL_e37981fd_4_k_cu_7b5fcaae4cuda3std3__436_GLOBAL__N__e37981fd_4_k_cu_7b5fcaae6ignoreE)
_ZN34_INTERNAL_e37981fd_4_k_cu_7b5fcaae4cuda3std3__436_GLOBAL__N__e37981fd_4_k_cu_7b5fcaae6ignoreE:
	.zero		1
	.type		_ZN34_INTERNAL_e37981fd_4_k_cu_7b5fcaae4cuda3std6ranges3__45__cpo4dataE,@object
	.size		_ZN34_INTERNAL_e37981fd_4_k_cu_7b5fcaae4cuda3std6ranges3__45__cpo4dataE,(_ZN34_INTERNAL_e37981fd_4_k_cu_7b5fcaae6thrust24THRUST_300001_SM_1000_NS6system3cpp3parE - _ZN34_INTERNAL_e37981fd_4_k_cu_7b5fcaae4cuda3std6ranges3__45__cpo4dataE)
_ZN34_INTERNAL_e37981fd_4_k_cu_7b5fcaae4cuda3std6ranges3__45__cpo4dataE:
	.zero		1
	.type		_ZN34_INTERNAL_e37981fd_4_k_cu_7b5fcaae6thrust24THRUST_300001_SM_1000_NS6system3cpp3parE,@object
	.size		_ZN34_INTERNAL_e37981fd_4_k_cu_7b5fcaae6thrust24THRUST_300001_SM_1000_NS6system3cpp3parE,(_ZN34_INTERNAL_e37981fd_4_k_cu_7b5fcaae4cuda3std3__45__cpo5beginE - _ZN34_INTERNAL_e37981fd_4_k_cu_7b5fcaae6thrust24THRUST_300001_SM_1000_NS6system3cpp3parE)
_ZN34_INTERNAL_e37981fd_4_k_cu_7b5fcaae6thrust24THRUST_300001_SM_1000_NS6system3cpp3parE:
	.zero		1
	.type		_ZN34_INTERNAL_e37981fd_4_k_cu_7b5fcaae4cuda3std3__45__cpo5beginE,@object
	.size		_ZN34_INTERNAL_e37981fd_4_k_cu_7b5fcaae4cuda3std3__45__cpo5beginE,(_ZN34_INTERNAL_e37981fd_4_k_cu_7b5fcaae4cuda3std6ranges3__45__cpo5beginE - _ZN34_INTERNAL_e37981fd_4_k_cu_7b5fcaae4cuda3std3__45__cpo5beginE)
_ZN34_INTERNAL_e37981fd_4_k_cu_7b5fcaae4cuda3std3__45__cpo5beginE:
	.zero		1
	.type		_ZN34_INTERNAL_e37981fd_4_k_cu_7b5fcaae4cuda3std6ranges3__45__cpo5beginE,@object
	.size		_ZN34_INTERNAL_e37981fd_4_k_cu_7b5fcaae4cuda3std6ranges3__45__cpo5beginE,(_ZN34_INTERNAL_e37981fd_4_k_cu_7b5fcaae6thrust24THRUST_300001_SM_1000_NS6deviceE - _ZN34_INTERNAL_e37981fd_4_k_cu_7b5fcaae4cuda3std6ranges3__45__cpo5beginE)
_ZN34_INTERNAL_e37981fd_4_k_cu_7b5fcaae4cuda3std6ranges3__45__cpo5beginE:
	.zero		1
	.type		_ZN34_INTERNAL_e37981fd_4_k_cu_7b5fcaae6thrust24THRUST_300001_SM_1000_NS6deviceE,@object
	.size		_ZN34_INTERNAL_e37981fd_4_k_cu_7b5fcaae6thrust24THRUST_300001_SM_1000_NS6deviceE,(_ZN34_INTERNAL_e37981fd_4_k_cu_7b5fcaae4cuda3std3__47nulloptE - _ZN34_INTERNAL_e37981fd_4_k_cu_7b5fcaae6thrust24THRUST_300001_SM_1000_NS6deviceE)
_ZN34_INTERNAL_e37981fd_4_k_cu_7b5fcaae6thrust24THRUST_300001_SM_1000_NS6deviceE:
	.zero		1
	.type		_ZN34_INTERNAL_e37981fd_4_k_cu_7b5fcaae4cuda3std3__47nulloptE,@object
	.size		_ZN34_INTERNAL_e37981fd_4_k_cu_7b5fcaae4cuda3std3__47nulloptE,(_ZN34_INTERNAL_e37981fd_4_k_cu_7b5fcaae4cuda3std6ranges3__45__cpo8distanceE - _ZN34_INTERNAL_e37981fd_4_k_cu_7b5fcaae4cuda3std3__47nulloptE)
_ZN34_INTERNAL_e37981fd_4_k_cu_7b5fcaae4cuda3std3__47nulloptE:
	.zero		1
	.type		_ZN34_INTERNAL_e37981fd_4_k_cu_7b5fcaae4cuda3std6ranges3__45__cpo8distanceE,@object
	.size		_ZN34_INTERNAL_e37981fd_4_k_cu_7b5fcaae4cuda3std6ranges3__45__cpo8distanceE,(_ZN34_INTERNAL_e37981fd_4_k_cu_7b5fcaae6thrust24THRUST_300001_SM_1000_NS12placeholders2_4E - _ZN34_INTERNAL_e37981fd_4_k_cu_7b5fcaae4cuda3std6ranges3__45__cpo8distanceE)
_ZN34_INTERNAL_e37981fd_4_k_cu_7b5fcaae4cuda3std6ranges3__45__cpo8distanceE:
	.zero		1
	.type		_ZN34_INTERNAL_e37981fd_4_k_cu_7b5fcaae6thrust24THRUST_300001_SM_1000_NS12placeholders2_4E,@object
	.size		_ZN34_INTERNAL_e37981fd_4_k_cu_7b5fcaae6thrust24THRUST_300001_SM_1000_NS12placeholders2_4E,(_ZN34_INTERNAL_e37981fd_4_k_cu_7b5fcaae4cuda3std3__45__cpo6rbeginE - _ZN34_INTERNAL_e37981fd_4_k_cu_7b5fcaae6thrust24THRUST_300001_SM_1000_NS12placeholders2_4E)
_ZN34_INTERNAL_e37981fd_4_k_cu_7b5fcaae6thrust24THRUST_300001_SM_1000_NS12placeholders2_4E:
	.zero		1
	.type		_ZN34_INTERNAL_e37981fd_4_k_cu_7b5fcaae4cuda3std3__45__cpo6rbeginE,@object
	.size		_ZN34_INTERNAL_e37981fd_4_k_cu_7b5fcaae4cuda3std3__45__cpo6rbeginE,(_ZN34_INTERNAL_e37981fd_4_k_cu_7b5fcaae4cuda3std6ranges3__45__cpo7advanceE - _ZN34_INTERNAL_e37981fd_4_k_cu_7b5fcaae4cuda3std3__45__cpo6rbeginE)
_ZN34_INTERNAL_e37981fd_4_k_cu_7b5fcaae4cuda3std3__45__cpo6rbeginE:
	.zero		1
	.type		_ZN34_INTERNAL_e37981fd_4_k_cu_7b5fcaae4cuda3std6ranges3__45__cpo7advanceE,@object
	.size		_ZN34_INTERNAL_e37981fd_4_k_cu_7b5fcaae4cuda3std6ranges3__45__cpo7advanceE,(_ZN34_INTERNAL_e37981fd_4_k_cu_7b5fcaae6thrust24THRUST_300001_SM_1000_NS12placeholders3_10E - _ZN34_INTERNAL_e37981fd_4_k_cu_7b5fcaae4cuda3std6ranges3__45__cpo7advanceE)
_ZN34_INTERNAL_e37981fd_4_k_cu_7b5fcaae4cuda3std6ranges3__45__cpo7advanceE:
	.zero		1
	.type		_ZN34_INTERNAL_e37981fd_4_k_cu_7b5fcaae6thrust24THRUST_300001_SM_1000_NS12placeholders3_10E,@object
	.size		_ZN34_INTERNAL_e37981fd_4_k_cu_7b5fcaae6thrust24THRUST_300001_SM_1000_NS12placeholders3_10E,(_ZN34_INTERNAL_e37981fd_4_k_cu_7b5fcaae4cuda3std3__48in_placeE - _ZN34_INTERNAL_e37981fd_4_k_cu_7b5fcaae6thrust24THRUST_300001_SM_1000_NS12placeholders3_10E)
_ZN34_INTERNAL_e37981fd_4_k_cu_7b5fcaae6thrust24THRUST_300001_SM_1000_NS12placeholders3_10E:
	.zero		1
	.type		_ZN34_INTERNAL_e37981fd_4_k_cu_7b5fcaae4cuda3std3__48in_placeE,@object
	.size		_ZN34_INTERNAL_e37981fd_4_k_cu_7b5fcaae4cuda3std3__48in_placeE,(_ZN34_INTERNAL_e37981fd_4_k_cu_7b5fcaae4cuda3std6ranges3__45__cpo4sizeE - _ZN34_INTERNAL_e37981fd_4_k_cu_7b5fcaae4cuda3std3__48in_placeE)
_ZN34_INTERNAL_e37981fd_4_k_cu_7b5fcaae4cuda3std3__48in_placeE:
	.zero		1
	.type		_ZN34_INTERNAL_e37981fd_4_k_cu_7b5fcaae4cuda3std6ranges3__45__cpo4sizeE,@object
	.size		_ZN34_INTERNAL_e37981fd_4_k_cu_7b5fcaae4cuda3std6ranges3__45__cpo4sizeE,(_ZN34_INTERNAL_e37981fd_4_k_cu_7b5fcaae6thrust24THRUST_300001_SM_1000_NS12placeholders2_2E - _ZN34_INTERNAL_e37981fd_4_k_cu_7b5fcaae4cuda3std6ranges3__45__cpo4sizeE)
_ZN34_INTERNAL_e37981fd_4_k_cu_7b5fcaae4cuda3std6ranges3__45__cpo4sizeE:
	.zero		1
	.type		_ZN34_INTERNAL_e37981fd_4_k_cu_7b5fcaae6thrust24THRUST_300001_SM_1000_NS12placeholders2_2E,@object
	.size		_ZN34_INTERNAL_e37981fd_4_k_cu_7b5fcaae6thrust24THRUST_300001_SM_1000_NS12placeholders2_2E,(_ZN34_INTERNAL_e37981fd_4_k_cu_7b5fcaae4cuda3std3__45__cpo6cbeginE - _ZN34_INTERNAL_e37981fd_4_k_cu_7b5fcaae6thrust24THRUST_300001_SM_1000_NS12placeholders2_2E)
_ZN34_INTERNAL_e37981fd_4_k_cu_7b5fcaae6thrust24THRUST_300001_SM_1000_NS12placeholders2_2E:
	.zero		1
	.type		_ZN34_INTERNAL_e37981fd_4_k_cu_7b5fcaae4cuda3std3__45__cpo6cbeginE,@object
	.size		_ZN34_INTERNAL_e37981fd_4_k_cu_7b5fcaae4cuda3std3__45__cpo6cbeginE,(_ZN34_INTERNAL_e37981fd_4_k_cu_7b5fcaae4cuda3std6ranges3__45__cpo6cbeginE - _ZN34_INTERNAL_e37981fd_4_k_cu_7b5fcaae4cuda3std3__45__cpo6cbeginE)
_ZN34_INTERNAL_e37981fd_4_k_cu_7b5fcaae4cuda3std3__45__cpo6cbeginE:
	.zero		1
	.type		_ZN34_INTERNAL_e37981fd_4_k_cu_7b5fcaae4cuda3std6ranges3__45__cpo6cbeginE,@object
	.size		_ZN34_INTERNAL_e37981fd_4_k_cu_7b5fcaae4cuda3std6ranges3__45__cpo6cbeginE,(_ZN34_INTERNAL_e37981fd_4_k_cu_7b5fcaae6thrust24THRUST_300001_SM_1000_NS12placeholders2_6E - _ZN34_INTERNAL_e37981fd_4_k_cu_7b5fcaae4cuda3std6ranges3__45__cpo6cbeginE)
_ZN34_INTERNAL_e37981fd_4_k_cu_7b5fcaae4cuda3std6ranges3__45__cpo6cbeginE:
	.zero		1
	.type		_ZN34_INTERNAL_e37981fd_4_k_cu_7b5fcaae6thrust24THRUST_300001_SM_1000_NS12placeholders2_6E,@object
	.size		_ZN34_INTERNAL_e37981fd_4_k_cu_7b5fcaae6thrust24THRUST_300001_SM_1000_NS12placeholders2_6E,(_ZN34_INTERNAL_e37981fd_4_k_cu_7b5fcaae4cuda3std3__45__cpo7crbeginE - _ZN34_INTERNAL_e37981fd_4_k_cu_7b5fcaae6thrust24THRUST_300001_SM_1000_NS12placeholders2_6E)
_ZN34_INTERNAL_e37981fd_4_k_cu_7b5fcaae6thrust24THRUST_300001_SM_1000_NS12placeholders2_6E:
	.zero		1
	.type		_ZN34_INTERNAL_e37981fd_4_k_cu_7b5fcaae4cuda3std3__45__cpo7crbeginE,@object
	.size		_ZN34_INTERNAL_e37981fd_4_k_cu_7b5fcaae4cuda3std3__45__cpo7crbeginE,(_ZN34_INTERNAL_e37981fd_4_k_cu_7b5fcaae4cuda3std6ranges3__45__cpo4nextE - _ZN34_INTERNAL_e37981fd_4_k_cu_7b5fcaae4cuda3std3__45__cpo7crbeginE)
_ZN34_INTERNAL_e37981fd_4_k_cu_7b5fcaae4cuda3std3__45__cpo7crbeginE:
	.zero		1
	.type		_ZN34_INTERNAL_e37981fd_4_k_cu_7b5fcaae4cuda3std6ranges3__45__cpo4nextE,@object
	.size		_ZN34_INTERNAL_e37981fd_4_k_cu_7b5fcaae4cuda3std6ranges3__45__cpo4nextE,(_ZN34_INTERNAL_e37981fd_4_k_cu_7b5fcaae4cuda3std6ranges3__45__cpo4swapE - _ZN34_INTERNAL_e37981fd_4_k_cu_7b5fcaae4cuda3std6ranges3__45__cpo4nextE)
_ZN34_INTERNAL_e37981fd_4_k_cu_7b5fcaae4cuda3std6ranges3__45__cpo4nextE:
	.zero		1
	.type		_ZN34_INTERNAL_e37981fd_4_k_cu_7b5fcaae4cuda3std6ranges3__45__cpo4swapE,@object
	.size		_ZN34_INTERNAL_e37981fd_4_k_cu_7b5fcaae4cuda3std6ranges3__45__cpo4swapE,(_ZN34_INTERNAL_e37981fd_4_k_cu_7b5fcaae6thrust24THRUST_300001_SM_1000_NS8cuda_cub10par_nosyncE - _ZN34_INTERNAL_e37981fd_4_k_cu_7b5fcaae4cuda3std6ranges3__45__cpo4swapE)
_ZN34_INTERNAL_e37981fd_4_k_cu_7b5fcaae4cuda3std6ranges3__45__cpo4swapE:
	.zero		1
	.type		_ZN34_INTERNAL_e37981fd_4_k_cu_7b5fcaae6thrust24THRUST_300001_SM_1000_NS8cuda_cub10par_nosyncE,@object
	.size		_ZN34_INTERNAL_e37981fd_4_k_cu_7b5fcaae6thrust24THRUST_300001_SM_1000_NS8cuda_cub10par_nosyncE,(_ZN34_INTERNAL_e37981fd_4_k_cu_7b5fcaae6thrust24THRUST_300001_SM_1000_NS3seqE - _ZN34_INTERNAL_e37981fd_4_k_cu_7b5fcaae6thrust24THRUST_300001_SM_1000_NS8cuda_cub10par_nosyncE)
_ZN34_INTERNAL_e37981fd_4_k_cu_7b5fcaae6thrust24THRUST_300001_SM_1000_NS8cuda_cub10par_nosyncE:
	.zero		1
	.type		_ZN34_INTERNAL_e37981fd_4_k_cu_7b5fcaae6thrust24THRUST_300001_SM_1000_NS3seqE,@object
	.size		_ZN34_INTERNAL_e37981fd_4_k_cu_7b5fcaae6thrust24THRUST_300001_SM_1000_NS3seqE,(_ZN34_INTERNAL_e37981fd_4_k_cu_7b5fcaae4cuda3std3__420unreachable_sentinelE - _ZN34_INTERNAL_e37981fd_4_k_cu_7b5fcaae6thrust24THRUST_300001_SM_1000_NS3seqE)
_ZN34_INTERNAL_e37981fd_4_k_cu_7b5fcaae6thrust24THRUST_300001_SM_1000_NS3seqE:
	.zero		1
	.type		_ZN34_INTERNAL_e37981fd_4_k_cu_7b5fcaae4cuda3std3__420unreachable_sentinelE,@object
	.size		_ZN34_INTERNAL_e37981fd_4_k_cu_7b5fcaae4cuda3std3__420unreachable_sentinelE,(_ZN34_INTERNAL_e37981fd_4_k_cu_7b5fcaae4cuda3std6ranges3__45__cpo5ssizeE - _ZN34_INTERNAL_e37981fd_4_k_cu_7b5fcaae4cuda3std3__420unreachable_sentinelE)
_ZN34_INTERNAL_e37981fd_4_k_cu_7b5fcaae4cuda3std3__420unreachable_sentinelE:
	.zero		1
	.type		_ZN34_INTERNAL_e37981fd_4_k_cu_7b5fcaae4cuda3std6ranges3__45__cpo5ssizeE,@object
	.size		_ZN34_INTERNAL_e37981fd_4_k_cu_7b5fcaae4cuda3std6ranges3__45__cpo5ssizeE,(_ZN34_INTERNAL_e37981fd_4_k_cu_7b5fcaae6thrust24THRUST_300001_SM_1000_NS12placeholders2_3E - _ZN34_INTERNAL_e37981fd_4_k_cu_7b5fcaae4cuda3std6ranges3__45__cpo5ssizeE)
_ZN34_INTERNAL_e37981fd_4_k_cu_7b5fcaae4cuda3std6ranges3__45__cpo5ssizeE:
	.zero		1
	.type		_ZN34_INTERNAL_e37981fd_4_k_cu_7b5fcaae6thrust24THRUST_300001_SM_1000_NS12placeholders2_3E,@object
	.size		_ZN34_INTERNAL_e37981fd_4_k_cu_7b5fcaae6thrust24THRUST_300001_SM_1000_NS12placeholders2_3E,(_ZN34_INTERNAL_e37981fd_4_k_cu_7b5fcaae4cuda3std3__45__cpo4cendE - _ZN34_INTERNAL_e37981fd_4_k_cu_7b5fcaae6thrust24THRUST_300001_SM_1000_NS12placeholders2_3E)
_ZN34_INTERNAL_e37981fd_4_k_cu_7b5fcaae6thrust24THRUST_300001_SM_1000_NS12placeholders2_3E:
	.zero		1
	.type		_ZN34_INTERNAL_e37981fd_4_k_cu_7b5fcaae4cuda3std3__45__cpo4cendE,@object
	.size		_ZN34_INTERNAL_e37981fd_4_k_cu_7b5fcaae4cuda3std3__45__cpo4cendE,(_ZN34_INTERNAL_e37981fd_4_k_cu_7b5fcaae4cuda3std6ranges3__45__cpo4cendE - _ZN34_INTERNAL_e37981fd_4_k_cu_7b5fcaae4cuda3std3__45__cpo4cendE)
_ZN34_INTERNAL_e37981fd_4_k_cu_7b5fcaae4cuda3std3__45__cpo4cendE:
	.zero		1
	.type		_ZN34_INTERNAL_e37981fd_4_k_cu_7b5fcaae4cuda3std6ranges3__45__cpo4cendE,@object
	.size		_ZN34_INTERNAL_e37981fd_4_k_cu_7b5fcaae4cuda3std6ranges3__45__cpo4cendE,(_ZN34_INTERNAL_e37981fd_4_k_cu_7b5fcaae6thrust24THRUST_300001_SM_1000_NS12placeholders2_7E - _ZN34_INTERNAL_e37981fd_4_k_cu_7b5fcaae4cuda3std6ranges3__45__cpo4cendE)
_ZN34_INTERNAL_e37981fd_4_k_cu_7b5fcaae4cuda3std6ranges3__45__cpo4cendE:
	.zero		1
	.type		_ZN34_INTERNAL_e37981fd_4_k_cu_7b5fcaae6thrust24THRUST_300001_SM_1000_NS12placeholders2_7E,@object
	.size		_ZN34_INTERNAL_e37981fd_4_k_cu_7b5fcaae6thrust24THRUST_300001_SM_1000_NS12placeholders2_7E,(_ZN34_INTERNAL_e37981fd_4_k_cu_7b5fcaae4cuda3std3__45__cpo5crendE - _ZN34_INTERNAL_e37981fd_4_k_cu_7b5fcaae6thrust24THRUST_300001_SM_1000_NS12placeholders2_7E)
_ZN34_INTERNAL_e37981fd_4_k_cu_7b5fcaae6thrust24THRUST_300001_SM_1000_NS12placeholders2_7E:
	.zero		1
	.type		_ZN34_INTERNAL_e37981fd_4_k_cu_7b5fcaae4cuda3std3__45__cpo5crendE,@object
	.size		_ZN34_INTERNAL_e37981fd_4_k_cu_7b5fcaae4cuda3std3__45__cpo5crendE,(_ZN34_INTERNAL_e37981fd_4_k_cu_7b5fcaae4cuda3std6ranges3__45__cpo4prevE - _ZN34_INTERNAL_e37981fd_4_k_cu_7b5fcaae4cuda3std3__45__cpo5crendE)
_ZN34_INTERNAL_e37981fd_4_k_cu_7b5fcaae4cuda3std3__45__cpo5crendE:
	.zero		1
	.type		_ZN34_INTERNAL_e37981fd_4_k_cu_7b5fcaae4cuda3std6ranges3__45__cpo4prevE,@object
	.size		_ZN34_INTERNAL_e37981fd_4_k_cu_7b5fcaae4cuda3std6ranges3__45__cpo4prevE,(_ZN34_INTERNAL_e37981fd_4_k_cu_7b5fcaae4cuda3std6ranges3__45__cpo9iter_moveE - _ZN34_INTERNAL_e37981fd_4_k_cu_7b5fcaae4cuda3std6ranges3__45__cpo4prevE)
_ZN34_INTERNAL_e37981fd_4_k_cu_7b5fcaae4cuda3std6ranges3__45__cpo4prevE:
	.zero		1
	.type		_ZN34_INTERNAL_e37981fd_4_k_cu_7b5fcaae4cuda3std6ranges3__45__cpo9iter_moveE,@object
	.size		_ZN34_INTERNAL_e37981fd_4_k_cu_7b5fcaae4cuda3std6ranges3__45__cpo9iter_moveE,(_ZN34_INTERNAL_e37981fd_4_k_cu_7b5fcaae6thrust24THRUST_300001_SM_1000_NS6system6detail10sequential3seqE - _ZN34_INTERNAL_e37981fd_4_k_cu_7b5fcaae4cuda3std6ranges3__45__cpo9iter_moveE)
_ZN34_INTERNAL_e37981fd_4_k_cu_7b5fcaae4cuda3std6ranges3__45__cpo9iter_moveE:
	.zero		1
	.type		_ZN34_INTERNAL_e37981fd_4_k_cu_7b5fcaae6thrust24THRUST_300001_SM_1000_NS6system6detail10sequential3seqE,@object
	.size		_ZN34_INTERNAL_e37981fd_4_k_cu_7b5fcaae6thrust24THRUST_300001_SM_1000_NS6system6detail10sequential3seqE,(_ZN34_INTERNAL_e37981fd_4_k_cu_7b5fcaae6thrust24THRUST_300001_SM_1000_NS12placeholders2_9E - _ZN34_INTERNAL_e37981fd_4_k_cu_7b5fcaae6thrust24THRUST_300001_SM_1000_NS6system6detail10sequential3seqE)
_ZN34_INTERNAL_e37981fd_4_k_cu_7b5fcaae6thrust24THRUST_300001_SM_1000_NS6system6detail10sequential3seqE:
	.zero		1
	.type		_ZN34_INTERNAL_e37981fd_4_k_cu_7b5fcaae6thrust24THRUST_300001_SM_1000_NS12placeholders2_9E,@object
	.size		_ZN34_INTERNAL_e37981fd_4_k_cu_7b5fcaae6thrust24THRUST_300001_SM_1000_NS12placeholders2_9E,(_ZN34_INTERNAL_e37981fd_4_k_cu_7b5fcaae4cuda3std3__419piecewise_constructE - _ZN34_INTERNAL_e37981fd_4_k_cu_7b5fcaae6thrust24THRUST_300001_SM_1000_NS12placeholders2_9E)
_ZN34_INTERNAL_e37981fd_4_k_cu_7b5fcaae6thrust24THRUST_300001_SM_1000_NS12placeholders2_9E:
	.zero		1
	.type		_ZN34_INTERNAL_e37981fd_4_k_cu_7b5fcaae4cuda3std3__419piecewise_constructE,@object
	.size		_ZN34_INTERNAL_e37981fd_4_k_cu_7b5fcaae4cuda3std3__419piecewise_constructE,(_ZN34_INTERNAL_e37981fd_4_k_cu_7b5fcaae4cuda3std6ranges3__45__cpo5cdataE - _ZN34_INTERNAL_e37981fd_4_k_cu_7b5fcaae4cuda3std3__419piecewise_constructE)
_ZN34_INTERNAL_e37981fd_4_k_cu_7b5fcaae4cuda3std3__419piecewise_constructE:
	.zero		1
	.type		_ZN34_INTERNAL_e37981fd_4_k_cu_7b5fcaae4cuda3std6ranges3__45__cpo5cdataE,@object
	.size		_ZN34_INTERNAL_e37981fd_4_k_cu_7b5fcaae4cuda3std6ranges3__45__cpo5cdataE,(_ZN34_INTERNAL_e37981fd_4_k_cu_7b5fcaae6thrust24THRUST_300001_SM_1000_NS12placeholders2_1E - _ZN34_INTERNAL_e37981fd_4_k_cu_7b5fcaae4cuda3std6ranges3__45__cpo5cdataE)
_ZN34_INTERNAL_e37981fd_4_k_cu_7b5fcaae4cuda3std6ranges3__45__cpo5cdataE:
	.zero		1
	.type		_ZN34_INTERNAL_e37981fd_4_k_cu_7b5fcaae6thrust24THRUST_300001_SM_1000_NS12placeholders2_1E,@object
	.size		_ZN34_INTERNAL_e37981fd_4_k_cu_7b5fcaae6thrust24THRUST_300001_SM_1000_NS12placeholders2_1E,(_ZN34_INTERNAL_e37981fd_4_k_cu_7b5fcaae4cuda3std3__45__cpo3endE - _ZN34_INTERNAL_e37981fd_4_k_cu_7b5fcaae6thrust24THRUST_300001_SM_1000_NS12placeholders2_1E)
_ZN34_INTERNAL_e37981fd_4_k_cu_7b5fcaae6thrust24THRUST_300001_SM_1000_NS12placeholders2_1E:
	.zero		1
	.type		_ZN34_INTERNAL_e37981fd_4_k_cu_7b5fcaae4cuda3std3__45__cpo3endE,@object
	.size		_ZN34_INTERNAL_e37981fd_4_k_cu_7b5fcaae4cuda3std3__45__cpo3endE,(_ZN34_INTERNAL_e37981fd_4_k_cu_7b5fcaae4cuda3std6ranges3__45__cpo3endE - _ZN34_INTERNAL_e37981fd_4_k_cu_7b5fcaae4cuda3std3__45__cpo3endE)
_ZN34_INTERNAL_e37981fd_4_k_cu_7b5fcaae4cuda3std3__45__cpo3endE:
	.zero		1
	.type		_ZN34_INTERNAL_e37981fd_4_k_cu_7b5fcaae4cuda3std6ranges3__45__cpo3endE,@object
	.size		_ZN34_INTERNAL_e37981fd_4_k_cu_7b5fcaae4cuda3std6ranges3__45__cpo3endE,(_ZN34_INTERNAL_e37981fd_4_k_cu_7b5fcaae6thrust24THRUST_300001_SM_1000_NS12placeholders2_5E - _ZN34_INTERNAL_e37981fd_4_k_cu_7b5fcaae4cuda3std6ranges3__45__cpo3endE)
_ZN34_INTERNAL_e37981fd_4_k_cu_7b5fcaae4cuda3std6ranges3__45__cpo3endE:
	.zero		1
	.type		_ZN34_INTERNAL_e37981fd_4_k_cu_7b5fcaae6thrust24THRUST_300001_SM_1000_NS12placeholders2_5E,@object
	.size		_ZN34_INTERNAL_e37981fd_4_k_cu_7b5fcaae6thrust24THRUST_300001_SM_1000_NS12placeholders2_5E,(_ZN34_INTERNAL_e37981fd_4_k_cu_7b5fcaae4cuda3std3__45__cpo4rendE - _ZN34_INTERNAL_e37981fd_4_k_cu_7b5fcaae6thrust24THRUST_300001_SM_1000_NS12placeholders2_5E)
_ZN34_INTERNAL_e37981fd_4_k_cu_7b5fcaae6thrust24THRUST_300001_SM_1000_NS12placeholders2_5E:
	.zero		1
	.type		_ZN34_INTERNAL_e37981fd_4_k_cu_7b5fcaae4cuda3std3__45__cpo4rendE,@object
	.size		_ZN34_INTERNAL_e37981fd_4_k_cu_7b5fcaae4cuda3std3__45__cpo4rendE,(_ZN34_INTERNAL_e37981fd_4_k_cu_7b5fcaae4cuda3std6ranges3__45__cpo9iter_swapE - _ZN34_INTERNAL_e37981fd_4_k_cu_7b5fcaae4cuda3std3__45__cpo4rendE)
_ZN34_INTERNAL_e37981fd_4_k_cu_7b5fcaae4cuda3std3__45__cpo4rendE:
	.zero		1
	.type		_ZN34_INTERNAL_e37981fd_4_k_cu_7b5fcaae4cuda3std6ranges3__45__cpo9iter_swapE,@object
	.size		_ZN34_INTERNAL_e37981fd_4_k_cu_7b5fcaae4cuda3std6ranges3__45__cpo9iter_swapE,(_ZN34_INTERNAL_e37981fd_4_k_cu_7b5fcaae4cuda3std3__48unexpectE - _ZN34_INTERNAL_e37981fd_4_k_cu_7b5fcaae4cuda3std6ranges3__45__cpo9iter_swapE)
_ZN34_INTERNAL_e37981fd_4_k_cu_7b5fcaae4cuda3std6ranges3__45__cpo9iter_swapE:
	.zero		1
	.type		_ZN34_INTERNAL_e37981fd_4_k_cu_7b5fcaae4cuda3std3__48unexpectE,@object
	.size		_ZN34_INTERNAL_e37981fd_4_k_cu_7b5fcaae4cuda3std3__48unexpectE,(_ZN34_INTERNAL_e37981fd_4_k_cu_7b5fcaae6thrust24THRUST_300001_SM_1000_NS8cuda_cub3parE - _ZN34_INTERNAL_e37981fd_4_k_cu_7b5fcaae4cuda3std3__48unexpectE)
_ZN34_INTERNAL_e37981fd_4_k_cu_7b5fcaae4cuda3std3__48unexpectE:
	.zero		1
	.type		_ZN34_INTERNAL_e37981fd_4_k_cu_7b5fcaae6thrust24THRUST_300001_SM_1000_NS8cuda_cub3parE,@object
	.size		_ZN34_INTERNAL_e37981fd_4_k_cu_7b5fcaae6thrust24THRUST_300001_SM_1000_NS8cuda_cub3parE,(.L_29 - _ZN34_INTERNAL_e37981fd_4_k_cu_7b5fcaae6thrust24THRUST_300001_SM_1000_NS8cuda_cub3parE)
_ZN34_INTERNAL_e37981fd_4_k_cu_7b5fcaae6thrust24THRUST_300001_SM_1000_NS8cuda_cub3parE:
	.zero		1
.L_29:


//--------------------- .nv.shared._Z36filter_and_rank_opportunities_kernelPK15ArbitrageResultPS_Pjj --------------------------
	.section	.nv.shared._Z36filter_and_rank_opportunities_kernelPK15ArbitrageResultPS_Pjj,"aw",@nobits
	.sectionflags	@""
	.align	4
.nv.shared._Z36filter_and_rank_opportunities_kernelPK15ArbitrageResultPS_Pjj:
	.zero		1028


//--------------------- .nv.constant0._ZN3cub18CUB_300001_SM_10006detail11EmptyKernelIvEEvv --------------------------
	.section	.nv.constant0._ZN3cub18CUB_300001_SM_10006detail11EmptyKernelIvEEvv,"a",@progbits
	.sectionflags	@""
	.align	4
.nv.constant0._ZN3cub18CUB_300001_SM_10006detail11EmptyKernelIvEEvv:
	.zero		896


//--------------------- .nv.constant0._Z22risk_assessment_kernelPK15ArbitrageResultPfjff --------------------------
	.section	.nv.constant0._Z22risk_assessment_kernelPK15ArbitrageResultPfjff,"a",@progbits
	.sectionflags	@""
	.align	4
.nv.constant0._Z22risk_assessment_kernelPK15ArbitrageResultPfjff:
	.zero		924


//--------------------- .nv.constant0._Z22market_analysis_kernelPK9PriceDataPfS2_S2_jj --------------------------
	.section	.nv.constant0._Z22market_analysis_kernelPK9PriceDataPfS2_S2_jj,"a",@progbits
	.sectionflags	@""
	.align	4
.nv.constant0._Z22market_analysis_kernelPK9PriceDataPfS2_S2_jj:
	.zero		936


//--------------------- .nv.constant0._Z36filter_and_rank_opportunities_kernelPK15ArbitrageResultPS_Pjj --------------------------
	.section	.nv.constant0._Z36filter_and_rank_opportunities_kernelPK15ArbitrageResultPS_Pjj,"a",@progbits
	.sectionflags	@""
	.align	4
.nv.constant0._Z36filter_and_rank_opportunities_kernelPK15ArbitrageResultPS_Pjj:
	.zero		924


//--------------------- .nv.constant0._Z28cross_chain_arbitrage_kernelPK9PriceDataP15ArbitrageResultPK8GasPricejjf --------------------------
	.section	.nv.constant0._Z28cross_chain_arbitrage_kernelPK9PriceDataP15ArbitrageResultPK8GasPricejjf,"a",@progbits
	.sectionflags	@""
	.align	4
.nv.constant0._Z28cross_chain_arbitrage_kernelPK9PriceDataP15ArbitrageResultPK8GasPricejjf:
	.zero		932


//--------------------- .nv.constant0._Z27flash_loan_arbitrage_kernelPK9PriceDataP15ArbitrageResultPK8GasPricejjff --------------------------
	.section	.nv.constant0._Z27flash_loan_arbitrage_kernelPK9PriceDataP15ArbitrageResultPK8GasPricejjff,"a",@progbits
	.sectionflags	@""
	.align	4
.nv.constant0._Z27flash_loan_arbitrage_kernelPK9PriceDataP15ArbitrageResultPK8GasPricejjff:
	.zero		936


//--------------------- .nv.constant0._Z27triangular_arbitrage_kernelPK9PriceDataPK14TriangularPathP15ArbitrageResultPK8GasPricejjjf --------------------------
	.section	.nv.constant0._Z27triangular_arbitrage_kernelPK9PriceDataPK14TriangularPathP15ArbitrageResultPK8GasPricejjjf,"a",@progbits
	.sectionflags	@""
	.align	4
.nv.constant0._Z27triangular_arbitrage_kernelPK9PriceDataPK14TriangularPathP15ArbitrageResultPK8GasPricejjjf:
	.zero		944


//--------------------- .nv.constant0._Z31cross_exchange_arbitrage_kernelPK9PriceDataP15ArbitrageResultPK8GasPricejjff --------------------------
	.section	.nv.constant0._Z31cross_exchange_arbitrage_kernelPK9PriceDataP15ArbitrageResultPK8GasPricejjff,"a",@progbits
	.sectionflags	@""
	.align	4
.nv.constant0._Z31cross_exchange_arbitrage_kernelPK9PriceDataP15ArbitrageResultPK8GasPricejjff:
	.zero		936


//--------------------- SYMBOLS --------------------------

	.type		.nv.reservedSmem.offset0,@object
	.size		.nv.reservedSmem.offset0,0x4
	.type		.nv.reservedSmem.cap,@object
	.size		.nv.reservedSmem.cap,0x4
